//
// Generated by NVIDIA NVVM Compiler
//
// Compiler Build ID: CL-36424714
// Cuda compilation tools, release 13.0, V13.0.88
// Based on NVVM 20.0.0
//

.version 9.0
.target sm_100
.address_size 64

	// .globl	_Z18scatter_kernel_TMAILi16EEvPKj4descPKiiPjS2_
.extern .func __assertfail
(
	.param .b64 __assertfail_param_0,
	.param .b64 __assertfail_param_1,
	.param .b32 __assertfail_param_2,
	.param .b64 __assertfail_param_3,
	.param .b64 __assertfail_param_4
)
;
.global .align 1 .b8 __unnamed_1[166] = {118, 111, 105, 100, 32, 99, 112, 95, 97, 115, 121, 110, 99, 95, 98, 117, 108, 107, 95, 103, 108, 111, 98, 97, 108, 95, 116, 111, 95, 115, 104, 97, 114, 101, 100, 40, 118, 111, 105, 100, 32, 42, 44, 32, 99, 111, 110, 115, 116, 32, 118, 111, 105, 100, 32, 42, 44, 32, 117, 110, 115, 105, 103, 110, 101, 100, 32, 105, 110, 116, 44, 32, 99, 117, 100, 97, 58, 58, 95, 95, 52, 58, 58, 98, 97, 114, 114, 105, 101, 114, 60, 99, 117, 100, 97, 58, 58, 115, 116, 100, 58, 58, 95, 95, 52, 58, 58, 116, 104, 114, 101, 97, 100, 95, 115, 99, 111, 112, 101, 95, 98, 108, 111, 99, 107, 44, 32, 99, 117, 100, 97, 58, 58, 115, 116, 100, 58, 58, 95, 95, 52, 58, 58, 95, 95, 101, 109, 112, 116, 121, 95, 99, 111, 109, 112, 108, 101, 116, 105, 111, 110, 62, 32, 38, 41};
// _ZZ18scatter_kernel_TMAILi16EEvPKj4descPKiiPjS2_E3bar has been demoted
// _ZZ18scatter_kernel_TMAILi8EEvPKj4descPKiiPjS2_E3bar has been demoted
// _ZZ18scatter_kernel_TMAILi4EEvPKj4descPKiiPjS2_E3bar has been demoted
// _ZZ18scatter_kernel_TMAILi2EEvPKj4descPKiiPjS2_E3bar has been demoted
// _ZZ18scatter_kernel_TMAILi1EEvPKj4descPKiiPjS2_E3bar has been demoted
.global .align 1 .b8 _ZN34_INTERNAL_1f67547c_4_k_cu_61f1665c4cuda3std3__45__cpo5beginE[1];
.global .align 1 .b8 _ZN34_INTERNAL_1f67547c_4_k_cu_61f1665c4cuda3std3__45__cpo3endE[1];
.global .align 1 .b8 _ZN34_INTERNAL_1f67547c_4_k_cu_61f1665c4cuda3std3__45__cpo6cbeginE[1];
.global .align 1 .b8 _ZN34_INTERNAL_1f67547c_4_k_cu_61f1665c4cuda3std3__45__cpo4cendE[1];
.global .align 1 .b8 _ZN34_INTERNAL_1f67547c_4_k_cu_61f1665c4cuda3std3__45__cpo6rbeginE[1];
.global .align 1 .b8 _ZN34_INTERNAL_1f67547c_4_k_cu_61f1665c4cuda3std3__45__cpo4rendE[1];
.global .align 1 .b8 _ZN34_INTERNAL_1f67547c_4_k_cu_61f1665c4cuda3std3__45__cpo7crbeginE[1];
.global .align 1 .b8 _ZN34_INTERNAL_1f67547c_4_k_cu_61f1665c4cuda3std3__45__cpo5crendE[1];
.global .align 1 .b8 _ZN34_INTERNAL_1f67547c_4_k_cu_61f1665c4cuda3std3__436_GLOBAL__N__1f67547c_4_k_cu_61f1665c6ignoreE[1];
.global .align 1 .b8 _ZN34_INTERNAL_1f67547c_4_k_cu_61f1665c4cuda3std3__419piecewise_constructE[1];
.global .align 1 .b8 _ZN34_INTERNAL_1f67547c_4_k_cu_61f1665c4cuda3std3__48in_placeE[1];
.global .align 1 .b8 _ZN34_INTERNAL_1f67547c_4_k_cu_61f1665c4cuda3std3__420unreachable_sentinelE[1];
.global .align 1 .b8 _ZN34_INTERNAL_1f67547c_4_k_cu_61f1665c4cuda3std3__47nulloptE[1];
.global .align 1 .b8 _ZN34_INTERNAL_1f67547c_4_k_cu_61f1665c4cuda3std3__48unexpectE[1];
.global .align 1 .b8 _ZN34_INTERNAL_1f67547c_4_k_cu_61f1665c4cuda3std6ranges3__45__cpo4swapE[1];
.global .align 1 .b8 _ZN34_INTERNAL_1f67547c_4_k_cu_61f1665c4cuda3std6ranges3__45__cpo9iter_moveE[1];
.global .align 1 .b8 _ZN34_INTERNAL_1f67547c_4_k_cu_61f1665c4cuda3std6ranges3__45__cpo5beginE[1];
.global .align 1 .b8 _ZN34_INTERNAL_1f67547c_4_k_cu_61f1665c4cuda3std6ranges3__45__cpo3endE[1];
.global .align 1 .b8 _ZN34_INTERNAL_1f67547c_4_k_cu_61f1665c4cuda3std6ranges3__45__cpo6cbeginE[1];
.global .align 1 .b8 _ZN34_INTERNAL_1f67547c_4_k_cu_61f1665c4cuda3std6ranges3__45__cpo4cendE[1];
.global .align 1 .b8 _ZN34_INTERNAL_1f67547c_4_k_cu_61f1665c4cuda3std6ranges3__45__cpo7advanceE[1];
.global .align 1 .b8 _ZN34_INTERNAL_1f67547c_4_k_cu_61f1665c4cuda3std6ranges3__45__cpo9iter_swapE[1];
.global .align 1 .b8 _ZN34_INTERNAL_1f67547c_4_k_cu_61f1665c4cuda3std6ranges3__45__cpo4nextE[1];
.global .align 1 .b8 _ZN34_INTERNAL_1f67547c_4_k_cu_61f1665c4cuda3std6ranges3__45__cpo4prevE[1];
.global .align 1 .b8 _ZN34_INTERNAL_1f67547c_4_k_cu_61f1665c4cuda3std6ranges3__45__cpo4dataE[1];
.global .align 1 .b8 _ZN34_INTERNAL_1f67547c_4_k_cu_61f1665c4cuda3std6ranges3__45__cpo5cdataE[1];
.global .align 1 .b8 _ZN34_INTERNAL_1f67547c_4_k_cu_61f1665c4cuda3std6ranges3__45__cpo4sizeE[1];
.global .align 1 .b8 _ZN34_INTERNAL_1f67547c_4_k_cu_61f1665c4cuda3std6ranges3__45__cpo5ssizeE[1];
.global .align 1 .b8 _ZN34_INTERNAL_1f67547c_4_k_cu_61f1665c4cuda3std6ranges3__45__cpo8distanceE[1];
.global .align 1 .b8 _ZN34_INTERNAL_1f67547c_4_k_cu_61f1665c6thrust24THRUST_300001_SM_1000_NS8cuda_cub3parE[1];
.global .align 1 .b8 _ZN34_INTERNAL_1f67547c_4_k_cu_61f1665c6thrust24THRUST_300001_SM_1000_NS8cuda_cub10par_nosyncE[1];
.global .align 1 .b8 _ZN34_INTERNAL_1f67547c_4_k_cu_61f1665c6thrust24THRUST_300001_SM_1000_NS6system6detail10sequential3seqE[1];
.global .align 1 .b8 _ZN34_INTERNAL_1f67547c_4_k_cu_61f1665c6thrust24THRUST_300001_SM_1000_NS6system3cpp3parE[1];
.global .align 1 .b8 _ZN34_INTERNAL_1f67547c_4_k_cu_61f1665c6thrust24THRUST_300001_SM_1000_NS12placeholders2_1E[1];
.global .align 1 .b8 _ZN34_INTERNAL_1f67547c_4_k_cu_61f1665c6thrust24THRUST_300001_SM_1000_NS12placeholders2_2E[1];
.global .align 1 .b8 _ZN34_INTERNAL_1f67547c_4_k_cu_61f1665c6thrust24THRUST_300001_SM_1000_NS12placeholders2_3E[1];
.global .align 1 .b8 _ZN34_INTERNAL_1f67547c_4_k_cu_61f1665c6thrust24THRUST_300001_SM_1000_NS12placeholders2_4E[1];
.global .align 1 .b8 _ZN34_INTERNAL_1f67547c_4_k_cu_61f1665c6thrust24THRUST_300001_SM_1000_NS12placeholders2_5E[1];
.global .align 1 .b8 _ZN34_INTERNAL_1f67547c_4_k_cu_61f1665c6thrust24THRUST_300001_SM_1000_NS12placeholders2_6E[1];
.global .align 1 .b8 _ZN34_INTERNAL_1f67547c_4_k_cu_61f1665c6thrust24THRUST_300001_SM_1000_NS12placeholders2_7E[1];
.global .align 1 .b8 _ZN34_INTERNAL_1f67547c_4_k_cu_61f1665c6thrust24THRUST_300001_SM_1000_NS12placeholders2_8E[1];
.global .align 1 .b8 _ZN34_INTERNAL_1f67547c_4_k_cu_61f1665c6thrust24THRUST_300001_SM_1000_NS12placeholders2_9E[1];
.global .align 1 .b8 _ZN34_INTERNAL_1f67547c_4_k_cu_61f1665c6thrust24THRUST_300001_SM_1000_NS12placeholders3_10E[1];
.global .align 1 .b8 _ZN34_INTERNAL_1f67547c_4_k_cu_61f1665c6thrust24THRUST_300001_SM_1000_NS3seqE[1];
.global .align 1 .b8 _ZN34_INTERNAL_1f67547c_4_k_cu_61f1665c6thrust24THRUST_300001_SM_1000_NS6deviceE[1];
.global .align 1 .b8 $str[17] = {95, 95, 115, 105, 122, 101, 32, 37, 32, 49, 54, 32, 61, 61, 32, 48};
.global .align 1 .b8 $str$1[27] = {47, 116, 109, 112, 47, 115, 97, 115, 115, 95, 99, 117, 95, 109, 110, 49, 108, 57, 104, 110, 116, 47, 107, 46, 99, 117};
.extern .shared .align 16 .b8 shared[];

.visible .entry _Z18scatter_kernel_TMAILi16EEvPKj4descPKiiPjS2_(
	.param .u64 .ptr .align 1 _Z18scatter_kernel_TMAILi16EEvPKj4descPKiiPjS2__param_0,
	.param .align 4 .b8 _Z18scatter_kernel_TMAILi16EEvPKj4descPKiiPjS2__param_1[16],
	.param .u64 .ptr .align 1 _Z18scatter_kernel_TMAILi16EEvPKj4descPKiiPjS2__param_2,
	.param .u32 _Z18scatter_kernel_TMAILi16EEvPKj4descPKiiPjS2__param_3,
	.param .u64 .ptr .align 1 _Z18scatter_kernel_TMAILi16EEvPKj4descPKiiPjS2__param_4,
	.param .align 4 .b8 _Z18scatter_kernel_TMAILi16EEvPKj4descPKiiPjS2__param_5[16]
)
{
	.reg .pred 	%p<15>;
	.reg .b16 	%rs<35>;
	.reg .b32 	%r<448>;
	.reg .b64 	%rd<65>;
	// demoted variable
	.shared .align 8 .b8 _ZZ18scatter_kernel_TMAILi16EEvPKj4descPKiiPjS2_E3bar[8];
	ld.param.u32 	%r81, [_Z18scatter_kernel_TMAILi16EEvPKj4descPKiiPjS2__param_5+12];
	ld.param.u32 	%r80, [_Z18scatter_kernel_TMAILi16EEvPKj4descPKiiPjS2__param_5+8];
	ld.param.u32 	%r79, [_Z18scatter_kernel_TMAILi16EEvPKj4descPKiiPjS2__param_5+4];
	ld.param.u32 	%r76, [_Z18scatter_kernel_TMAILi16EEvPKj4descPKiiPjS2__param_1+12];
	ld.param.u32 	%r75, [_Z18scatter_kernel_TMAILi16EEvPKj4descPKiiPjS2__param_1+8];
	ld.param.u64 	%rd21, [_Z18scatter_kernel_TMAILi16EEvPKj4descPKiiPjS2__param_0];
	ld.param.u32 	%r77, [_Z18scatter_kernel_TMAILi16EEvPKj4descPKiiPjS2__param_3];
	cvta.to.global.u64 	%rd1, %rd21;
	mov.u32 	%r4, %tid.x;
	mov.u32 	%r5, %ntid.x;
	setp.ne.s32 	%p1, %r4, 0;
	@%p1 bra 	$L__BB0_2;
	mov.u32 	%r82, _ZZ18scatter_kernel_TMAILi16EEvPKj4descPKiiPjS2_E3bar;
	// begin inline asm
	mbarrier.init.shared.b64 [%r82], %r5;
	// end inline asm
$L__BB0_2:
	barrier.sync 	0;
	cvt.s64.s32 	%rd2, %r75;
	shr.u32 	%r6, %r5, 5;
	cvt.u16.u32 	%rs2, %r6;
	div.u16 	%rs1, 6144, %rs2;
	cvt.u64.u16 	%rd22, %rs1;
	add.s64 	%rd3, %rd22, -16;
	or.b64  	%rd23, %rd3, %rd2;
	and.b64  	%rd24, %rd23, -4294967296;
	setp.ne.s64 	%p2, %rd24, 0;
	@%p2 bra 	$L__BB0_4;
	cvt.u32.u64 	%r84, %rd2;
	cvt.u32.u64 	%r85, %rd3;
	div.u32 	%r86, %r85, %r84;
	cvt.u64.u32 	%rd61, %r86;
	bra.uni 	$L__BB0_5;
$L__BB0_4:
	div.u64 	%rd61, %rd3, %rd2;
$L__BB0_5:
	shr.s32 	%r87, %r76, 31;
	shr.u32 	%r88, %r87, 28;
	add.s32 	%r89, %r76, %r88;
	and.b32  	%r90, %r89, -16;
	sub.s32 	%r7, %r76, %r90;
	setp.lt.u64 	%p3, %rd3, %rd2;
	cvt.u32.u16 	%r91, %rs1;
	cvt.u32.u64 	%r92, %rd61;
	shr.u32 	%r93, %r4, 5;
	mul.lo.s32 	%r94, %r93, %r91;
	shl.b32 	%r95, %r94, 2;
	mov.u32 	%r96, shared;
	add.s32 	%r9, %r96, %r95;
	selp.b32 	%r10, 1, %r92, %p3;
	mov.u32 	%r97, %ctaid.x;
	mad.lo.s32 	%r98, %r97, %r5, %r4;
	shr.u32 	%r99, %r98, 5;
	mul.lo.s32 	%r11, %r10, %r99;
	cvt.s64.s32 	%rd7, %r77;
	setp.ge.s32 	%p4, %r11, %r77;
	@%p4 bra 	$L__BB0_23;
	cvt.u64.u32 	%rd62, %r11;
	cvt.s64.s32 	%rd25, %r81;
	shl.b32 	%r100, %r4, 4;
	and.b32  	%r12, %r100, 496;
	mov.u32 	%r101, %nctaid.x;
	mul.lo.s32 	%r102, %r6, %r101;
	mul.lo.s32 	%r103, %r102, %r10;
	cvt.u64.u32 	%rd9, %r103;
	and.b32  	%r104, %r4, 31;
	mul.wide.u32 	%rd26, %r104, 16;
	add.s64 	%rd10, %rd26, %rd25;
	add.s32 	%r13, %r9, 31;
$L__BB0_7:
	setp.lt.u64 	%p5, %rd3, %rd2;
	cvt.u64.u32 	%rd27, %r10;
	sub.s64 	%rd28, %rd7, %rd27;
	setp.lt.s64 	%p6, %rd62, %rd28;
	cvt.u32.u64 	%r105, %rd62;
	sub.s32 	%r106, %r77, %r105;
	selp.b32 	%r14, %r10, %r106, %p6;
	@%p5 bra 	$L__BB0_13;
	mad.lo.s32 	%r107, %r14, %r75, %r7;
	shl.b32 	%r428, %r107, 2;
	cvt.s64.s32 	%rd29, %r14;
	add.s64 	%rd30, %rd62, %rd29;
	setp.ge.s64 	%p7, %rd30, %rd7;
	@%p7 bra 	$L__BB0_10;
	add.s32 	%r108, %r428, 15;
	shr.s32 	%r109, %r108, 31;
	shr.u32 	%r110, %r109, 28;
	add.s32 	%r111, %r108, %r110;
	and.b32  	%r428, %r111, -16;
$L__BB0_10:
	and.b32  	%r112, %r428, 12;
	setp.eq.s32 	%p8, %r112, 0;
	@%p8 bra 	$L__BB0_12;
	mov.u64 	%rd31, $str;
	cvta.global.u64 	%rd32, %rd31;
	mov.u64 	%rd33, $str$1;
	cvta.global.u64 	%rd34, %rd33;
	mov.u64 	%rd35, __unnamed_1;
	cvta.global.u64 	%rd36, %rd35;
	{ // callseq 0, 0
	.param .b64 param0;
	st.param.b64 	[param0], %rd32;
	.param .b64 param1;
	st.param.b64 	[param1], %rd34;
	.param .b32 param2;
	st.param.b32 	[param2], 274;
	.param .b64 param3;
	st.param.b64 	[param3], %rd36;
	.param .b64 param4;
	st.param.b64 	[param4], 1;
	call.uni 
	__assertfail, 
	(
	param0, 
	param1, 
	param2, 
	param3, 
	param4
	);
	} // callseq 0
$L__BB0_12:
	neg.s32 	%r116, %r7;
	cvt.s64.s32 	%rd38, %r116;
	cvt.s64.s32 	%rd39, %r76;
	add.s64 	%rd40, %rd38, %rd39;
	mad.lo.s64 	%rd41, %rd62, %rd2, %rd40;
	shl.b64 	%rd42, %rd41, 2;
	add.s64 	%rd37, %rd1, %rd42;
	mov.u32 	%r115, _ZZ18scatter_kernel_TMAILi16EEvPKj4descPKiiPjS2_E3bar;
	// begin inline asm
	cp.async.bulk.shared::cluster.global.mbarrier::complete_tx::bytes [%r9], [%rd37], %r428, [%r115];

	// end inline asm
$L__BB0_13:
	setp.lt.s32 	%p9, %r14, 1;
	@%p9 bra 	$L__BB0_22;
	mov.b32 	%r429, 0;
$L__BB0_15:
	setp.ge.s32 	%p10, %r12, %r79;
	@%p10 bra 	$L__BB0_21;
	ld.param.u64 	%rd60, [_Z18scatter_kernel_TMAILi16EEvPKj4descPKiiPjS2__param_4];
	ld.param.u64 	%rd59, [_Z18scatter_kernel_TMAILi16EEvPKj4descPKiiPjS2__param_2];
	cvt.u64.u32 	%rd43, %r429;
	add.s64 	%rd44, %rd62, %rd43;
	cvta.to.global.u64 	%rd45, %rd59;
	shl.b64 	%rd46, %rd44, 2;
	add.s64 	%rd47, %rd45, %rd46;
	ld.global.u32 	%r118, [%rd47];
	mov.u32 	%r119, %tid.x;
	and.b32  	%r120, %r119, 31;
	mul.wide.u32 	%rd48, %r120, 16;
	cvt.s64.s32 	%rd49, %r76;
	add.s64 	%rd50, %rd48, %rd49;
	mad.lo.s64 	%rd51, %rd2, %rd44, %rd50;
	shl.b64 	%rd52, %rd51, 2;
	add.s64 	%rd53, %rd1, %rd52;
	add.s64 	%rd64, %rd53, 31;
	mul.wide.s32 	%rd54, %r118, %r80;
	add.s64 	%rd55, %rd10, %rd54;
	shl.b64 	%rd56, %rd55, 2;
	cvta.to.global.u64 	%rd57, %rd60;
	add.s64 	%rd58, %rd57, %rd56;
	add.s64 	%rd63, %rd58, 31;
	add.s32 	%r121, %r7, %r12;
	mad.lo.s32 	%r122, %r429, %r75, %r121;
	shl.b32 	%r123, %r122, 2;
	add.s32 	%r430, %r13, %r123;
	mov.u32 	%r431, %r12;
$L__BB0_17:
	setp.lt.u64 	%p11, %rd3, %rd2;
	@%p11 bra 	$L__BB0_19;
	ld.shared.u8 	%r124, [%r430+-31];
	ld.shared.u8 	%rs3, [%r430+-30];
	mul.wide.u16 	%r125, %rs3, 256;
	or.b32  	%r126, %r125, %r124;
	ld.shared.u8 	%r127, [%r430+-29];
	shl.b32 	%r128, %r127, 16;
	or.b32  	%r129, %r126, %r128;
	ld.shared.u8 	%r130, [%r430+-28];
	shl.b32 	%r131, %r130, 24;
	or.b32  	%r447, %r129, %r131;
	ld.shared.u8 	%r132, [%r430+-27];
	ld.shared.u8 	%rs4, [%r430+-26];
	mul.wide.u16 	%r133, %rs4, 256;
	or.b32  	%r134, %r133, %r132;
	ld.shared.u8 	%r135, [%r430+-25];
	shl.b32 	%r136, %r135, 16;
	or.b32  	%r137, %r134, %r136;
	ld.shared.u8 	%r138, [%r430+-24];
	shl.b32 	%r139, %r138, 24;
	or.b32  	%r446, %r137, %r139;
	ld.shared.u8 	%r140, [%r430+-23];
	ld.shared.u8 	%rs5, [%r430+-22];
	mul.wide.u16 	%r141, %rs5, 256;
	or.b32  	%r142, %r141, %r140;
	ld.shared.u8 	%r143, [%r430+-21];
	shl.b32 	%r144, %r143, 16;
	or.b32  	%r145, %r142, %r144;
	ld.shared.u8 	%r146, [%r430+-20];
	shl.b32 	%r147, %r146, 24;
	or.b32  	%r445, %r145, %r147;
	ld.shared.u8 	%r148, [%r430+-19];
	ld.shared.u8 	%rs6, [%r430+-18];
	mul.wide.u16 	%r149, %rs6, 256;
	or.b32  	%r150, %r149, %r148;
	ld.shared.u8 	%r151, [%r430+-17];
	shl.b32 	%r152, %r151, 16;
	or.b32  	%r153, %r150, %r152;
	ld.shared.u8 	%r154, [%r430+-16];
	shl.b32 	%r155, %r154, 24;
	or.b32  	%r444, %r153, %r155;
	ld.shared.u8 	%r156, [%r430+-15];
	ld.shared.u8 	%rs7, [%r430+-14];
	mul.wide.u16 	%r157, %rs7, 256;
	or.b32  	%r158, %r157, %r156;
	ld.shared.u8 	%r159, [%r430+-13];
	shl.b32 	%r160, %r159, 16;
	or.b32  	%r161, %r158, %r160;
	ld.shared.u8 	%r162, [%r430+-12];
	shl.b32 	%r163, %r162, 24;
	or.b32  	%r443, %r161, %r163;
	ld.shared.u8 	%r164, [%r430+-11];
	ld.shared.u8 	%rs8, [%r430+-10];
	mul.wide.u16 	%r165, %rs8, 256;
	or.b32  	%r166, %r165, %r164;
	ld.shared.u8 	%r167, [%r430+-9];
	shl.b32 	%r168, %r167, 16;
	or.b32  	%r169, %r166, %r168;
	ld.shared.u8 	%r170, [%r430+-8];
	shl.b32 	%r171, %r170, 24;
	or.b32  	%r442, %r169, %r171;
	ld.shared.u8 	%r172, [%r430+-7];
	ld.shared.u8 	%rs9, [%r430+-6];
	mul.wide.u16 	%r173, %rs9, 256;
	or.b32  	%r174, %r173, %r172;
	ld.shared.u8 	%r175, [%r430+-5];
	shl.b32 	%r176, %r175, 16;
	or.b32  	%r177, %r174, %r176;
	ld.shared.u8 	%r178, [%r430+-4];
	shl.b32 	%r179, %r178, 24;
	or.b32  	%r441, %r177, %r179;
	ld.shared.u8 	%r180, [%r430+-3];
	ld.shared.u8 	%rs10, [%r430+-2];
	mul.wide.u16 	%r181, %rs10, 256;
	or.b32  	%r182, %r181, %r180;
	ld.shared.u8 	%r183, [%r430+-1];
	shl.b32 	%r184, %r183, 16;
	or.b32  	%r185, %r182, %r184;
	ld.shared.u8 	%r186, [%r430];
	shl.b32 	%r187, %r186, 24;
	or.b32  	%r440, %r185, %r187;
	ld.shared.u8 	%r188, [%r430+1];
	ld.shared.u8 	%rs11, [%r430+2];
	mul.wide.u16 	%r189, %rs11, 256;
	or.b32  	%r190, %r189, %r188;
	ld.shared.u8 	%r191, [%r430+3];
	shl.b32 	%r192, %r191, 16;
	or.b32  	%r193, %r190, %r192;
	ld.shared.u8 	%r194, [%r430+4];
	shl.b32 	%r195, %r194, 24;
	or.b32  	%r439, %r193, %r195;
	ld.shared.u8 	%r196, [%r430+5];
	ld.shared.u8 	%rs12, [%r430+6];
	mul.wide.u16 	%r197, %rs12, 256;
	or.b32  	%r198, %r197, %r196;
	ld.shared.u8 	%r199, [%r430+7];
	shl.b32 	%r200, %r199, 16;
	or.b32  	%r201, %r198, %r200;
	ld.shared.u8 	%r202, [%r430+8];
	shl.b32 	%r203, %r202, 24;
	or.b32  	%r438, %r201, %r203;
	ld.shared.u8 	%r204, [%r430+9];
	ld.shared.u8 	%rs13, [%r430+10];
	mul.wide.u16 	%r205, %rs13, 256;
	or.b32  	%r206, %r205, %r204;
	ld.shared.u8 	%r207, [%r430+11];
	shl.b32 	%r208, %r207, 16;
	or.b32  	%r209, %r206, %r208;
	ld.shared.u8 	%r210, [%r430+12];
	shl.b32 	%r211, %r210, 24;
	or.b32  	%r437, %r209, %r211;
	ld.shared.u8 	%r212, [%r430+13];
	ld.shared.u8 	%rs14, [%r430+14];
	mul.wide.u16 	%r213, %rs14, 256;
	or.b32  	%r214, %r213, %r212;
	ld.shared.u8 	%r215, [%r430+15];
	shl.b32 	%r216, %r215, 16;
	or.b32  	%r217, %r214, %r216;
	ld.shared.u8 	%r218, [%r430+16];
	shl.b32 	%r219, %r218, 24;
	or.b32  	%r436, %r217, %r219;
	ld.shared.u8 	%r220, [%r430+17];
	ld.shared.u8 	%rs15, [%r430+18];
	mul.wide.u16 	%r221, %rs15, 256;
	or.b32  	%r222, %r221, %r220;
	ld.shared.u8 	%r223, [%r430+19];
	shl.b32 	%r224, %r223, 16;
	or.b32  	%r225, %r222, %r224;
	ld.shared.u8 	%r226, [%r430+20];
	shl.b32 	%r227, %r226, 24;
	or.b32  	%r435, %r225, %r227;
	ld.shared.u8 	%r228, [%r430+21];
	ld.shared.u8 	%rs16, [%r430+22];
	mul.wide.u16 	%r229, %rs16, 256;
	or.b32  	%r230, %r229, %r228;
	ld.shared.u8 	%r231, [%r430+23];
	shl.b32 	%r232, %r231, 16;
	or.b32  	%r233, %r230, %r232;
	ld.shared.u8 	%r234, [%r430+24];
	shl.b32 	%r235, %r234, 24;
	or.b32  	%r434, %r233, %r235;
	ld.shared.u8 	%r236, [%r430+25];
	ld.shared.u8 	%rs17, [%r430+26];
	mul.wide.u16 	%r237, %rs17, 256;
	or.b32  	%r238, %r237, %r236;
	ld.shared.u8 	%r239, [%r430+27];
	shl.b32 	%r240, %r239, 16;
	or.b32  	%r241, %r238, %r240;
	ld.shared.u8 	%r242, [%r430+28];
	shl.b32 	%r243, %r242, 24;
	or.b32  	%r433, %r241, %r243;
	ld.shared.u8 	%r244, [%r430+29];
	ld.shared.u8 	%rs18, [%r430+30];
	mul.wide.u16 	%r245, %rs18, 256;
	or.b32  	%r246, %r245, %r244;
	ld.shared.u8 	%r247, [%r430+31];
	shl.b32 	%r248, %r247, 16;
	or.b32  	%r249, %r246, %r248;
	ld.shared.u8 	%r250, [%r430+32];
	shl.b32 	%r251, %r250, 24;
	or.b32  	%r432, %r249, %r251;
	bra.uni 	$L__BB0_20;
$L__BB0_19:
	ld.global.u8 	%r252, [%rd64+-31];
	ld.global.u8 	%rs19, [%rd64+-30];
	mul.wide.u16 	%r253, %rs19, 256;
	or.b32  	%r254, %r253, %r252;
	ld.global.u8 	%r255, [%rd64+-29];
	shl.b32 	%r256, %r255, 16;
	or.b32  	%r257, %r254, %r256;
	ld.global.u8 	%r258, [%rd64+-28];
	shl.b32 	%r259, %r258, 24;
	or.b32  	%r447, %r257, %r259;
	ld.global.u8 	%r260, [%rd64+-27];
	ld.global.u8 	%rs20, [%rd64+-26];
	mul.wide.u16 	%r261, %rs20, 256;
	or.b32  	%r262, %r261, %r260;
	ld.global.u8 	%r263, [%rd64+-25];
	shl.b32 	%r264, %r263, 16;
	or.b32  	%r265, %r262, %r264;
	ld.global.u8 	%r266, [%rd64+-24];
	shl.b32 	%r267, %r266, 24;
	or.b32  	%r446, %r265, %r267;
	ld.global.u8 	%r268, [%rd64+-23];
	ld.global.u8 	%rs21, [%rd64+-22];
	mul.wide.u16 	%r269, %rs21, 256;
	or.b32  	%r270, %r269, %r268;
	ld.global.u8 	%r271, [%rd64+-21];
	shl.b32 	%r272, %r271, 16;
	or.b32  	%r273, %r270, %r272;
	ld.global.u8 	%r274, [%rd64+-20];
	shl.b32 	%r275, %r274, 24;
	or.b32  	%r445, %r273, %r275;
	ld.global.u8 	%r276, [%rd64+-19];
	ld.global.u8 	%rs22, [%rd64+-18];
	mul.wide.u16 	%r277, %rs22, 256;
	or.b32  	%r278, %r277, %r276;
	ld.global.u8 	%r279, [%rd64+-17];
	shl.b32 	%r280, %r279, 16;
	or.b32  	%r281, %r278, %r280;
	ld.global.u8 	%r282, [%rd64+-16];
	shl.b32 	%r283, %r282, 24;
	or.b32  	%r444, %r281, %r283;
	ld.global.u8 	%r284, [%rd64+-15];
	ld.global.u8 	%rs23, [%rd64+-14];
	mul.wide.u16 	%r285, %rs23, 256;
	or.b32  	%r286, %r285, %r284;
	ld.global.u8 	%r287, [%rd64+-13];
	shl.b32 	%r288, %r287, 16;
	or.b32  	%r289, %r286, %r288;
	ld.global.u8 	%r290, [%rd64+-12];
	shl.b32 	%r291, %r290, 24;
	or.b32  	%r443, %r289, %r291;
	ld.global.u8 	%r292, [%rd64+-11];
	ld.global.u8 	%rs24, [%rd64+-10];
	mul.wide.u16 	%r293, %rs24, 256;
	or.b32  	%r294, %r293, %r292;
	ld.global.u8 	%r295, [%rd64+-9];
	shl.b32 	%r296, %r295, 16;
	or.b32  	%r297, %r294, %r296;
	ld.global.u8 	%r298, [%rd64+-8];
	shl.b32 	%r299, %r298, 24;
	or.b32  	%r442, %r297, %r299;
	ld.global.u8 	%r300, [%rd64+-7];
	ld.global.u8 	%rs25, [%rd64+-6];
	mul.wide.u16 	%r301, %rs25, 256;
	or.b32  	%r302, %r301, %r300;
	ld.global.u8 	%r303, [%rd64+-5];
	shl.b32 	%r304, %r303, 16;
	or.b32  	%r305, %r302, %r304;
	ld.global.u8 	%r306, [%rd64+-4];
	shl.b32 	%r307, %r306, 24;
	or.b32  	%r441, %r305, %r307;
	ld.global.u8 	%r308, [%rd64+-3];
	ld.global.u8 	%rs26, [%rd64+-2];
	mul.wide.u16 	%r309, %rs26, 256;
	or.b32  	%r310, %r309, %r308;
	ld.global.u8 	%r311, [%rd64+-1];
	shl.b32 	%r312, %r311, 16;
	or.b32  	%r313, %r310, %r312;
	ld.global.u8 	%r314, [%rd64];
	shl.b32 	%r315, %r314, 24;
	or.b32  	%r440, %r313, %r315;
	ld.global.u8 	%r316, [%rd64+1];
	ld.global.u8 	%rs27, [%rd64+2];
	mul.wide.u16 	%r317, %rs27, 256;
	or.b32  	%r318, %r317, %r316;
	ld.global.u8 	%r319, [%rd64+3];
	shl.b32 	%r320, %r319, 16;
	or.b32  	%r321, %r318, %r320;
	ld.global.u8 	%r322, [%rd64+4];
	shl.b32 	%r323, %r322, 24;
	or.b32  	%r439, %r321, %r323;
	ld.global.u8 	%r324, [%rd64+5];
	ld.global.u8 	%rs28, [%rd64+6];
	mul.wide.u16 	%r325, %rs28, 256;
	or.b32  	%r326, %r325, %r324;
	ld.global.u8 	%r327, [%rd64+7];
	shl.b32 	%r328, %r327, 16;
	or.b32  	%r329, %r326, %r328;
	ld.global.u8 	%r330, [%rd64+8];
	shl.b32 	%r331, %r330, 24;
	or.b32  	%r438, %r329, %r331;
	ld.global.u8 	%r332, [%rd64+9];
	ld.global.u8 	%rs29, [%rd64+10];
	mul.wide.u16 	%r333, %rs29, 256;
	or.b32  	%r334, %r333, %r332;
	ld.global.u8 	%r335, [%rd64+11];
	shl.b32 	%r336, %r335, 16;
	or.b32  	%r337, %r334, %r336;
	ld.global.u8 	%r338, [%rd64+12];
	shl.b32 	%r339, %r338, 24;
	or.b32  	%r437, %r337, %r339;
	ld.global.u8 	%r340, [%rd64+13];
	ld.global.u8 	%rs30, [%rd64+14];
	mul.wide.u16 	%r341, %rs30, 256;
	or.b32  	%r342, %r341, %r340;
	ld.global.u8 	%r343, [%rd64+15];
	shl.b32 	%r344, %r343, 16;
	or.b32  	%r345, %r342, %r344;
	ld.global.u8 	%r346, [%rd64+16];
	shl.b32 	%r347, %r346, 24;
	or.b32  	%r436, %r345, %r347;
	ld.global.u8 	%r348, [%rd64+17];
	ld.global.u8 	%rs31, [%rd64+18];
	mul.wide.u16 	%r349, %rs31, 256;
	or.b32  	%r350, %r349, %r348;
	ld.global.u8 	%r351, [%rd64+19];
	shl.b32 	%r352, %r351, 16;
	or.b32  	%r353, %r350, %r352;
	ld.global.u8 	%r354, [%rd64+20];
	shl.b32 	%r355, %r354, 24;
	or.b32  	%r435, %r353, %r355;
	ld.global.u8 	%r356, [%rd64+21];
	ld.global.u8 	%rs32, [%rd64+22];
	mul.wide.u16 	%r357, %rs32, 256;
	or.b32  	%r358, %r357, %r356;
	ld.global.u8 	%r359, [%rd64+23];
	shl.b32 	%r360, %r359, 16;
	or.b32  	%r361, %r358, %r360;
	ld.global.u8 	%r362, [%rd64+24];
	shl.b32 	%r363, %r362, 24;
	or.b32  	%r434, %r361, %r363;
	ld.global.u8 	%r364, [%rd64+25];
	ld.global.u8 	%rs33, [%rd64+26];
	mul.wide.u16 	%r365, %rs33, 256;
	or.b32  	%r366, %r365, %r364;
	ld.global.u8 	%r367, [%rd64+27];
	shl.b32 	%r368, %r367, 16;
	or.b32  	%r369, %r366, %r368;
	ld.global.u8 	%r370, [%rd64+28];
	shl.b32 	%r371, %r370, 24;
	or.b32  	%r433, %r369, %r371;
	ld.global.u8 	%r372, [%rd64+29];
	ld.global.u8 	%rs34, [%rd64+30];
	mul.wide.u16 	%r373, %rs34, 256;
	or.b32  	%r374, %r373, %r372;
	ld.global.u8 	%r375, [%rd64+31];
	shl.b32 	%r376, %r375, 16;
	or.b32  	%r377, %r374, %r376;
	ld.global.u8 	%r378, [%rd64+32];
	shl.b32 	%r379, %r378, 24;
	or.b32  	%r432, %r377, %r379;
$L__BB0_20:
	st.global.u8 	[%rd63+-31], %r447;
	shr.u32 	%r380, %r447, 8;
	st.global.u8 	[%rd63+-30], %r380;
	shr.u32 	%r381, %r447, 16;
	st.global.u8 	[%rd63+-29], %r381;
	shr.u32 	%r382, %r447, 24;
	st.global.u8 	[%rd63+-28], %r382;
	st.global.u8 	[%rd63+-27], %r446;
	shr.u32 	%r383, %r446, 8;
	st.global.u8 	[%rd63+-26], %r383;
	shr.u32 	%r384, %r446, 16;
	st.global.u8 	[%rd63+-25], %r384;
	shr.u32 	%r385, %r446, 24;
	st.global.u8 	[%rd63+-24], %r385;
	st.global.u8 	[%rd63+-23], %r445;
	shr.u32 	%r386, %r445, 8;
	st.global.u8 	[%rd63+-22], %r386;
	shr.u32 	%r387, %r445, 16;
	st.global.u8 	[%rd63+-21], %r387;
	shr.u32 	%r388, %r445, 24;
	st.global.u8 	[%rd63+-20], %r388;
	st.global.u8 	[%rd63+-19], %r444;
	shr.u32 	%r389, %r444, 8;
	st.global.u8 	[%rd63+-18], %r389;
	shr.u32 	%r390, %r444, 16;
	st.global.u8 	[%rd63+-17], %r390;
	shr.u32 	%r391, %r444, 24;
	st.global.u8 	[%rd63+-16], %r391;
	st.global.u8 	[%rd63+-15], %r443;
	shr.u32 	%r392, %r443, 8;
	st.global.u8 	[%rd63+-14], %r392;
	shr.u32 	%r393, %r443, 16;
	st.global.u8 	[%rd63+-13], %r393;
	shr.u32 	%r394, %r443, 24;
	st.global.u8 	[%rd63+-12], %r394;
	st.global.u8 	[%rd63+-11], %r442;
	shr.u32 	%r395, %r442, 8;
	st.global.u8 	[%rd63+-10], %r395;
	shr.u32 	%r396, %r442, 16;
	st.global.u8 	[%rd63+-9], %r396;
	shr.u32 	%r397, %r442, 24;
	st.global.u8 	[%rd63+-8], %r397;
	st.global.u8 	[%rd63+-7], %r441;
	shr.u32 	%r398, %r441, 8;
	st.global.u8 	[%rd63+-6], %r398;
	shr.u32 	%r399, %r441, 16;
	st.global.u8 	[%rd63+-5], %r399;
	shr.u32 	%r400, %r441, 24;
	st.global.u8 	[%rd63+-4], %r400;
	st.global.u8 	[%rd63+-3], %r440;
	shr.u32 	%r401, %r440, 8;
	st.global.u8 	[%rd63+-2], %r401;
	shr.u32 	%r402, %r440, 16;
	st.global.u8 	[%rd63+-1], %r402;
	shr.u32 	%r403, %r440, 24;
	st.global.u8 	[%rd63], %r403;
	st.global.u8 	[%rd63+1], %r439;
	shr.u32 	%r404, %r439, 8;
	st.global.u8 	[%rd63+2], %r404;
	shr.u32 	%r405, %r439, 16;
	st.global.u8 	[%rd63+3], %r405;
	shr.u32 	%r406, %r439, 24;
	st.global.u8 	[%rd63+4], %r406;
	st.global.u8 	[%rd63+5], %r438;
	shr.u32 	%r407, %r438, 8;
	st.global.u8 	[%rd63+6], %r407;
	shr.u32 	%r408, %r438, 16;
	st.global.u8 	[%rd63+7], %r408;
	shr.u32 	%r409, %r438, 24;
	st.global.u8 	[%rd63+8], %r409;
	st.global.u8 	[%rd63+9], %r437;
	shr.u32 	%r410, %r437, 8;
	st.global.u8 	[%rd63+10], %r410;
	shr.u32 	%r411, %r437, 16;
	st.global.u8 	[%rd63+11], %r411;
	shr.u32 	%r412, %r437, 24;
	st.global.u8 	[%rd63+12], %r412;
	st.global.u8 	[%rd63+13], %r436;
	shr.u32 	%r413, %r436, 8;
	st.global.u8 	[%rd63+14], %r413;
	shr.u32 	%r414, %r436, 16;
	st.global.u8 	[%rd63+15], %r414;
	shr.u32 	%r415, %r436, 24;
	st.global.u8 	[%rd63+16], %r415;
	st.global.u8 	[%rd63+17], %r435;
	shr.u32 	%r416, %r435, 8;
	st.global.u8 	[%rd63+18], %r416;
	shr.u32 	%r417, %r435, 16;
	st.global.u8 	[%rd63+19], %r417;
	shr.u32 	%r418, %r435, 24;
	st.global.u8 	[%rd63+20], %r418;
	st.global.u8 	[%rd63+21], %r434;
	shr.u32 	%r419, %r434, 8;
	st.global.u8 	[%rd63+22], %r419;
	shr.u32 	%r420, %r434, 16;
	st.global.u8 	[%rd63+23], %r420;
	shr.u32 	%r421, %r434, 24;
	st.global.u8 	[%rd63+24], %r421;
	st.global.u8 	[%rd63+25], %r433;
	shr.u32 	%r422, %r433, 8;
	st.global.u8 	[%rd63+26], %r422;
	shr.u32 	%r423, %r433, 16;
	st.global.u8 	[%rd63+27], %r423;
	shr.u32 	%r424, %r433, 24;
	st.global.u8 	[%rd63+28], %r424;
	st.global.u8 	[%rd63+29], %r432;
	shr.u32 	%r425, %r432, 8;
	st.global.u8 	[%rd63+30], %r425;
	shr.u32 	%r426, %r432, 16;
	st.global.u8 	[%rd63+31], %r426;
	shr.u32 	%r427, %r432, 24;
	st.global.u8 	[%rd63+32], %r427;
	add.s32 	%r431, %r431, 512;
	add.s64 	%rd64, %rd64, 2048;
	add.s64 	%rd63, %rd63, 2048;
	add.s32 	%r430, %r430, 2048;
	setp.lt.s32 	%p12, %r431, %r79;
	@%p12 bra 	$L__BB0_17;
$L__BB0_21:
	add.s32 	%r429, %r429, 1;
	setp.ne.s32 	%p13, %r429, %r14;
	@%p13 bra 	$L__BB0_15;
$L__BB0_22:
	bar.warp.sync 	-1;
	add.s64 	%rd62, %rd62, %rd9;
	setp.lt.s64 	%p14, %rd62, %rd7;
	@%p14 bra 	$L__BB0_7;
$L__BB0_23:
	ret;

}
	// .globl	_Z18scatter_kernel_TMAILi8EEvPKj4descPKiiPjS2_
.visible .entry _Z18scatter_kernel_TMAILi8EEvPKj4descPKiiPjS2_(
	.param .u64 .ptr .align 1 _Z18scatter_kernel_TMAILi8EEvPKj4descPKiiPjS2__param_0,
	.param .align 4 .b8 _Z18scatter_kernel_TMAILi8EEvPKj4descPKiiPjS2__param_1[16],
	.param .u64 .ptr .align 1 _Z18scatter_kernel_TMAILi8EEvPKj4descPKiiPjS2__param_2,
	.param .u32 _Z18scatter_kernel_TMAILi8EEvPKj4descPKiiPjS2__param_3,
	.param .u64 .ptr .align 1 _Z18scatter_kernel_TMAILi8EEvPKj4descPKiiPjS2__param_4,
	.param .align 4 .b8 _Z18scatter_kernel_TMAILi8EEvPKj4descPKiiPjS2__param_5[16]
)
{
	.reg .pred 	%p<15>;
	.reg .b16 	%rs<19>;
	.reg .b32 	%r<263>;
	.reg .b64 	%rd<62>;
	// demoted variable
	.shared .align 8 .b8 _ZZ18scatter_kernel_TMAILi8EEvPKj4descPKiiPjS2_E3bar[8];
	ld.param.u32 	%r58, [_Z18scatter_kernel_TMAILi8EEvPKj4descPKiiPjS2__param_5+12];
	ld.param.u32 	%r57, [_Z18scatter_kernel_TMAILi8EEvPKj4descPKiiPjS2__param_5+8];
	ld.param.u32 	%r56, [_Z18scatter_kernel_TMAILi8EEvPKj4descPKiiPjS2__param_5+4];
	ld.param.u32 	%r53, [_Z18scatter_kernel_TMAILi8EEvPKj4descPKiiPjS2__param_1+12];
	ld.param.u32 	%r52, [_Z18scatter_kernel_TMAILi8EEvPKj4descPKiiPjS2__param_1+8];
	ld.param.u64 	%rd24, [_Z18scatter_kernel_TMAILi8EEvPKj4descPKiiPjS2__param_0];
	ld.param.u64 	%rd22, [_Z18scatter_kernel_TMAILi8EEvPKj4descPKiiPjS2__param_2];
	ld.param.u32 	%r54, [_Z18scatter_kernel_TMAILi8EEvPKj4descPKiiPjS2__param_3];
	ld.param.u64 	%rd23, [_Z18scatter_kernel_TMAILi8EEvPKj4descPKiiPjS2__param_4];
	cvta.to.global.u64 	%rd1, %rd24;
	mov.u32 	%r5, %tid.x;
	mov.u32 	%r6, %ntid.x;
	setp.ne.s32 	%p1, %r5, 0;
	@%p1 bra 	$L__BB1_2;
	mov.u32 	%r59, _ZZ18scatter_kernel_TMAILi8EEvPKj4descPKiiPjS2_E3bar;
	// begin inline asm
	mbarrier.init.shared.b64 [%r59], %r6;
	// end inline asm
$L__BB1_2:
	barrier.sync 	0;
	cvt.s64.s32 	%rd2, %r52;
	shr.u32 	%r7, %r6, 5;
	cvt.u16.u32 	%rs2, %r7;
	div.u16 	%rs1, 6144, %rs2;
	cvt.u64.u16 	%rd25, %rs1;
	add.s64 	%rd3, %rd25, -16;
	or.b64  	%rd26, %rd3, %rd2;
	and.b64  	%rd27, %rd26, -4294967296;
	setp.ne.s64 	%p2, %rd27, 0;
	@%p2 bra 	$L__BB1_4;
	cvt.u32.u64 	%r61, %rd2;
	cvt.u32.u64 	%r62, %rd3;
	div.u32 	%r63, %r62, %r61;
	cvt.u64.u32 	%rd58, %r63;
	bra.uni 	$L__BB1_5;
$L__BB1_4:
	div.u64 	%rd58, %rd3, %rd2;
$L__BB1_5:
	shr.s32 	%r64, %r53, 31;
	shr.u32 	%r65, %r64, 28;
	add.s32 	%r66, %r53, %r65;
	and.b32  	%r67, %r66, -16;
	sub.s32 	%r8, %r53, %r67;
	setp.lt.u64 	%p3, %rd3, %rd2;
	cvt.u32.u16 	%r68, %rs1;
	cvt.u32.u64 	%r69, %rd58;
	shr.u32 	%r70, %r5, 5;
	mul.lo.s32 	%r71, %r70, %r68;
	shl.b32 	%r72, %r71, 2;
	mov.u32 	%r73, shared;
	add.s32 	%r10, %r73, %r72;
	selp.b32 	%r11, 1, %r69, %p3;
	mov.u32 	%r74, %ctaid.x;
	mad.lo.s32 	%r75, %r74, %r6, %r5;
	shr.u32 	%r76, %r75, 5;
	mul.lo.s32 	%r12, %r11, %r76;
	cvt.s64.s32 	%rd7, %r54;
	setp.ge.s32 	%p4, %r12, %r54;
	@%p4 bra 	$L__BB1_23;
	cvt.u64.u32 	%rd59, %r12;
	cvt.s64.s32 	%rd28, %r53;
	cvt.s64.s32 	%rd29, %r58;
	shl.b32 	%r77, %r5, 3;
	and.b32  	%r13, %r77, 248;
	mov.u32 	%r78, %nctaid.x;
	mul.lo.s32 	%r79, %r7, %r78;
	mul.lo.s32 	%r80, %r79, %r11;
	cvt.u64.u32 	%rd9, %r80;
	and.b32  	%r81, %r5, 31;
	mul.wide.u32 	%rd30, %r81, 8;
	add.s64 	%rd10, %rd30, %rd28;
	cvta.to.global.u64 	%rd31, %rd23;
	add.s64 	%rd11, %rd31, 15;
	add.s64 	%rd12, %rd30, %rd29;
	add.s32 	%r14, %r10, 15;
	cvta.to.global.u64 	%rd13, %rd22;
$L__BB1_7:
	setp.lt.u64 	%p5, %rd3, %rd2;
	cvt.u64.u32 	%rd32, %r11;
	sub.s64 	%rd33, %rd7, %rd32;
	setp.lt.s64 	%p6, %rd59, %rd33;
	cvt.u32.u64 	%r82, %rd59;
	sub.s32 	%r83, %r54, %r82;
	selp.b32 	%r15, %r11, %r83, %p6;
	@%p5 bra 	$L__BB1_13;
	mad.lo.s32 	%r84, %r15, %r52, %r8;
	shl.b32 	%r251, %r84, 2;
	cvt.s64.s32 	%rd34, %r15;
	add.s64 	%rd35, %rd59, %rd34;
	setp.ge.s64 	%p7, %rd35, %rd7;
	@%p7 bra 	$L__BB1_10;
	add.s32 	%r85, %r251, 15;
	shr.s32 	%r86, %r85, 31;
	shr.u32 	%r87, %r86, 28;
	add.s32 	%r88, %r85, %r87;
	and.b32  	%r251, %r88, -16;
$L__BB1_10:
	and.b32  	%r89, %r251, 12;
	setp.eq.s32 	%p8, %r89, 0;
	@%p8 bra 	$L__BB1_12;
	mov.u64 	%rd36, $str;
	cvta.global.u64 	%rd37, %rd36;
	mov.u64 	%rd38, $str$1;
	cvta.global.u64 	%rd39, %rd38;
	mov.u64 	%rd40, __unnamed_1;
	cvta.global.u64 	%rd41, %rd40;
	{ // callseq 1, 0
	.param .b64 param0;
	st.param.b64 	[param0], %rd37;
	.param .b64 param1;
	st.param.b64 	[param1], %rd39;
	.param .b32 param2;
	st.param.b32 	[param2], 274;
	.param .b64 param3;
	st.param.b64 	[param3], %rd41;
	.param .b64 param4;
	st.param.b64 	[param4], 1;
	call.uni 
	__assertfail, 
	(
	param0, 
	param1, 
	param2, 
	param3, 
	param4
	);
	} // callseq 1
$L__BB1_12:
	neg.s32 	%r93, %r8;
	cvt.s64.s32 	%rd43, %r93;
	cvt.s64.s32 	%rd44, %r53;
	add.s64 	%rd45, %rd43, %rd44;
	mad.lo.s64 	%rd46, %rd59, %rd2, %rd45;
	shl.b64 	%rd47, %rd46, 2;
	add.s64 	%rd42, %rd1, %rd47;
	mov.u32 	%r92, _ZZ18scatter_kernel_TMAILi8EEvPKj4descPKiiPjS2_E3bar;
	// begin inline asm
	cp.async.bulk.shared::cluster.global.mbarrier::complete_tx::bytes [%r10], [%rd42], %r251, [%r92];

	// end inline asm
$L__BB1_13:
	setp.lt.s32 	%p9, %r15, 1;
	@%p9 bra 	$L__BB1_22;
	mov.b32 	%r252, 0;
$L__BB1_15:
	setp.ge.s32 	%p10, %r13, %r56;
	@%p10 bra 	$L__BB1_21;
	cvt.u64.u32 	%rd48, %r252;
	add.s64 	%rd49, %rd59, %rd48;
	shl.b64 	%rd50, %rd49, 2;
	add.s64 	%rd51, %rd13, %rd50;
	ld.global.u32 	%r95, [%rd51];
	mad.lo.s64 	%rd52, %rd2, %rd49, %rd10;
	shl.b64 	%rd53, %rd52, 2;
	add.s64 	%rd54, %rd1, %rd53;
	add.s64 	%rd61, %rd54, 15;
	mul.wide.s32 	%rd55, %r95, %r57;
	add.s64 	%rd56, %rd12, %rd55;
	shl.b64 	%rd57, %rd56, 2;
	add.s64 	%rd60, %rd11, %rd57;
	add.s32 	%r96, %r8, %r13;
	mad.lo.s32 	%r97, %r252, %r52, %r96;
	shl.b32 	%r98, %r97, 2;
	add.s32 	%r253, %r14, %r98;
	mov.u32 	%r254, %r13;
$L__BB1_17:
	setp.lt.u64 	%p11, %rd3, %rd2;
	@%p11 bra 	$L__BB1_19;
	ld.shared.u8 	%r99, [%r253+-15];
	ld.shared.u8 	%rs3, [%r253+-14];
	mul.wide.u16 	%r100, %rs3, 256;
	or.b32  	%r101, %r100, %r99;
	ld.shared.u8 	%r102, [%r253+-13];
	shl.b32 	%r103, %r102, 16;
	or.b32  	%r104, %r101, %r103;
	ld.shared.u8 	%r105, [%r253+-12];
	shl.b32 	%r106, %r105, 24;
	or.b32  	%r262, %r104, %r106;
	ld.shared.u8 	%r107, [%r253+-11];
	ld.shared.u8 	%rs4, [%r253+-10];
	mul.wide.u16 	%r108, %rs4, 256;
	or.b32  	%r109, %r108, %r107;
	ld.shared.u8 	%r110, [%r253+-9];
	shl.b32 	%r111, %r110, 16;
	or.b32  	%r112, %r109, %r111;
	ld.shared.u8 	%r113, [%r253+-8];
	shl.b32 	%r114, %r113, 24;
	or.b32  	%r261, %r112, %r114;
	ld.shared.u8 	%r115, [%r253+-7];
	ld.shared.u8 	%rs5, [%r253+-6];
	mul.wide.u16 	%r116, %rs5, 256;
	or.b32  	%r117, %r116, %r115;
	ld.shared.u8 	%r118, [%r253+-5];
	shl.b32 	%r119, %r118, 16;
	or.b32  	%r120, %r117, %r119;
	ld.shared.u8 	%r121, [%r253+-4];
	shl.b32 	%r122, %r121, 24;
	or.b32  	%r260, %r120, %r122;
	ld.shared.u8 	%r123, [%r253+-3];
	ld.shared.u8 	%rs6, [%r253+-2];
	mul.wide.u16 	%r124, %rs6, 256;
	or.b32  	%r125, %r124, %r123;
	ld.shared.u8 	%r126, [%r253+-1];
	shl.b32 	%r127, %r126, 16;
	or.b32  	%r128, %r125, %r127;
	ld.shared.u8 	%r129, [%r253];
	shl.b32 	%r130, %r129, 24;
	or.b32  	%r259, %r128, %r130;
	ld.shared.u8 	%r131, [%r253+1];
	ld.shared.u8 	%rs7, [%r253+2];
	mul.wide.u16 	%r132, %rs7, 256;
	or.b32  	%r133, %r132, %r131;
	ld.shared.u8 	%r134, [%r253+3];
	shl.b32 	%r135, %r134, 16;
	or.b32  	%r136, %r133, %r135;
	ld.shared.u8 	%r137, [%r253+4];
	shl.b32 	%r138, %r137, 24;
	or.b32  	%r258, %r136, %r138;
	ld.shared.u8 	%r139, [%r253+5];
	ld.shared.u8 	%rs8, [%r253+6];
	mul.wide.u16 	%r140, %rs8, 256;
	or.b32  	%r141, %r140, %r139;
	ld.shared.u8 	%r142, [%r253+7];
	shl.b32 	%r143, %r142, 16;
	or.b32  	%r144, %r141, %r143;
	ld.shared.u8 	%r145, [%r253+8];
	shl.b32 	%r146, %r145, 24;
	or.b32  	%r257, %r144, %r146;
	ld.shared.u8 	%r147, [%r253+9];
	ld.shared.u8 	%rs9, [%r253+10];
	mul.wide.u16 	%r148, %rs9, 256;
	or.b32  	%r149, %r148, %r147;
	ld.shared.u8 	%r150, [%r253+11];
	shl.b32 	%r151, %r150, 16;
	or.b32  	%r152, %r149, %r151;
	ld.shared.u8 	%r153, [%r253+12];
	shl.b32 	%r154, %r153, 24;
	or.b32  	%r256, %r152, %r154;
	ld.shared.u8 	%r155, [%r253+13];
	ld.shared.u8 	%rs10, [%r253+14];
	mul.wide.u16 	%r156, %rs10, 256;
	or.b32  	%r157, %r156, %r155;
	ld.shared.u8 	%r158, [%r253+15];
	shl.b32 	%r159, %r158, 16;
	or.b32  	%r160, %r157, %r159;
	ld.shared.u8 	%r161, [%r253+16];
	shl.b32 	%r162, %r161, 24;
	or.b32  	%r255, %r160, %r162;
	bra.uni 	$L__BB1_20;
$L__BB1_19:
	ld.global.u8 	%r163, [%rd61+-15];
	ld.global.u8 	%rs11, [%rd61+-14];
	mul.wide.u16 	%r164, %rs11, 256;
	or.b32  	%r165, %r164, %r163;
	ld.global.u8 	%r166, [%rd61+-13];
	shl.b32 	%r167, %r166, 16;
	or.b32  	%r168, %r165, %r167;
	ld.global.u8 	%r169, [%rd61+-12];
	shl.b32 	%r170, %r169, 24;
	or.b32  	%r262, %r168, %r170;
	ld.global.u8 	%r171, [%rd61+-11];
	ld.global.u8 	%rs12, [%rd61+-10];
	mul.wide.u16 	%r172, %rs12, 256;
	or.b32  	%r173, %r172, %r171;
	ld.global.u8 	%r174, [%rd61+-9];
	shl.b32 	%r175, %r174, 16;
	or.b32  	%r176, %r173, %r175;
	ld.global.u8 	%r177, [%rd61+-8];
	shl.b32 	%r178, %r177, 24;
	or.b32  	%r261, %r176, %r178;
	ld.global.u8 	%r179, [%rd61+-7];
	ld.global.u8 	%rs13, [%rd61+-6];
	mul.wide.u16 	%r180, %rs13, 256;
	or.b32  	%r181, %r180, %r179;
	ld.global.u8 	%r182, [%rd61+-5];
	shl.b32 	%r183, %r182, 16;
	or.b32  	%r184, %r181, %r183;
	ld.global.u8 	%r185, [%rd61+-4];
	shl.b32 	%r186, %r185, 24;
	or.b32  	%r260, %r184, %r186;
	ld.global.u8 	%r187, [%rd61+-3];
	ld.global.u8 	%rs14, [%rd61+-2];
	mul.wide.u16 	%r188, %rs14, 256;
	or.b32  	%r189, %r188, %r187;
	ld.global.u8 	%r190, [%rd61+-1];
	shl.b32 	%r191, %r190, 16;
	or.b32  	%r192, %r189, %r191;
	ld.global.u8 	%r193, [%rd61];
	shl.b32 	%r194, %r193, 24;
	or.b32  	%r259, %r192, %r194;
	ld.global.u8 	%r195, [%rd61+1];
	ld.global.u8 	%rs15, [%rd61+2];
	mul.wide.u16 	%r196, %rs15, 256;
	or.b32  	%r197, %r196, %r195;
	ld.global.u8 	%r198, [%rd61+3];
	shl.b32 	%r199, %r198, 16;
	or.b32  	%r200, %r197, %r199;
	ld.global.u8 	%r201, [%rd61+4];
	shl.b32 	%r202, %r201, 24;
	or.b32  	%r258, %r200, %r202;
	ld.global.u8 	%r203, [%rd61+5];
	ld.global.u8 	%rs16, [%rd61+6];
	mul.wide.u16 	%r204, %rs16, 256;
	or.b32  	%r205, %r204, %r203;
	ld.global.u8 	%r206, [%rd61+7];
	shl.b32 	%r207, %r206, 16;
	or.b32  	%r208, %r205, %r207;
	ld.global.u8 	%r209, [%rd61+8];
	shl.b32 	%r210, %r209, 24;
	or.b32  	%r257, %r208, %r210;
	ld.global.u8 	%r211, [%rd61+9];
	ld.global.u8 	%rs17, [%rd61+10];
	mul.wide.u16 	%r212, %rs17, 256;
	or.b32  	%r213, %r212, %r211;
	ld.global.u8 	%r214, [%rd61+11];
	shl.b32 	%r215, %r214, 16;
	or.b32  	%r216, %r213, %r215;
	ld.global.u8 	%r217, [%rd61+12];
	shl.b32 	%r218, %r217, 24;
	or.b32  	%r256, %r216, %r218;
	ld.global.u8 	%r219, [%rd61+13];
	ld.global.u8 	%rs18, [%rd61+14];
	mul.wide.u16 	%r220, %rs18, 256;
	or.b32  	%r221, %r220, %r219;
	ld.global.u8 	%r222, [%rd61+15];
	shl.b32 	%r223, %r222, 16;
	or.b32  	%r224, %r221, %r223;
	ld.global.u8 	%r225, [%rd61+16];
	shl.b32 	%r226, %r225, 24;
	or.b32  	%r255, %r224, %r226;
$L__BB1_20:
	st.global.u8 	[%rd60+-15], %r262;
	shr.u32 	%r227, %r262, 8;
	st.global.u8 	[%rd60+-14], %r227;
	shr.u32 	%r228, %r262, 16;
	st.global.u8 	[%rd60+-13], %r228;
	shr.u32 	%r229, %r262, 24;
	st.global.u8 	[%rd60+-12], %r229;
	st.global.u8 	[%rd60+-11], %r261;
	shr.u32 	%r230, %r261, 8;
	st.global.u8 	[%rd60+-10], %r230;
	shr.u32 	%r231, %r261, 16;
	st.global.u8 	[%rd60+-9], %r231;
	shr.u32 	%r232, %r261, 24;
	st.global.u8 	[%rd60+-8], %r232;
	st.global.u8 	[%rd60+-7], %r260;
	shr.u32 	%r233, %r260, 8;
	st.global.u8 	[%rd60+-6], %r233;
	shr.u32 	%r234, %r260, 16;
	st.global.u8 	[%rd60+-5], %r234;
	shr.u32 	%r235, %r260, 24;
	st.global.u8 	[%rd60+-4], %r235;
	st.global.u8 	[%rd60+-3], %r259;
	shr.u32 	%r236, %r259, 8;
	st.global.u8 	[%rd60+-2], %r236;
	shr.u32 	%r237, %r259, 16;
	st.global.u8 	[%rd60+-1], %r237;
	shr.u32 	%r238, %r259, 24;
	st.global.u8 	[%rd60], %r238;
	st.global.u8 	[%rd60+1], %r258;
	shr.u32 	%r239, %r258, 8;
	st.global.u8 	[%rd60+2], %r239;
	shr.u32 	%r240, %r258, 16;
	st.global.u8 	[%rd60+3], %r240;
	shr.u32 	%r241, %r258, 24;
	st.global.u8 	[%rd60+4], %r241;
	st.global.u8 	[%rd60+5], %r257;
	shr.u32 	%r242, %r257, 8;
	st.global.u8 	[%rd60+6], %r242;
	shr.u32 	%r243, %r257, 16;
	st.global.u8 	[%rd60+7], %r243;
	shr.u32 	%r244, %r257, 24;
	st.global.u8 	[%rd60+8], %r244;
	st.global.u8 	[%rd60+9], %r256;
	shr.u32 	%r245, %r256, 8;
	st.global.u8 	[%rd60+10], %r245;
	shr.u32 	%r246, %r256, 16;
	st.global.u8 	[%rd60+11], %r246;
	shr.u32 	%r247, %r256, 24;
	st.global.u8 	[%rd60+12], %r247;
	st.global.u8 	[%rd60+13], %r255;
	shr.u32 	%r248, %r255, 8;
	st.global.u8 	[%rd60+14], %r248;
	shr.u32 	%r249, %r255, 16;
	st.global.u8 	[%rd60+15], %r249;
	shr.u32 	%r250, %r255, 24;
	st.global.u8 	[%rd60+16], %r250;
	add.s32 	%r254, %r254, 256;
	add.s64 	%rd61, %rd61, 1024;
	add.s64 	%rd60, %rd60, 1024;
	add.s32 	%r253, %r253, 1024;
	setp.lt.s32 	%p12, %r254, %r56;
	@%p12 bra 	$L__BB1_17;
$L__BB1_21:
	add.s32 	%r252, %r252, 1;
	setp.ne.s32 	%p13, %r252, %r15;
	@%p13 bra 	$L__BB1_15;
$L__BB1_22:
	bar.warp.sync 	-1;
	add.s64 	%rd59, %rd59, %rd9;
	setp.lt.s64 	%p14, %rd59, %rd7;
	@%p14 bra 	$L__BB1_7;
$L__BB1_23:
	ret;

}
	// .globl	_Z18scatter_kernel_TMAILi4EEvPKj4descPKiiPjS2_
.visible .entry _Z18scatter_kernel_TMAILi4EEvPKj4descPKiiPjS2_(
	.param .u64 .ptr .align 1 _Z18scatter_kernel_TMAILi4EEvPKj4descPKiiPjS2__param_0,
	.param .align 4 .b8 _Z18scatter_kernel_TMAILi4EEvPKj4descPKiiPjS2__param_1[16],
	.param .u64 .ptr .align 1 _Z18scatter_kernel_TMAILi4EEvPKj4descPKiiPjS2__param_2,
	.param .u32 _Z18scatter_kernel_TMAILi4EEvPKj4descPKiiPjS2__param_3,
	.param .u64 .ptr .align 1 _Z18scatter_kernel_TMAILi4EEvPKj4descPKiiPjS2__param_4,
	.param .align 4 .b8 _Z18scatter_kernel_TMAILi4EEvPKj4descPKiiPjS2__param_5[16]
)
{
	.reg .pred 	%p<15>;
	.reg .b16 	%rs<3>;
	.reg .b32 	%r<94>;
	.reg .b64 	%rd<60>;
	// demoted variable
	.shared .align 8 .b8 _ZZ18scatter_kernel_TMAILi4EEvPKj4descPKiiPjS2_E3bar[8];
	ld.param.u32 	%r45, [_Z18scatter_kernel_TMAILi4EEvPKj4descPKiiPjS2__param_5+12];
	ld.param.u32 	%r44, [_Z18scatter_kernel_TMAILi4EEvPKj4descPKiiPjS2__param_5+8];
	ld.param.u32 	%r43, [_Z18scatter_kernel_TMAILi4EEvPKj4descPKiiPjS2__param_5+4];
	ld.param.u32 	%r40, [_Z18scatter_kernel_TMAILi4EEvPKj4descPKiiPjS2__param_1+12];
	ld.param.u32 	%r39, [_Z18scatter_kernel_TMAILi4EEvPKj4descPKiiPjS2__param_1+8];
	ld.param.u64 	%rd24, [_Z18scatter_kernel_TMAILi4EEvPKj4descPKiiPjS2__param_0];
	ld.param.u64 	%rd22, [_Z18scatter_kernel_TMAILi4EEvPKj4descPKiiPjS2__param_2];
	ld.param.u32 	%r41, [_Z18scatter_kernel_TMAILi4EEvPKj4descPKiiPjS2__param_3];
	ld.param.u64 	%rd23, [_Z18scatter_kernel_TMAILi4EEvPKj4descPKiiPjS2__param_4];
	cvta.to.global.u64 	%rd1, %rd24;
	mov.u32 	%r5, %tid.x;
	mov.u32 	%r6, %ntid.x;
	setp.ne.s32 	%p1, %r5, 0;
	@%p1 bra 	$L__BB2_2;
	mov.u32 	%r46, _ZZ18scatter_kernel_TMAILi4EEvPKj4descPKiiPjS2_E3bar;
	// begin inline asm
	mbarrier.init.shared.b64 [%r46], %r6;
	// end inline asm
$L__BB2_2:
	barrier.sync 	0;
	cvt.s64.s32 	%rd2, %r39;
	shr.u32 	%r7, %r6, 5;
	cvt.u16.u32 	%rs2, %r7;
	div.u16 	%rs1, 6144, %rs2;
	cvt.u64.u16 	%rd25, %rs1;
	add.s64 	%rd3, %rd25, -16;
	or.b64  	%rd26, %rd3, %rd2;
	and.b64  	%rd27, %rd26, -4294967296;
	setp.ne.s64 	%p2, %rd27, 0;
	@%p2 bra 	$L__BB2_4;
	cvt.u32.u64 	%r48, %rd2;
	cvt.u32.u64 	%r49, %rd3;
	div.u32 	%r50, %r49, %r48;
	cvt.u64.u32 	%rd56, %r50;
	bra.uni 	$L__BB2_5;
$L__BB2_4:
	div.u64 	%rd56, %rd3, %rd2;
$L__BB2_5:
	shr.s32 	%r51, %r40, 31;
	shr.u32 	%r52, %r51, 28;
	add.s32 	%r53, %r40, %r52;
	and.b32  	%r54, %r53, -16;
	sub.s32 	%r8, %r40, %r54;
	setp.lt.u64 	%p3, %rd3, %rd2;
	cvt.u32.u16 	%r55, %rs1;
	cvt.u32.u64 	%r56, %rd56;
	shr.u32 	%r57, %r5, 5;
	mul.lo.s32 	%r58, %r57, %r55;
	shl.b32 	%r59, %r58, 2;
	mov.u32 	%r60, shared;
	add.s32 	%r10, %r60, %r59;
	selp.b32 	%r11, 1, %r56, %p3;
	mov.u32 	%r61, %ctaid.x;
	mad.lo.s32 	%r62, %r61, %r6, %r5;
	shr.u32 	%r63, %r62, 5;
	mul.lo.s32 	%r12, %r11, %r63;
	cvt.s64.s32 	%rd7, %r41;
	setp.ge.s32 	%p4, %r12, %r41;
	@%p4 bra 	$L__BB2_23;
	cvt.u64.u32 	%rd57, %r12;
	cvt.s64.s32 	%rd28, %r40;
	cvt.s64.s32 	%rd29, %r45;
	shl.b32 	%r64, %r5, 2;
	and.b32  	%r13, %r64, 124;
	mov.u32 	%r65, %nctaid.x;
	mul.lo.s32 	%r66, %r7, %r65;
	mul.lo.s32 	%r67, %r66, %r11;
	cvt.u64.u32 	%rd9, %r67;
	and.b32  	%r68, %r5, 31;
	mul.wide.u32 	%rd30, %r68, 4;
	add.s64 	%rd10, %rd30, %rd29;
	add.s64 	%rd11, %rd30, %rd28;
	cvta.to.global.u64 	%rd12, %rd22;
	cvta.to.global.u64 	%rd13, %rd23;
$L__BB2_7:
	cvt.u64.u32 	%rd31, %r11;
	sub.s64 	%rd32, %rd7, %rd31;
	setp.lt.s64 	%p6, %rd57, %rd32;
	cvt.u32.u64 	%r69, %rd57;
	sub.s32 	%r70, %r41, %r69;
	selp.b32 	%r14, %r11, %r70, %p6;
	@%p3 bra 	$L__BB2_13;
	mad.lo.s32 	%r71, %r14, %r39, %r8;
	shl.b32 	%r86, %r71, 2;
	cvt.s64.s32 	%rd33, %r14;
	add.s64 	%rd34, %rd57, %rd33;
	setp.ge.s64 	%p7, %rd34, %rd7;
	@%p7 bra 	$L__BB2_10;
	add.s32 	%r72, %r86, 15;
	shr.s32 	%r73, %r72, 31;
	shr.u32 	%r74, %r73, 28;
	add.s32 	%r75, %r72, %r74;
	and.b32  	%r86, %r75, -16;
$L__BB2_10:
	and.b32  	%r76, %r86, 12;
	setp.eq.s32 	%p8, %r76, 0;
	@%p8 bra 	$L__BB2_12;
	mov.u64 	%rd35, $str;
	cvta.global.u64 	%rd36, %rd35;
	mov.u64 	%rd37, $str$1;
	cvta.global.u64 	%rd38, %rd37;
	mov.u64 	%rd39, __unnamed_1;
	cvta.global.u64 	%rd40, %rd39;
	{ // callseq 2, 0
	.param .b64 param0;
	st.param.b64 	[param0], %rd36;
	.param .b64 param1;
	st.param.b64 	[param1], %rd38;
	.param .b32 param2;
	st.param.b32 	[param2], 274;
	.param .b64 param3;
	st.param.b64 	[param3], %rd40;
	.param .b64 param4;
	st.param.b64 	[param4], 1;
	call.uni 
	__assertfail, 
	(
	param0, 
	param1, 
	param2, 
	param3, 
	param4
	);
	} // callseq 2
$L__BB2_12:
	neg.s32 	%r80, %r8;
	cvt.s64.s32 	%rd42, %r80;
	cvt.s64.s32 	%rd43, %r40;
	add.s64 	%rd44, %rd42, %rd43;
	mad.lo.s64 	%rd45, %rd57, %rd2, %rd44;
	shl.b64 	%rd46, %rd45, 2;
	add.s64 	%rd41, %rd1, %rd46;
	mov.u32 	%r79, _ZZ18scatter_kernel_TMAILi4EEvPKj4descPKiiPjS2_E3bar;
	// begin inline asm
	cp.async.bulk.shared::cluster.global.mbarrier::complete_tx::bytes [%r10], [%rd41], %r86, [%r79];

	// end inline asm
$L__BB2_13:
	setp.lt.s32 	%p9, %r14, 1;
	@%p9 bra 	$L__BB2_22;
	mov.b32 	%r87, 0;
$L__BB2_15:
	setp.ge.s32 	%p10, %r13, %r43;
	@%p10 bra 	$L__BB2_21;
	cvt.u64.u32 	%rd47, %r87;
	add.s64 	%rd48, %rd57, %rd47;
	shl.b64 	%rd49, %rd48, 2;
	add.s64 	%rd50, %rd12, %rd49;
	ld.global.u32 	%r82, [%rd50];
	add.s32 	%r83, %r8, %r13;
	mad.lo.s32 	%r84, %r87, %r39, %r83;
	shl.b32 	%r85, %r84, 2;
	add.s32 	%r88, %r10, %r85;
	mul.wide.s32 	%rd51, %r82, %r44;
	add.s64 	%rd52, %rd10, %rd51;
	shl.b64 	%rd53, %rd52, 2;
	add.s64 	%rd59, %rd13, %rd53;
	mad.lo.s64 	%rd54, %rd2, %rd48, %rd11;
	shl.b64 	%rd55, %rd54, 2;
	add.s64 	%rd58, %rd1, %rd55;
	mov.u32 	%r89, %r13;
$L__BB2_17:
	@%p3 bra 	$L__BB2_19;
	ld.shared.v4.u32 	{%r93, %r92, %r91, %r90}, [%r88];
	bra.uni 	$L__BB2_20;
$L__BB2_19:
	ld.global.v4.u32 	{%r93, %r92, %r91, %r90}, [%rd58];
$L__BB2_20:
	st.global.v4.u32 	[%rd59], {%r93, %r92, %r91, %r90};
	add.s32 	%r89, %r89, 128;
	add.s32 	%r88, %r88, 512;
	add.s64 	%rd59, %rd59, 512;
	add.s64 	%rd58, %rd58, 512;
	setp.lt.s32 	%p12, %r89, %r43;
	@%p12 bra 	$L__BB2_17;
$L__BB2_21:
	add.s32 	%r87, %r87, 1;
	setp.ne.s32 	%p13, %r87, %r14;
	@%p13 bra 	$L__BB2_15;
$L__BB2_22:
	bar.warp.sync 	-1;
	add.s64 	%rd57, %rd57, %rd9;
	setp.lt.s64 	%p14, %rd57, %rd7;
	@%p14 bra 	$L__BB2_7;
$L__BB2_23:
	ret;

}
	// .globl	_Z18scatter_kernel_TMAILi2EEvPKj4descPKiiPjS2_
.visible .entry _Z18scatter_kernel_TMAILi2EEvPKj4descPKiiPjS2_(
	.param .u64 .ptr .align 1 _Z18scatter_kernel_TMAILi2EEvPKj4descPKiiPjS2__param_0,
	.param .align 4 .b8 _Z18scatter_kernel_TMAILi2EEvPKj4descPKiiPjS2__param_1[16],
	.param .u64 .ptr .align 1 _Z18scatter_kernel_TMAILi2EEvPKj4descPKiiPjS2__param_2,
	.param .u32 _Z18scatter_kernel_TMAILi2EEvPKj4descPKiiPjS2__param_3,
	.param .u64 .ptr .align 1 _Z18scatter_kernel_TMAILi2EEvPKj4descPKiiPjS2__param_4,
	.param .align 4 .b8 _Z18scatter_kernel_TMAILi2EEvPKj4descPKiiPjS2__param_5[16]
)
{
	.reg .pred 	%p<15>;
	.reg .b16 	%rs<3>;
	.reg .b32 	%r<86>;
	.reg .b64 	%rd<60>;
	// demoted variable
	.shared .align 8 .b8 _ZZ18scatter_kernel_TMAILi2EEvPKj4descPKiiPjS2_E3bar[8];
	ld.param.u32 	%r39, [_Z18scatter_kernel_TMAILi2EEvPKj4descPKiiPjS2__param_5+12];
	ld.param.u32 	%r38, [_Z18scatter_kernel_TMAILi2EEvPKj4descPKiiPjS2__param_5+8];
	ld.param.u32 	%r37, [_Z18scatter_kernel_TMAILi2EEvPKj4descPKiiPjS2__param_5+4];
	ld.param.u32 	%r34, [_Z18scatter_kernel_TMAILi2EEvPKj4descPKiiPjS2__param_1+12];
	ld.param.u32 	%r33, [_Z18scatter_kernel_TMAILi2EEvPKj4descPKiiPjS2__param_1+8];
	ld.param.u64 	%rd24, [_Z18scatter_kernel_TMAILi2EEvPKj4descPKiiPjS2__param_0];
	ld.param.u64 	%rd22, [_Z18scatter_kernel_TMAILi2EEvPKj4descPKiiPjS2__param_2];
	ld.param.u32 	%r35, [_Z18scatter_kernel_TMAILi2EEvPKj4descPKiiPjS2__param_3];
	ld.param.u64 	%rd23, [_Z18scatter_kernel_TMAILi2EEvPKj4descPKiiPjS2__param_4];
	cvta.to.global.u64 	%rd1, %rd24;
	mov.u32 	%r5, %tid.x;
	mov.u32 	%r6, %ntid.x;
	setp.ne.s32 	%p1, %r5, 0;
	@%p1 bra 	$L__BB3_2;
	mov.u32 	%r40, _ZZ18scatter_kernel_TMAILi2EEvPKj4descPKiiPjS2_E3bar;
	// begin inline asm
	mbarrier.init.shared.b64 [%r40], %r6;
	// end inline asm
$L__BB3_2:
	barrier.sync 	0;
	cvt.s64.s32 	%rd2, %r33;
	shr.u32 	%r7, %r6, 5;
	cvt.u16.u32 	%rs2, %r7;
	div.u16 	%rs1, 6144, %rs2;
	cvt.u64.u16 	%rd25, %rs1;
	add.s64 	%rd3, %rd25, -16;
	or.b64  	%rd26, %rd3, %rd2;
	and.b64  	%rd27, %rd26, -4294967296;
	setp.ne.s64 	%p2, %rd27, 0;
	@%p2 bra 	$L__BB3_4;
	cvt.u32.u64 	%r42, %rd2;
	cvt.u32.u64 	%r43, %rd3;
	div.u32 	%r44, %r43, %r42;
	cvt.u64.u32 	%rd56, %r44;
	bra.uni 	$L__BB3_5;
$L__BB3_4:
	div.u64 	%rd56, %rd3, %rd2;
$L__BB3_5:
	shr.s32 	%r45, %r34, 31;
	shr.u32 	%r46, %r45, 28;
	add.s32 	%r47, %r34, %r46;
	and.b32  	%r48, %r47, -16;
	sub.s32 	%r8, %r34, %r48;
	setp.lt.u64 	%p3, %rd3, %rd2;
	cvt.u32.u16 	%r49, %rs1;
	cvt.u32.u64 	%r50, %rd56;
	shr.u32 	%r51, %r5, 5;
	mul.lo.s32 	%r52, %r51, %r49;
	shl.b32 	%r53, %r52, 2;
	mov.u32 	%r54, shared;
	add.s32 	%r10, %r54, %r53;
	selp.b32 	%r11, 1, %r50, %p3;
	mov.u32 	%r55, %ctaid.x;
	mad.lo.s32 	%r56, %r55, %r6, %r5;
	shr.u32 	%r57, %r56, 5;
	mul.lo.s32 	%r12, %r11, %r57;
	cvt.s64.s32 	%rd7, %r35;
	setp.ge.s32 	%p4, %r12, %r35;
	@%p4 bra 	$L__BB3_23;
	cvt.u64.u32 	%rd57, %r12;
	cvt.s64.s32 	%rd28, %r34;
	cvt.s64.s32 	%rd29, %r39;
	shl.b32 	%r58, %r5, 1;
	and.b32  	%r13, %r58, 62;
	mov.u32 	%r59, %nctaid.x;
	mul.lo.s32 	%r60, %r7, %r59;
	mul.lo.s32 	%r61, %r60, %r11;
	cvt.u64.u32 	%rd9, %r61;
	and.b32  	%r62, %r5, 31;
	mul.wide.u32 	%rd30, %r62, 2;
	add.s64 	%rd10, %rd30, %rd29;
	add.s64 	%rd11, %rd30, %rd28;
	cvta.to.global.u64 	%rd12, %rd22;
	cvta.to.global.u64 	%rd13, %rd23;
$L__BB3_7:
	cvt.u64.u32 	%rd31, %r11;
	sub.s64 	%rd32, %rd7, %rd31;
	setp.lt.s64 	%p6, %rd57, %rd32;
	cvt.u32.u64 	%r63, %rd57;
	sub.s32 	%r64, %r35, %r63;
	selp.b32 	%r14, %r11, %r64, %p6;
	@%p3 bra 	$L__BB3_13;
	mad.lo.s32 	%r65, %r14, %r33, %r8;
	shl.b32 	%r80, %r65, 2;
	cvt.s64.s32 	%rd33, %r14;
	add.s64 	%rd34, %rd57, %rd33;
	setp.ge.s64 	%p7, %rd34, %rd7;
	@%p7 bra 	$L__BB3_10;
	add.s32 	%r66, %r80, 15;
	shr.s32 	%r67, %r66, 31;
	shr.u32 	%r68, %r67, 28;
	add.s32 	%r69, %r66, %r68;
	and.b32  	%r80, %r69, -16;
$L__BB3_10:
	and.b32  	%r70, %r80, 12;
	setp.eq.s32 	%p8, %r70, 0;
	@%p8 bra 	$L__BB3_12;
	mov.u64 	%rd35, $str;
	cvta.global.u64 	%rd36, %rd35;
	mov.u64 	%rd37, $str$1;
	cvta.global.u64 	%rd38, %rd37;
	mov.u64 	%rd39, __unnamed_1;
	cvta.global.u64 	%rd40, %rd39;
	{ // callseq 3, 0
	.param .b64 param0;
	st.param.b64 	[param0], %rd36;
	.param .b64 param1;
	st.param.b64 	[param1], %rd38;
	.param .b32 param2;
	st.param.b32 	[param2], 274;
	.param .b64 param3;
	st.param.b64 	[param3], %rd40;
	.param .b64 param4;
	st.param.b64 	[param4], 1;
	call.uni 
	__assertfail, 
	(
	param0, 
	param1, 
	param2, 
	param3, 
	param4
	);
	} // callseq 3
$L__BB3_12:
	neg.s32 	%r74, %r8;
	cvt.s64.s32 	%rd42, %r74;
	cvt.s64.s32 	%rd43, %r34;
	add.s64 	%rd44, %rd42, %rd43;
	mad.lo.s64 	%rd45, %rd57, %rd2, %rd44;
	shl.b64 	%rd46, %rd45, 2;
	add.s64 	%rd41, %rd1, %rd46;
	mov.u32 	%r73, _ZZ18scatter_kernel_TMAILi2EEvPKj4descPKiiPjS2_E3bar;
	// begin inline asm
	cp.async.bulk.shared::cluster.global.mbarrier::complete_tx::bytes [%r10], [%rd41], %r80, [%r73];

	// end inline asm
$L__BB3_13:
	setp.lt.s32 	%p9, %r14, 1;
	@%p9 bra 	$L__BB3_22;
	mov.b32 	%r81, 0;
$L__BB3_15:
	setp.ge.s32 	%p10, %r13, %r37;
	@%p10 bra 	$L__BB3_21;
	cvt.u64.u32 	%rd47, %r81;
	add.s64 	%rd48, %rd57, %rd47;
	shl.b64 	%rd49, %rd48, 2;
	add.s64 	%rd50, %rd12, %rd49;
	ld.global.u32 	%r76, [%rd50];
	add.s32 	%r77, %r8, %r13;
	mad.lo.s32 	%r78, %r81, %r33, %r77;
	shl.b32 	%r79, %r78, 2;
	add.s32 	%r82, %r10, %r79;
	mul.wide.s32 	%rd51, %r76, %r38;
	add.s64 	%rd52, %rd10, %rd51;
	shl.b64 	%rd53, %rd52, 2;
	add.s64 	%rd59, %rd13, %rd53;
	mad.lo.s64 	%rd54, %rd2, %rd48, %rd11;
	shl.b64 	%rd55, %rd54, 2;
	add.s64 	%rd58, %rd1, %rd55;
	mov.u32 	%r83, %r13;
$L__BB3_17:
	@%p3 bra 	$L__BB3_19;
	ld.shared.v2.u32 	{%r84, %r85}, [%r82];
	bra.uni 	$L__BB3_20;
$L__BB3_19:
	ld.global.v2.u32 	{%r84, %r85}, [%rd58];
$L__BB3_20:
	st.global.v2.u32 	[%rd59], {%r84, %r85};
	add.s32 	%r83, %r83, 64;
	add.s32 	%r82, %r82, 256;
	add.s64 	%rd59, %rd59, 256;
	add.s64 	%rd58, %rd58, 256;
	setp.lt.s32 	%p12, %r83, %r37;
	@%p12 bra 	$L__BB3_17;
$L__BB3_21:
	add.s32 	%r81, %r81, 1;
	setp.ne.s32 	%p13, %r81, %r14;
	@%p13 bra 	$L__BB3_15;
$L__BB3_22:
	bar.warp.sync 	-1;
	add.s64 	%rd57, %rd57, %rd9;
	setp.lt.s64 	%p14, %rd57, %rd7;
	@%p14 bra 	$L__BB3_7;
$L__BB3_23:
	ret;

}
	// .globl	_Z18scatter_kernel_TMAILi1EEvPKj4descPKiiPjS2_
.visible .entry _Z18scatter_kernel_TMAILi1EEvPKj4descPKiiPjS2_(
	.param .u64 .ptr .align 1 _Z18scatter_kernel_TMAILi1EEvPKj4descPKiiPjS2__param_0,
	.param .align 4 .b8 _Z18scatter_kernel_TMAILi1EEvPKj4descPKiiPjS2__param_1[16],
	.param .u64 .ptr .align 1 _Z18scatter_kernel_TMAILi1EEvPKj4descPKiiPjS2__param_2,
	.param .u32 _Z18scatter_kernel_TMAILi1EEvPKj4descPKiiPjS2__param_3,
	.param .u64 .ptr .align 1 _Z18scatter_kernel_TMAILi1EEvPKj4descPKiiPjS2__param_4,
	.param .align 4 .b8 _Z18scatter_kernel_TMAILi1EEvPKj4descPKiiPjS2__param_5[16]
)
{
	.reg .pred 	%p<15>;
	.reg .b16 	%rs<3>;
	.reg .b32 	%r<80>;
	.reg .b64 	%rd<61>;
	// demoted variable
	.shared .align 8 .b8 _ZZ18scatter_kernel_TMAILi1EEvPKj4descPKiiPjS2_E3bar[8];
	ld.param.u32 	%r36, [_Z18scatter_kernel_TMAILi1EEvPKj4descPKiiPjS2__param_5+12];
	ld.param.u32 	%r35, [_Z18scatter_kernel_TMAILi1EEvPKj4descPKiiPjS2__param_5+8];
	ld.param.u32 	%r34, [_Z18scatter_kernel_TMAILi1EEvPKj4descPKiiPjS2__param_5+4];
	ld.param.u32 	%r31, [_Z18scatter_kernel_TMAILi1EEvPKj4descPKiiPjS2__param_1+12];
	ld.param.u32 	%r30, [_Z18scatter_kernel_TMAILi1EEvPKj4descPKiiPjS2__param_1+8];
	ld.param.u64 	%rd24, [_Z18scatter_kernel_TMAILi1EEvPKj4descPKiiPjS2__param_0];
	ld.param.u64 	%rd22, [_Z18scatter_kernel_TMAILi1EEvPKj4descPKiiPjS2__param_2];
	ld.param.u32 	%r32, [_Z18scatter_kernel_TMAILi1EEvPKj4descPKiiPjS2__param_3];
	ld.param.u64 	%rd23, [_Z18scatter_kernel_TMAILi1EEvPKj4descPKiiPjS2__param_4];
	cvta.to.global.u64 	%rd1, %rd24;
	mov.u32 	%r5, %tid.x;
	mov.u32 	%r6, %ntid.x;
	and.b32  	%r7, %r5, 31;
	setp.ne.s32 	%p1, %r5, 0;
	@%p1 bra 	$L__BB4_2;
	mov.u32 	%r37, _ZZ18scatter_kernel_TMAILi1EEvPKj4descPKiiPjS2_E3bar;
	// begin inline asm
	mbarrier.init.shared.b64 [%r37], %r6;
	// end inline asm
$L__BB4_2:
	barrier.sync 	0;
	cvt.s64.s32 	%rd2, %r30;
	shr.u32 	%r8, %r6, 5;
	cvt.u16.u32 	%rs2, %r8;
	div.u16 	%rs1, 6144, %rs2;
	cvt.u64.u16 	%rd25, %rs1;
	add.s64 	%rd3, %rd25, -16;
	or.b64  	%rd26, %rd3, %rd2;
	and.b64  	%rd27, %rd26, -4294967296;
	setp.ne.s64 	%p2, %rd27, 0;
	@%p2 bra 	$L__BB4_4;
	cvt.u32.u64 	%r39, %rd2;
	cvt.u32.u64 	%r40, %rd3;
	div.u32 	%r41, %r40, %r39;
	cvt.u64.u32 	%rd57, %r41;
	bra.uni 	$L__BB4_5;
$L__BB4_4:
	div.u64 	%rd57, %rd3, %rd2;
$L__BB4_5:
	shr.s32 	%r42, %r31, 31;
	shr.u32 	%r43, %r42, 28;
	add.s32 	%r44, %r31, %r43;
	and.b32  	%r45, %r44, -16;
	sub.s32 	%r9, %r31, %r45;
	setp.lt.u64 	%p3, %rd3, %rd2;
	cvt.u32.u16 	%r46, %rs1;
	cvt.u32.u64 	%r47, %rd57;
	shr.u32 	%r48, %r5, 5;
	mul.lo.s32 	%r49, %r48, %r46;
	shl.b32 	%r50, %r49, 2;
	mov.u32 	%r51, shared;
	add.s32 	%r11, %r51, %r50;
	selp.b32 	%r12, 1, %r47, %p3;
	mov.u32 	%r52, %ctaid.x;
	mad.lo.s32 	%r53, %r52, %r6, %r5;
	shr.u32 	%r54, %r53, 5;
	mul.lo.s32 	%r13, %r12, %r54;
	cvt.s64.s32 	%rd7, %r32;
	setp.ge.s32 	%p4, %r13, %r32;
	@%p4 bra 	$L__BB4_23;
	cvt.u64.u32 	%rd58, %r13;
	cvt.s64.s32 	%rd28, %r31;
	cvt.s64.s32 	%rd29, %r36;
	mov.u32 	%r55, %nctaid.x;
	mul.lo.s32 	%r56, %r8, %r55;
	mul.lo.s32 	%r57, %r56, %r12;
	cvt.u64.u32 	%rd9, %r57;
	cvt.u64.u32 	%rd30, %r5;
	and.b64  	%rd31, %rd30, 31;
	add.s64 	%rd10, %rd29, %rd31;
	add.s64 	%rd11, %rd28, %rd31;
	cvta.to.global.u64 	%rd12, %rd22;
	cvta.to.global.u64 	%rd13, %rd23;
$L__BB4_7:
	cvt.u64.u32 	%rd32, %r12;
	sub.s64 	%rd33, %rd7, %rd32;
	setp.lt.s64 	%p6, %rd58, %rd33;
	cvt.u32.u64 	%r58, %rd58;
	sub.s32 	%r59, %r32, %r58;
	selp.b32 	%r14, %r12, %r59, %p6;
	@%p3 bra 	$L__BB4_13;
	mad.lo.s32 	%r60, %r14, %r30, %r9;
	shl.b32 	%r75, %r60, 2;
	cvt.s64.s32 	%rd34, %r14;
	add.s64 	%rd35, %rd58, %rd34;
	setp.ge.s64 	%p7, %rd35, %rd7;
	@%p7 bra 	$L__BB4_10;
	add.s32 	%r61, %r75, 15;
	shr.s32 	%r62, %r61, 31;
	shr.u32 	%r63, %r62, 28;
	add.s32 	%r64, %r61, %r63;
	and.b32  	%r75, %r64, -16;
$L__BB4_10:
	and.b32  	%r65, %r75, 12;
	setp.eq.s32 	%p8, %r65, 0;
	@%p8 bra 	$L__BB4_12;
	mov.u64 	%rd36, $str;
	cvta.global.u64 	%rd37, %rd36;
	mov.u64 	%rd38, $str$1;
	cvta.global.u64 	%rd39, %rd38;
	mov.u64 	%rd40, __unnamed_1;
	cvta.global.u64 	%rd41, %rd40;
	{ // callseq 4, 0
	.param .b64 param0;
	st.param.b64 	[param0], %rd37;
	.param .b64 param1;
	st.param.b64 	[param1], %rd39;
	.param .b32 param2;
	st.param.b32 	[param2], 274;
	.param .b64 param3;
	st.param.b64 	[param3], %rd41;
	.param .b64 param4;
	st.param.b64 	[param4], 1;
	call.uni 
	__assertfail, 
	(
	param0, 
	param1, 
	param2, 
	param3, 
	param4
	);
	} // callseq 4
$L__BB4_12:
	neg.s32 	%r69, %r9;
	cvt.s64.s32 	%rd43, %r69;
	cvt.s64.s32 	%rd44, %r31;
	add.s64 	%rd45, %rd43, %rd44;
	mad.lo.s64 	%rd46, %rd58, %rd2, %rd45;
	shl.b64 	%rd47, %rd46, 2;
	add.s64 	%rd42, %rd1, %rd47;
	mov.u32 	%r68, _ZZ18scatter_kernel_TMAILi1EEvPKj4descPKiiPjS2_E3bar;
	// begin inline asm
	cp.async.bulk.shared::cluster.global.mbarrier::complete_tx::bytes [%r11], [%rd42], %r75, [%r68];

	// end inline asm
$L__BB4_13:
	setp.lt.s32 	%p9, %r14, 1;
	@%p9 bra 	$L__BB4_22;
	mov.b32 	%r76, 0;
$L__BB4_15:
	setp.ge.s32 	%p10, %r7, %r34;
	@%p10 bra 	$L__BB4_21;
	cvt.u64.u32 	%rd48, %r76;
	add.s64 	%rd49, %rd58, %rd48;
	shl.b64 	%rd50, %rd49, 2;
	add.s64 	%rd51, %rd12, %rd50;
	ld.global.u32 	%r71, [%rd51];
	add.s32 	%r72, %r9, %r7;
	mad.lo.s32 	%r73, %r76, %r30, %r72;
	shl.b32 	%r74, %r73, 2;
	add.s32 	%r77, %r11, %r74;
	mul.wide.s32 	%rd52, %r71, %r35;
	add.s64 	%rd53, %rd10, %rd52;
	shl.b64 	%rd54, %rd53, 2;
	add.s64 	%rd60, %rd13, %rd54;
	mad.lo.s64 	%rd55, %rd2, %rd49, %rd11;
	shl.b64 	%rd56, %rd55, 2;
	add.s64 	%rd59, %rd1, %rd56;
	mov.u32 	%r78, %r7;
$L__BB4_17:
	@%p3 bra 	$L__BB4_19;
	ld.shared.u32 	%r79, [%r77];
	bra.uni 	$L__BB4_20;
$L__BB4_19:
	ld.global.u32 	%r79, [%rd59];
$L__BB4_20:
	st.global.u32 	[%rd60], %r79;
	add.s32 	%r78, %r78, 32;
	add.s32 	%r77, %r77, 128;
	add.s64 	%rd60, %rd60, 128;
	add.s64 	%rd59, %rd59, 128;
	setp.lt.s32 	%p12, %r78, %r34;
	@%p12 bra 	$L__BB4_17;
$L__BB4_21:
	add.s32 	%r76, %r76, 1;
	setp.ne.s32 	%p13, %r76, %r14;
	@%p13 bra 	$L__BB4_15;
$L__BB4_22:
	bar.warp.sync 	-1;
	add.s64 	%rd58, %rd58, %rd9;
	setp.lt.s64 	%p14, %rd58, %rd7;
	@%p14 bra 	$L__BB4_7;
$L__BB4_23:
	ret;

}
	// .globl	_Z22gather_func_kernel_TMAILi16EEvPj4descPKilS0_S1_
.visible .entry _Z22gather_func_kernel_TMAILi16EEvPj4descPKilS0_S1_(
	.param .u64 .ptr .align 1 _Z22gather_func_kernel_TMAILi16EEvPj4descPKilS0_S1__param_0,
	.param .align 4 .b8 _Z22gather_func_kernel_TMAILi16EEvPj4descPKilS0_S1__param_1[16],
	.param .u64 .ptr .align 1 _Z22gather_func_kernel_TMAILi16EEvPj4descPKilS0_S1__param_2,
	.param .u64 _Z22gather_func_kernel_TMAILi16EEvPj4descPKilS0_S1__param_3,
	.param .u64 .ptr .align 1 _Z22gather_func_kernel_TMAILi16EEvPj4descPKilS0_S1__param_4,
	.param .align 4 .b8 _Z22gather_func_kernel_TMAILi16EEvPj4descPKilS0_S1__param_5[16]
)
{
	.reg .pred 	%p<14>;
	.reg .b16 	%rs<67>;
	.reg .b32 	%r<54>;
	.reg .b64 	%rd<87>;

	ld.param.u32 	%r20, [_Z22gather_func_kernel_TMAILi16EEvPj4descPKilS0_S1__param_5+12];
	ld.param.u32 	%r16, [_Z22gather_func_kernel_TMAILi16EEvPj4descPKilS0_S1__param_1+12];
	ld.param.u32 	%r15, [_Z22gather_func_kernel_TMAILi16EEvPj4descPKilS0_S1__param_1+8];
	ld.param.u32 	%r14, [_Z22gather_func_kernel_TMAILi16EEvPj4descPKilS0_S1__param_1+4];
	ld.param.u32 	%r19, [_Z22gather_func_kernel_TMAILi16EEvPj4descPKilS0_S1__param_5+8];
	mov.u32 	%r1, %tid.x;
	mov.u32 	%r2, %ntid.x;
	cvt.s64.s32 	%rd1, %r19;
	shr.u32 	%r3, %r2, 5;
	cvt.u16.u32 	%rs1, %r3;
	div.u16 	%rs2, 6144, %rs1;
	cvt.u32.u16 	%r4, %rs2;
	cvt.u64.u16 	%rd2, %rs2;
	and.b64  	%rd34, %rd1, -4294967296;
	setp.ne.s64 	%p1, %rd34, 0;
	@%p1 bra 	$L__BB5_2;
	cvt.u32.u64 	%r21, %rd1;
	cvt.u32.u64 	%r22, %rd2;
	div.u32 	%r23, %r22, %r21;
	cvt.u64.u32 	%rd80, %r23;
	bra.uni 	$L__BB5_3;
$L__BB5_2:
	div.u64 	%rd80, %rd2, %rd1;
$L__BB5_3:
	ld.param.u64 	%rd74, [_Z22gather_func_kernel_TMAILi16EEvPj4descPKilS0_S1__param_3];
	cvt.u32.u64 	%r24, %rd1;
	setp.gt.u32 	%p2, %r24, %r4;
	cvt.u32.u64 	%r25, %rd80;
	shr.u32 	%r26, %r1, 5;
	mul.lo.s32 	%r27, %r26, %r4;
	mul.wide.u32 	%rd35, %r27, 4;
	mov.u32 	%r28, shared;
	cvt.u64.u32 	%rd36, %r28;
	cvta.shared.u64 	%rd37, %rd36;
	add.s64 	%rd83, %rd37, %rd35;
	selp.b32 	%r5, 1, %r25, %p2;
	mov.u32 	%r29, %ctaid.x;
	mad.lo.s32 	%r30, %r29, %r2, %r1;
	shr.u32 	%r31, %r30, 5;
	mul.lo.s32 	%r32, %r5, %r31;
	cvt.u64.u32 	%rd82, %r32;
	setp.le.s64 	%p3, %rd74, %rd82;
	@%p3 bra 	$L__BB5_18;
	ld.param.u64 	%rd75, [_Z22gather_func_kernel_TMAILi16EEvPj4descPKilS0_S1__param_3];
	cvt.u64.u32 	%rd8, %r5;
	mov.u32 	%r33, %tid.y;
	mov.u32 	%r34, %tid.z;
	mov.u32 	%r35, %ntid.y;
	mad.lo.s32 	%r36, %r34, %r35, %r33;
	mad.lo.s32 	%r37, %r36, %r2, %r1;
	and.b32  	%r38, %r37, 31;
	cvt.u64.u32 	%rd9, %r38;
	mov.u32 	%r39, %nctaid.x;
	mul.lo.s32 	%r40, %r3, %r39;
	mul.lo.s32 	%r41, %r40, %r5;
	cvt.u64.u32 	%rd10, %r41;
	sub.s64 	%rd81, %rd75, %rd82;
$L__BB5_5:
	ld.param.u64 	%rd78, [_Z22gather_func_kernel_TMAILi16EEvPj4descPKilS0_S1__param_4];
	ld.param.u64 	%rd76, [_Z22gather_func_kernel_TMAILi16EEvPj4descPKilS0_S1__param_3];
	cvt.s64.s32 	%rd38, %r19;
	setp.gt.u32 	%p4, %r19, %r4;
	sub.s64 	%rd39, %rd76, %rd82;
	min.s64 	%rd40, %rd39, %rd8;
	cvt.u32.u64 	%r6, %rd40;
	cvt.s64.s32 	%rd41, %r20;
	mad.lo.s64 	%rd42, %rd82, %rd38, %rd41;
	shl.b64 	%rd43, %rd42, 2;
	add.s64 	%rd44, %rd78, %rd43;
	selp.b64 	%rd15, %rd44, %rd83, %p4;
	setp.lt.s32 	%p5, %r6, 1;
	@%p5 bra 	$L__BB5_11;
	min.s64 	%rd45, %rd81, %rd8;
	cvt.u32.u64 	%r7, %rd45;
	mov.b32 	%r52, 0;
$L__BB5_7:
	mov.u32 	%r43, %tid.x;
	shl.b32 	%r44, %r43, 4;
	and.b32  	%r53, %r44, 496;
	setp.ge.s32 	%p6, %r53, %r14;
	cvt.u64.u32 	%rd16, %r52;
	@%p6 bra 	$L__BB5_10;
	ld.param.u64 	%rd73, [_Z22gather_func_kernel_TMAILi16EEvPj4descPKilS0_S1__param_2];
	ld.param.u64 	%rd72, [_Z22gather_func_kernel_TMAILi16EEvPj4descPKilS0_S1__param_0];
	add.s64 	%rd46, %rd82, %rd16;
	cvta.to.global.u64 	%rd47, %rd73;
	shl.b64 	%rd48, %rd46, 2;
	add.s64 	%rd49, %rd47, %rd48;
	ld.global.u32 	%r45, [%rd49];
	mul.wide.s32 	%rd50, %r45, %r15;
	and.b32  	%r47, %r43, 31;
	mul.wide.u32 	%rd51, %r47, 16;
	cvt.s64.s32 	%rd52, %r16;
	add.s64 	%rd53, %rd51, %rd52;
	add.s64 	%rd54, %rd53, %rd50;
	shl.b64 	%rd55, %rd54, 2;
	cvta.to.global.u64 	%rd56, %rd72;
	add.s64 	%rd57, %rd56, %rd55;
	add.s64 	%rd85, %rd57, 31;
	cvt.s64.s32 	%rd58, %r19;
	mul.lo.s64 	%rd59, %rd58, %rd16;
	shl.b64 	%rd60, %rd59, 2;
	mul.wide.u32 	%rd61, %r47, 64;
	add.s64 	%rd62, %rd61, %rd15;
	add.s64 	%rd63, %rd62, %rd60;
	add.s64 	%rd84, %rd63, 31;
$L__BB5_9:
	ld.global.u8 	%rs3, [%rd85+-31];
	ld.global.u8 	%rs4, [%rd85+-30];
	ld.global.u8 	%rs5, [%rd85+-29];
	ld.global.u8 	%rs6, [%rd85+-28];
	ld.global.u8 	%rs7, [%rd85+-27];
	ld.global.u8 	%rs8, [%rd85+-26];
	ld.global.u8 	%rs9, [%rd85+-25];
	ld.global.u8 	%rs10, [%rd85+-24];
	ld.global.u8 	%rs11, [%rd85+-23];
	ld.global.u8 	%rs12, [%rd85+-22];
	ld.global.u8 	%rs13, [%rd85+-21];
	ld.global.u8 	%rs14, [%rd85+-20];
	ld.global.u8 	%rs15, [%rd85+-19];
	ld.global.u8 	%rs16, [%rd85+-18];
	ld.global.u8 	%rs17, [%rd85+-17];
	ld.global.u8 	%rs18, [%rd85+-16];
	ld.global.u8 	%rs19, [%rd85+-15];
	ld.global.u8 	%rs20, [%rd85+-14];
	ld.global.u8 	%rs21, [%rd85+-13];
	ld.global.u8 	%rs22, [%rd85+-12];
	ld.global.u8 	%rs23, [%rd85+-11];
	ld.global.u8 	%rs24, [%rd85+-10];
	ld.global.u8 	%rs25, [%rd85+-9];
	ld.global.u8 	%rs26, [%rd85+-8];
	ld.global.u8 	%rs27, [%rd85+-7];
	ld.global.u8 	%rs28, [%rd85+-6];
	ld.global.u8 	%rs29, [%rd85+-5];
	ld.global.u8 	%rs30, [%rd85+-4];
	ld.global.u8 	%rs31, [%rd85+-3];
	ld.global.u8 	%rs32, [%rd85+-2];
	ld.global.u8 	%rs33, [%rd85+-1];
	ld.global.u8 	%rs34, [%rd85];
	ld.global.u8 	%rs35, [%rd85+1];
	ld.global.u8 	%rs36, [%rd85+2];
	ld.global.u8 	%rs37, [%rd85+3];
	ld.global.u8 	%rs38, [%rd85+4];
	ld.global.u8 	%rs39, [%rd85+5];
	ld.global.u8 	%rs40, [%rd85+6];
	ld.global.u8 	%rs41, [%rd85+7];
	ld.global.u8 	%rs42, [%rd85+8];
	ld.global.u8 	%rs43, [%rd85+9];
	ld.global.u8 	%rs44, [%rd85+10];
	ld.global.u8 	%rs45, [%rd85+11];
	ld.global.u8 	%rs46, [%rd85+12];
	ld.global.u8 	%rs47, [%rd85+13];
	ld.global.u8 	%rs48, [%rd85+14];
	ld.global.u8 	%rs49, [%rd85+15];
	ld.global.u8 	%rs50, [%rd85+16];
	ld.global.u8 	%rs51, [%rd85+17];
	ld.global.u8 	%rs52, [%rd85+18];
	ld.global.u8 	%rs53, [%rd85+19];
	ld.global.u8 	%rs54, [%rd85+20];
	ld.global.u8 	%rs55, [%rd85+21];
	ld.global.u8 	%rs56, [%rd85+22];
	ld.global.u8 	%rs57, [%rd85+23];
	ld.global.u8 	%rs58, [%rd85+24];
	ld.global.u8 	%rs59, [%rd85+25];
	ld.global.u8 	%rs60, [%rd85+26];
	ld.global.u8 	%rs61, [%rd85+27];
	ld.global.u8 	%rs62, [%rd85+28];
	ld.global.u8 	%rs63, [%rd85+29];
	ld.global.u8 	%rs64, [%rd85+30];
	ld.global.u8 	%rs65, [%rd85+31];
	ld.global.u8 	%rs66, [%rd85+32];
	st.u8 	[%rd84+-31], %rs3;
	st.u8 	[%rd84+-30], %rs4;
	st.u8 	[%rd84+-29], %rs5;
	st.u8 	[%rd84+-28], %rs6;
	st.u8 	[%rd84+-27], %rs7;
	st.u8 	[%rd84+-26], %rs8;
	st.u8 	[%rd84+-25], %rs9;
	st.u8 	[%rd84+-24], %rs10;
	st.u8 	[%rd84+-23], %rs11;
	st.u8 	[%rd84+-22], %rs12;
	st.u8 	[%rd84+-21], %rs13;
	st.u8 	[%rd84+-20], %rs14;
	st.u8 	[%rd84+-19], %rs15;
	st.u8 	[%rd84+-18], %rs16;
	st.u8 	[%rd84+-17], %rs17;
	st.u8 	[%rd84+-16], %rs18;
	st.u8 	[%rd84+-15], %rs19;
	st.u8 	[%rd84+-14], %rs20;
	st.u8 	[%rd84+-13], %rs21;
	st.u8 	[%rd84+-12], %rs22;
	st.u8 	[%rd84+-11], %rs23;
	st.u8 	[%rd84+-10], %rs24;
	st.u8 	[%rd84+-9], %rs25;
	st.u8 	[%rd84+-8], %rs26;
	st.u8 	[%rd84+-7], %rs27;
	st.u8 	[%rd84+-6], %rs28;
	st.u8 	[%rd84+-5], %rs29;
	st.u8 	[%rd84+-4], %rs30;
	st.u8 	[%rd84+-3], %rs31;
	st.u8 	[%rd84+-2], %rs32;
	st.u8 	[%rd84+-1], %rs33;
	st.u8 	[%rd84], %rs34;
	st.u8 	[%rd84+1], %rs35;
	st.u8 	[%rd84+2], %rs36;
	st.u8 	[%rd84+3], %rs37;
	st.u8 	[%rd84+4], %rs38;
	st.u8 	[%rd84+5], %rs39;
	st.u8 	[%rd84+6], %rs40;
	st.u8 	[%rd84+7], %rs41;
	st.u8 	[%rd84+8], %rs42;
	st.u8 	[%rd84+9], %rs43;
	st.u8 	[%rd84+10], %rs44;
	st.u8 	[%rd84+11], %rs45;
	st.u8 	[%rd84+12], %rs46;
	st.u8 	[%rd84+13], %rs47;
	st.u8 	[%rd84+14], %rs48;
	st.u8 	[%rd84+15], %rs49;
	st.u8 	[%rd84+16], %rs50;
	st.u8 	[%rd84+17], %rs51;
	st.u8 	[%rd84+18], %rs52;
	st.u8 	[%rd84+19], %rs53;
	st.u8 	[%rd84+20], %rs54;
	st.u8 	[%rd84+21], %rs55;
	st.u8 	[%rd84+22], %rs56;
	st.u8 	[%rd84+23], %rs57;
	st.u8 	[%rd84+24], %rs58;
	st.u8 	[%rd84+25], %rs59;
	st.u8 	[%rd84+26], %rs60;
	st.u8 	[%rd84+27], %rs61;
	st.u8 	[%rd84+28], %rs62;
	st.u8 	[%rd84+29], %rs63;
	st.u8 	[%rd84+30], %rs64;
	st.u8 	[%rd84+31], %rs65;
	st.u8 	[%rd84+32], %rs66;
	add.s32 	%r53, %r53, 512;
	add.s64 	%rd85, %rd85, 2048;
	add.s64 	%rd84, %rd84, 2048;
	setp.lt.s32 	%p7, %r53, %r14;
	@%p7 bra 	$L__BB5_9;
$L__BB5_10:
	add.s32 	%r52, %r52, 1;
	setp.ne.s32 	%p8, %r52, %r7;
	@%p8 bra 	$L__BB5_7;
$L__BB5_11:
	cvt.s64.s32 	%rd23, %r19;
	setp.gt.u32 	%p9, %r19, %r4;
	@%p9 bra 	$L__BB5_17;
	cvt.u32.u64 	%r48, %rd23;
	mul.lo.s32 	%r49, %r48, %r6;
	shl.b32 	%r50, %r49, 2;
	cvt.s64.s32 	%rd64, %r50;
	shr.u64 	%rd24, %rd64, 2;
	setp.eq.s32 	%p10, %r50, 0;
	@%p10 bra 	$L__BB5_16;
	setp.le.u64 	%p11, %rd24, %rd9;
	@%p11 bra 	$L__BB5_16;
	ld.param.u64 	%rd79, [_Z22gather_func_kernel_TMAILi16EEvPj4descPKilS0_S1__param_4];
	cvta.to.global.u64 	%rd65, %rd79;
	cvt.s64.s32 	%rd66, %r20;
	mad.lo.s64 	%rd67, %rd82, %rd23, %rd66;
	shl.b64 	%rd68, %rd67, 2;
	add.s64 	%rd25, %rd65, %rd68;
	mov.u64 	%rd86, %rd9;
$L__BB5_15:
	shl.b64 	%rd69, %rd86, 2;
	add.s64 	%rd70, %rd25, %rd69;
	add.s64 	%rd71, %rd83, %rd69;
	ld.u32 	%r51, [%rd71];
	st.global.u32 	[%rd70], %r51;
	add.s64 	%rd86, %rd86, 32;
	setp.lt.u64 	%p12, %rd86, %rd24;
	@%p12 bra 	$L__BB5_15;
$L__BB5_16:
	// begin inline asm
	cp.async.commit_group;
	// end inline asm
	// begin inline asm
	cp.async.wait_group 0;
	// end inline asm
	bar.warp.sync 	-1;
$L__BB5_17:
	ld.param.u64 	%rd77, [_Z22gather_func_kernel_TMAILi16EEvPj4descPKilS0_S1__param_3];
	add.s64 	%rd82, %rd82, %rd10;
	setp.lt.s64 	%p13, %rd82, %rd77;
	sub.s64 	%rd81, %rd81, %rd10;
	mov.u64 	%rd83, %rd15;
	@%p13 bra 	$L__BB5_5;
$L__BB5_18:
	ret;

}
	// .globl	_Z22gather_func_kernel_TMAILi8EEvPj4descPKilS0_S1_
.visible .entry _Z22gather_func_kernel_TMAILi8EEvPj4descPKilS0_S1_(
	.param .u64 .ptr .align 1 _Z22gather_func_kernel_TMAILi8EEvPj4descPKilS0_S1__param_0,
	.param .align 4 .b8 _Z22gather_func_kernel_TMAILi8EEvPj4descPKilS0_S1__param_1[16],
	.param .u64 .ptr .align 1 _Z22gather_func_kernel_TMAILi8EEvPj4descPKilS0_S1__param_2,
	.param .u64 _Z22gather_func_kernel_TMAILi8EEvPj4descPKilS0_S1__param_3,
	.param .u64 .ptr .align 1 _Z22gather_func_kernel_TMAILi8EEvPj4descPKilS0_S1__param_4,
	.param .align 4 .b8 _Z22gather_func_kernel_TMAILi8EEvPj4descPKilS0_S1__param_5[16]
)
{
	.reg .pred 	%p<14>;
	.reg .b16 	%rs<35>;
	.reg .b32 	%r<56>;
	.reg .b64 	%rd<74>;

	ld.param.u32 	%r21, [_Z22gather_func_kernel_TMAILi8EEvPj4descPKilS0_S1__param_5+12];
	ld.param.u32 	%r17, [_Z22gather_func_kernel_TMAILi8EEvPj4descPKilS0_S1__param_1+12];
	ld.param.u32 	%r16, [_Z22gather_func_kernel_TMAILi8EEvPj4descPKilS0_S1__param_1+8];
	ld.param.u32 	%r15, [_Z22gather_func_kernel_TMAILi8EEvPj4descPKilS0_S1__param_1+4];
	ld.param.u64 	%rd36, [_Z22gather_func_kernel_TMAILi8EEvPj4descPKilS0_S1__param_0];
	ld.param.u32 	%r20, [_Z22gather_func_kernel_TMAILi8EEvPj4descPKilS0_S1__param_5+8];
	ld.param.u64 	%rd37, [_Z22gather_func_kernel_TMAILi8EEvPj4descPKilS0_S1__param_2];
	ld.param.u64 	%rd38, [_Z22gather_func_kernel_TMAILi8EEvPj4descPKilS0_S1__param_3];
	ld.param.u64 	%rd39, [_Z22gather_func_kernel_TMAILi8EEvPj4descPKilS0_S1__param_4];
	mov.u32 	%r2, %tid.x;
	mov.u32 	%r3, %ntid.x;
	cvt.s64.s32 	%rd1, %r20;
	shr.u32 	%r4, %r3, 5;
	cvt.u16.u32 	%rs1, %r4;
	div.u16 	%rs2, 6144, %rs1;
	cvt.u32.u16 	%r5, %rs2;
	cvt.u64.u16 	%rd2, %rs2;
	and.b64  	%rd40, %rd1, -4294967296;
	setp.ne.s64 	%p1, %rd40, 0;
	@%p1 bra 	$L__BB6_2;
	cvt.u32.u64 	%r22, %rd1;
	cvt.u32.u64 	%r23, %rd2;
	div.u32 	%r24, %r23, %r22;
	cvt.u64.u32 	%rd67, %r24;
	bra.uni 	$L__BB6_3;
$L__BB6_2:
	div.u64 	%rd67, %rd2, %rd1;
$L__BB6_3:
	cvt.u32.u64 	%r25, %rd1;
	setp.gt.u32 	%p2, %r25, %r5;
	cvt.u32.u64 	%r26, %rd67;
	shr.u32 	%r27, %r2, 5;
	mul.lo.s32 	%r28, %r27, %r5;
	mul.wide.u32 	%rd41, %r28, 4;
	mov.u32 	%r29, shared;
	cvt.u64.u32 	%rd42, %r29;
	cvta.shared.u64 	%rd43, %rd42;
	add.s64 	%rd70, %rd43, %rd41;
	selp.b32 	%r6, 1, %r26, %p2;
	mov.u32 	%r30, %ctaid.x;
	mad.lo.s32 	%r31, %r30, %r3, %r2;
	shr.u32 	%r32, %r31, 5;
	mul.lo.s32 	%r33, %r6, %r32;
	cvt.u64.u32 	%rd69, %r33;
	setp.le.s64 	%p3, %rd38, %rd69;
	@%p3 bra 	$L__BB6_18;
	cvt.u64.u32 	%rd8, %r6;
	cvt.s64.s32 	%rd44, %r17;
	shl.b32 	%r34, %r2, 3;
	and.b32  	%r7, %r34, 248;
	mov.u32 	%r35, %tid.y;
	mov.u32 	%r36, %tid.z;
	mov.u32 	%r37, %ntid.y;
	mad.lo.s32 	%r38, %r36, %r37, %r35;
	mad.lo.s32 	%r39, %r38, %r3, %r2;
	and.b32  	%r40, %r39, 31;
	cvt.u64.u32 	%rd9, %r40;
	mov.u32 	%r41, %nctaid.x;
	mul.lo.s32 	%r42, %r4, %r41;
	mul.lo.s32 	%r43, %r42, %r6;
	cvt.u64.u32 	%rd10, %r43;
	sub.s64 	%rd68, %rd38, %rd69;
	cvta.to.global.u64 	%rd45, %rd36;
	add.s64 	%rd12, %rd45, 15;
	and.b32  	%r44, %r2, 31;
	mul.wide.u32 	%rd46, %r44, 8;
	add.s64 	%rd13, %rd46, %rd44;
	mul.wide.u32 	%rd47, %r44, 32;
	or.b64  	%rd14, %rd47, 15;
	cvta.to.global.u64 	%rd15, %rd39;
	cvta.to.global.u64 	%rd16, %rd37;
$L__BB6_5:
	cvt.u32.u64 	%r45, %rd1;
	setp.gt.u32 	%p4, %r45, %r5;
	sub.s64 	%rd48, %rd38, %rd69;
	min.s64 	%rd49, %rd48, %rd8;
	cvt.u32.u64 	%r8, %rd49;
	cvt.s64.s32 	%rd50, %r21;
	mad.lo.s64 	%rd20, %rd69, %rd1, %rd50;
	shl.b64 	%rd51, %rd20, 2;
	add.s64 	%rd52, %rd39, %rd51;
	selp.b64 	%rd21, %rd52, %rd70, %p4;
	setp.lt.s32 	%p5, %r8, 1;
	@%p5 bra 	$L__BB6_11;
	add.s64 	%rd22, %rd21, %rd14;
	min.s64 	%rd53, %rd68, %rd8;
	cvt.u32.u64 	%r9, %rd53;
	mov.b32 	%r54, 0;
$L__BB6_7:
	setp.ge.s32 	%p6, %r7, %r15;
	cvt.u64.u32 	%rd23, %r54;
	@%p6 bra 	$L__BB6_10;
	add.s64 	%rd54, %rd69, %rd23;
	shl.b64 	%rd55, %rd54, 2;
	add.s64 	%rd56, %rd16, %rd55;
	ld.global.u32 	%r47, [%rd56];
	mul.wide.s32 	%rd57, %r47, %r16;
	add.s64 	%rd58, %rd13, %rd57;
	shl.b64 	%rd59, %rd58, 2;
	add.s64 	%rd72, %rd12, %rd59;
	mul.lo.s64 	%rd60, %rd1, %rd23;
	shl.b64 	%rd61, %rd60, 2;
	add.s64 	%rd71, %rd22, %rd61;
	mov.u32 	%r55, %r7;
$L__BB6_9:
	ld.global.u8 	%rs3, [%rd72+-15];
	ld.global.u8 	%rs4, [%rd72+-14];
	ld.global.u8 	%rs5, [%rd72+-13];
	ld.global.u8 	%rs6, [%rd72+-12];
	ld.global.u8 	%rs7, [%rd72+-11];
	ld.global.u8 	%rs8, [%rd72+-10];
	ld.global.u8 	%rs9, [%rd72+-9];
	ld.global.u8 	%rs10, [%rd72+-8];
	ld.global.u8 	%rs11, [%rd72+-7];
	ld.global.u8 	%rs12, [%rd72+-6];
	ld.global.u8 	%rs13, [%rd72+-5];
	ld.global.u8 	%rs14, [%rd72+-4];
	ld.global.u8 	%rs15, [%rd72+-3];
	ld.global.u8 	%rs16, [%rd72+-2];
	ld.global.u8 	%rs17, [%rd72+-1];
	ld.global.u8 	%rs18, [%rd72];
	ld.global.u8 	%rs19, [%rd72+1];
	ld.global.u8 	%rs20, [%rd72+2];
	ld.global.u8 	%rs21, [%rd72+3];
	ld.global.u8 	%rs22, [%rd72+4];
	ld.global.u8 	%rs23, [%rd72+5];
	ld.global.u8 	%rs24, [%rd72+6];
	ld.global.u8 	%rs25, [%rd72+7];
	ld.global.u8 	%rs26, [%rd72+8];
	ld.global.u8 	%rs27, [%rd72+9];
	ld.global.u8 	%rs28, [%rd72+10];
	ld.global.u8 	%rs29, [%rd72+11];
	ld.global.u8 	%rs30, [%rd72+12];
	ld.global.u8 	%rs31, [%rd72+13];
	ld.global.u8 	%rs32, [%rd72+14];
	ld.global.u8 	%rs33, [%rd72+15];
	ld.global.u8 	%rs34, [%rd72+16];
	st.u8 	[%rd71+-15], %rs3;
	st.u8 	[%rd71+-14], %rs4;
	st.u8 	[%rd71+-13], %rs5;
	st.u8 	[%rd71+-12], %rs6;
	st.u8 	[%rd71+-11], %rs7;
	st.u8 	[%rd71+-10], %rs8;
	st.u8 	[%rd71+-9], %rs9;
	st.u8 	[%rd71+-8], %rs10;
	st.u8 	[%rd71+-7], %rs11;
	st.u8 	[%rd71+-6], %rs12;
	st.u8 	[%rd71+-5], %rs13;
	st.u8 	[%rd71+-4], %rs14;
	st.u8 	[%rd71+-3], %rs15;
	st.u8 	[%rd71+-2], %rs16;
	st.u8 	[%rd71+-1], %rs17;
	st.u8 	[%rd71], %rs18;
	st.u8 	[%rd71+1], %rs19;
	st.u8 	[%rd71+2], %rs20;
	st.u8 	[%rd71+3], %rs21;
	st.u8 	[%rd71+4], %rs22;
	st.u8 	[%rd71+5], %rs23;
	st.u8 	[%rd71+6], %rs24;
	st.u8 	[%rd71+7], %rs25;
	st.u8 	[%rd71+8], %rs26;
	st.u8 	[%rd71+9], %rs27;
	st.u8 	[%rd71+10], %rs28;
	st.u8 	[%rd71+11], %rs29;
	st.u8 	[%rd71+12], %rs30;
	st.u8 	[%rd71+13], %rs31;
	st.u8 	[%rd71+14], %rs32;
	st.u8 	[%rd71+15], %rs33;
	st.u8 	[%rd71+16], %rs34;
	add.s32 	%r55, %r55, 256;
	add.s64 	%rd72, %rd72, 1024;
	add.s64 	%rd71, %rd71, 1024;
	setp.lt.s32 	%p7, %r55, %r15;
	@%p7 bra 	$L__BB6_9;
$L__BB6_10:
	cvt.u32.u64 	%r48, %rd23;
	add.s32 	%r54, %r48, 1;
	setp.ne.s32 	%p8, %r54, %r9;
	@%p8 bra 	$L__BB6_7;
$L__BB6_11:
	cvt.u32.u64 	%r49, %rd1;
	setp.gt.u32 	%p9, %r49, %r5;
	@%p9 bra 	$L__BB6_17;
	mul.lo.s32 	%r51, %r49, %r8;
	shl.b32 	%r52, %r51, 2;
	cvt.s64.s32 	%rd62, %r52;
	shr.u64 	%rd30, %rd62, 2;
	setp.eq.s32 	%p10, %r52, 0;
	@%p10 bra 	$L__BB6_16;
	setp.le.u64 	%p11, %rd30, %rd9;
	@%p11 bra 	$L__BB6_16;
	add.s64 	%rd31, %rd15, %rd51;
	mov.u64 	%rd73, %rd9;
$L__BB6_15:
	shl.b64 	%rd64, %rd73, 2;
	add.s64 	%rd65, %rd31, %rd64;
	add.s64 	%rd66, %rd70, %rd64;
	ld.u32 	%r53, [%rd66];
	st.global.u32 	[%rd65], %r53;
	add.s64 	%rd73, %rd73, 32;
	setp.lt.u64 	%p12, %rd73, %rd30;
	@%p12 bra 	$L__BB6_15;
$L__BB6_16:
	// begin inline asm
	cp.async.commit_group;
	// end inline asm
	// begin inline asm
	cp.async.wait_group 0;
	// end inline asm
	bar.warp.sync 	-1;
$L__BB6_17:
	add.s64 	%rd69, %rd69, %rd10;
	setp.lt.s64 	%p13, %rd69, %rd38;
	sub.s64 	%rd68, %rd68, %rd10;
	mov.u64 	%rd70, %rd21;
	@%p13 bra 	$L__BB6_5;
$L__BB6_18:
	ret;

}
	// .globl	_Z22gather_func_kernel_TMAILi4EEvPj4descPKilS0_S1_
.visible .entry _Z22gather_func_kernel_TMAILi4EEvPj4descPKilS0_S1_(
	.param .u64 .ptr .align 1 _Z22gather_func_kernel_TMAILi4EEvPj4descPKilS0_S1__param_0,
	.param .align 4 .b8 _Z22gather_func_kernel_TMAILi4EEvPj4descPKilS0_S1__param_1[16],
	.param .u64 .ptr .align 1 _Z22gather_func_kernel_TMAILi4EEvPj4descPKilS0_S1__param_2,
	.param .u64 _Z22gather_func_kernel_TMAILi4EEvPj4descPKilS0_S1__param_3,
	.param .u64 .ptr .align 1 _Z22gather_func_kernel_TMAILi4EEvPj4descPKilS0_S1__param_4,
	.param .align 4 .b8 _Z22gather_func_kernel_TMAILi4EEvPj4descPKilS0_S1__param_5[16]
)
{
	.reg .pred 	%p<14>;
	.reg .b16 	%rs<3>;
	.reg .b32 	%r<60>;
	.reg .b64 	%rd<72>;

	ld.param.u32 	%r21, [_Z22gather_func_kernel_TMAILi4EEvPj4descPKilS0_S1__param_5+12];
	ld.param.u32 	%r17, [_Z22gather_func_kernel_TMAILi4EEvPj4descPKilS0_S1__param_1+12];
	ld.param.u32 	%r16, [_Z22gather_func_kernel_TMAILi4EEvPj4descPKilS0_S1__param_1+8];
	ld.param.u32 	%r15, [_Z22gather_func_kernel_TMAILi4EEvPj4descPKilS0_S1__param_1+4];
	ld.param.u64 	%rd35, [_Z22gather_func_kernel_TMAILi4EEvPj4descPKilS0_S1__param_0];
	ld.param.u32 	%r20, [_Z22gather_func_kernel_TMAILi4EEvPj4descPKilS0_S1__param_5+8];
	ld.param.u64 	%rd36, [_Z22gather_func_kernel_TMAILi4EEvPj4descPKilS0_S1__param_2];
	ld.param.u64 	%rd37, [_Z22gather_func_kernel_TMAILi4EEvPj4descPKilS0_S1__param_3];
	ld.param.u64 	%rd38, [_Z22gather_func_kernel_TMAILi4EEvPj4descPKilS0_S1__param_4];
	mov.u32 	%r2, %tid.x;
	mov.u32 	%r3, %ntid.x;
	cvt.s64.s32 	%rd1, %r20;
	shr.u32 	%r4, %r3, 5;
	cvt.u16.u32 	%rs1, %r4;
	div.u16 	%rs2, 6144, %rs1;
	cvt.u32.u16 	%r5, %rs2;
	cvt.u64.u16 	%rd2, %rs2;
	and.b64  	%rd39, %rd1, -4294967296;
	setp.ne.s64 	%p1, %rd39, 0;
	@%p1 bra 	$L__BB7_2;
	cvt.u32.u64 	%r22, %rd1;
	cvt.u32.u64 	%r23, %rd2;
	div.u32 	%r24, %r23, %r22;
	cvt.u64.u32 	%rd65, %r24;
	bra.uni 	$L__BB7_3;
$L__BB7_2:
	div.u64 	%rd65, %rd2, %rd1;
$L__BB7_3:
	cvt.u32.u64 	%r25, %rd1;
	setp.gt.u32 	%p2, %r25, %r5;
	cvt.u32.u64 	%r26, %rd65;
	shr.u32 	%r27, %r2, 5;
	mul.lo.s32 	%r28, %r27, %r5;
	mul.wide.u32 	%rd40, %r28, 4;
	mov.u32 	%r29, shared;
	cvt.u64.u32 	%rd41, %r29;
	cvta.shared.u64 	%rd42, %rd41;
	add.s64 	%rd68, %rd42, %rd40;
	selp.b32 	%r6, 1, %r26, %p2;
	mov.u32 	%r30, %ctaid.x;
	mad.lo.s32 	%r31, %r30, %r3, %r2;
	shr.u32 	%r32, %r31, 5;
	mul.lo.s32 	%r33, %r6, %r32;
	cvt.u64.u32 	%rd67, %r33;
	setp.le.s64 	%p3, %rd37, %rd67;
	@%p3 bra 	$L__BB7_18;
	cvt.u64.u32 	%rd8, %r6;
	cvt.s64.s32 	%rd43, %r17;
	shl.b32 	%r34, %r2, 2;
	and.b32  	%r7, %r34, 124;
	mov.u32 	%r35, %tid.y;
	mov.u32 	%r36, %tid.z;
	mov.u32 	%r37, %ntid.y;
	mad.lo.s32 	%r38, %r36, %r37, %r35;
	mad.lo.s32 	%r39, %r38, %r3, %r2;
	and.b32  	%r40, %r39, 31;
	cvt.u64.u32 	%rd9, %r40;
	mov.u32 	%r41, %nctaid.x;
	mul.lo.s32 	%r42, %r4, %r41;
	mul.lo.s32 	%r43, %r42, %r6;
	cvt.u64.u32 	%rd10, %r43;
	sub.s64 	%rd66, %rd37, %rd67;
	and.b32  	%r44, %r2, 31;
	mul.wide.u32 	%rd12, %r44, 16;
	mul.wide.u32 	%rd44, %r44, 4;
	add.s64 	%rd13, %rd44, %rd43;
	cvta.to.global.u64 	%rd14, %rd38;
	cvta.to.global.u64 	%rd15, %rd36;
	cvta.to.global.u64 	%rd16, %rd35;
$L__BB7_5:
	cvt.u32.u64 	%r45, %rd1;
	setp.gt.u32 	%p4, %r45, %r5;
	sub.s64 	%rd45, %rd37, %rd67;
	min.s64 	%rd46, %rd45, %rd8;
	cvt.u32.u64 	%r8, %rd46;
	cvt.s64.s32 	%rd47, %r21;
	mad.lo.s64 	%rd20, %rd67, %rd1, %rd47;
	shl.b64 	%rd48, %rd20, 2;
	add.s64 	%rd49, %rd38, %rd48;
	selp.b64 	%rd21, %rd49, %rd68, %p4;
	setp.lt.s32 	%p5, %r8, 1;
	@%p5 bra 	$L__BB7_11;
	min.s64 	%rd50, %rd66, %rd8;
	cvt.u32.u64 	%r9, %rd50;
	mov.b32 	%r58, 0;
	add.s64 	%rd56, %rd21, %rd12;
$L__BB7_7:
	setp.ge.s32 	%p6, %r7, %r15;
	cvt.u64.u32 	%rd22, %r58;
	@%p6 bra 	$L__BB7_10;
	add.s64 	%rd51, %rd67, %rd22;
	shl.b64 	%rd52, %rd51, 2;
	add.s64 	%rd53, %rd15, %rd52;
	ld.global.u32 	%r47, [%rd53];
	mul.lo.s64 	%rd54, %rd1, %rd22;
	shl.b64 	%rd55, %rd54, 2;
	add.s64 	%rd70, %rd56, %rd55;
	mul.wide.s32 	%rd57, %r47, %r16;
	add.s64 	%rd58, %rd13, %rd57;
	shl.b64 	%rd59, %rd58, 2;
	add.s64 	%rd69, %rd16, %rd59;
	mov.u32 	%r59, %r7;
$L__BB7_9:
	ld.global.v4.u32 	{%r48, %r49, %r50, %r51}, [%rd69];
	st.v4.u32 	[%rd70], {%r48, %r49, %r50, %r51};
	add.s32 	%r59, %r59, 128;
	add.s64 	%rd70, %rd70, 512;
	add.s64 	%rd69, %rd69, 512;
	setp.lt.s32 	%p7, %r59, %r15;
	@%p7 bra 	$L__BB7_9;
$L__BB7_10:
	cvt.u32.u64 	%r52, %rd22;
	add.s32 	%r58, %r52, 1;
	setp.ne.s32 	%p8, %r58, %r9;
	@%p8 bra 	$L__BB7_7;
$L__BB7_11:
	cvt.u32.u64 	%r53, %rd1;
	setp.gt.u32 	%p9, %r53, %r5;
	@%p9 bra 	$L__BB7_17;
	mul.lo.s32 	%r55, %r53, %r8;
	shl.b32 	%r56, %r55, 2;
	cvt.s64.s32 	%rd60, %r56;
	shr.u64 	%rd29, %rd60, 2;
	setp.eq.s32 	%p10, %r56, 0;
	@%p10 bra 	$L__BB7_16;
	setp.le.u64 	%p11, %rd29, %rd9;
	@%p11 bra 	$L__BB7_16;
	add.s64 	%rd30, %rd14, %rd48;
	mov.u64 	%rd71, %rd9;
$L__BB7_15:
	shl.b64 	%rd62, %rd71, 2;
	add.s64 	%rd63, %rd30, %rd62;
	add.s64 	%rd64, %rd68, %rd62;
	ld.u32 	%r57, [%rd64];
	st.global.u32 	[%rd63], %r57;
	add.s64 	%rd71, %rd71, 32;
	setp.lt.u64 	%p12, %rd71, %rd29;
	@%p12 bra 	$L__BB7_15;
$L__BB7_16:
	// begin inline asm
	cp.async.commit_group;
	// end inline asm
	// begin inline asm
	cp.async.wait_group 0;
	// end inline asm
	bar.warp.sync 	-1;
$L__BB7_17:
	add.s64 	%rd67, %rd67, %rd10;
	setp.lt.s64 	%p13, %rd67, %rd37;
	sub.s64 	%rd66, %rd66, %rd10;
	mov.u64 	%rd68, %rd21;
	@%p13 bra 	$L__BB7_5;
$L__BB7_18:
	ret;

}
	// .globl	_Z22gather_func_kernel_TMAILi2EEvPj4descPKilS0_S1_
.visible .entry _Z22gather_func_kernel_TMAILi2EEvPj4descPKilS0_S1_(
	.param .u64 .ptr .align 1 _Z22gather_func_kernel_TMAILi2EEvPj4descPKilS0_S1__param_0,
	.param .align 4 .b8 _Z22gather_func_kernel_TMAILi2EEvPj4descPKilS0_S1__param_1[16],
	.param .u64 .ptr .align 1 _Z22gather_func_kernel_TMAILi2EEvPj4descPKilS0_S1__param_2,
	.param .u64 _Z22gather_func_kernel_TMAILi2EEvPj4descPKilS0_S1__param_3,
	.param .u64 .ptr .align 1 _Z22gather_func_kernel_TMAILi2EEvPj4descPKilS0_S1__param_4,
	.param .align 4 .b8 _Z22gather_func_kernel_TMAILi2EEvPj4descPKilS0_S1__param_5[16]
)
{
	.reg .pred 	%p<14>;
	.reg .b16 	%rs<3>;
	.reg .b32 	%r<56>;
	.reg .b64 	%rd<73>;

	ld.param.u32 	%r21, [_Z22gather_func_kernel_TMAILi2EEvPj4descPKilS0_S1__param_5+12];
	ld.param.u32 	%r17, [_Z22gather_func_kernel_TMAILi2EEvPj4descPKilS0_S1__param_1+12];
	ld.param.u32 	%r16, [_Z22gather_func_kernel_TMAILi2EEvPj4descPKilS0_S1__param_1+8];
	ld.param.u32 	%r15, [_Z22gather_func_kernel_TMAILi2EEvPj4descPKilS0_S1__param_1+4];
	ld.param.u64 	%rd35, [_Z22gather_func_kernel_TMAILi2EEvPj4descPKilS0_S1__param_0];
	ld.param.u32 	%r20, [_Z22gather_func_kernel_TMAILi2EEvPj4descPKilS0_S1__param_5+8];
	ld.param.u64 	%rd36, [_Z22gather_func_kernel_TMAILi2EEvPj4descPKilS0_S1__param_2];
	ld.param.u64 	%rd37, [_Z22gather_func_kernel_TMAILi2EEvPj4descPKilS0_S1__param_3];
	ld.param.u64 	%rd38, [_Z22gather_func_kernel_TMAILi2EEvPj4descPKilS0_S1__param_4];
	mov.u32 	%r2, %tid.x;
	mov.u32 	%r3, %ntid.x;
	cvt.s64.s32 	%rd1, %r20;
	shr.u32 	%r4, %r3, 5;
	cvt.u16.u32 	%rs1, %r4;
	div.u16 	%rs2, 6144, %rs1;
	cvt.u32.u16 	%r5, %rs2;
	cvt.u64.u16 	%rd2, %rs2;
	and.b64  	%rd39, %rd1, -4294967296;
	setp.ne.s64 	%p1, %rd39, 0;
	@%p1 bra 	$L__BB8_2;
	cvt.u32.u64 	%r22, %rd1;
	cvt.u32.u64 	%r23, %rd2;
	div.u32 	%r24, %r23, %r22;
	cvt.u64.u32 	%rd66, %r24;
	bra.uni 	$L__BB8_3;
$L__BB8_2:
	div.u64 	%rd66, %rd2, %rd1;
$L__BB8_3:
	cvt.u32.u64 	%r25, %rd1;
	setp.gt.u32 	%p2, %r25, %r5;
	cvt.u32.u64 	%r26, %rd66;
	shr.u32 	%r27, %r2, 5;
	mul.lo.s32 	%r28, %r27, %r5;
	mul.wide.u32 	%rd40, %r28, 4;
	mov.u32 	%r29, shared;
	cvt.u64.u32 	%rd41, %r29;
	cvta.shared.u64 	%rd42, %rd41;
	add.s64 	%rd69, %rd42, %rd40;
	selp.b32 	%r6, 1, %r26, %p2;
	mov.u32 	%r30, %ctaid.x;
	mad.lo.s32 	%r31, %r30, %r3, %r2;
	shr.u32 	%r32, %r31, 5;
	mul.lo.s32 	%r33, %r6, %r32;
	cvt.u64.u32 	%rd68, %r33;
	setp.le.s64 	%p3, %rd37, %rd68;
	@%p3 bra 	$L__BB8_18;
	cvt.u64.u32 	%rd8, %r6;
	cvt.s64.s32 	%rd43, %r17;
	shl.b32 	%r34, %r2, 1;
	and.b32  	%r7, %r34, 62;
	mov.u32 	%r35, %tid.y;
	mov.u32 	%r36, %tid.z;
	mov.u32 	%r37, %ntid.y;
	mad.lo.s32 	%r38, %r36, %r37, %r35;
	mad.lo.s32 	%r39, %r38, %r3, %r2;
	and.b32  	%r40, %r39, 31;
	cvt.u64.u32 	%rd9, %r40;
	mov.u32 	%r41, %nctaid.x;
	mul.lo.s32 	%r42, %r4, %r41;
	mul.lo.s32 	%r43, %r42, %r6;
	cvt.u64.u32 	%rd10, %r43;
	sub.s64 	%rd67, %rd37, %rd68;
	and.b32  	%r44, %r2, 31;
	mul.wide.u32 	%rd12, %r44, 8;
	mul.wide.u32 	%rd44, %r44, 2;
	add.s64 	%rd13, %rd44, %rd43;
	cvta.to.global.u64 	%rd14, %rd38;
	cvta.to.global.u64 	%rd15, %rd36;
	cvta.to.global.u64 	%rd16, %rd35;
$L__BB8_5:
	cvt.u32.u64 	%r45, %rd1;
	setp.gt.u32 	%p4, %r45, %r5;
	sub.s64 	%rd45, %rd37, %rd68;
	min.s64 	%rd46, %rd45, %rd8;
	cvt.u32.u64 	%r8, %rd46;
	cvt.s64.s32 	%rd47, %r21;
	mad.lo.s64 	%rd20, %rd68, %rd1, %rd47;
	shl.b64 	%rd48, %rd20, 2;
	add.s64 	%rd49, %rd38, %rd48;
	selp.b64 	%rd21, %rd49, %rd69, %p4;
	setp.lt.s32 	%p5, %r8, 1;
	@%p5 bra 	$L__BB8_11;
	min.s64 	%rd50, %rd67, %rd8;
	cvt.u32.u64 	%r9, %rd50;
	mov.b32 	%r54, 0;
	add.s64 	%rd56, %rd21, %rd12;
$L__BB8_7:
	setp.ge.s32 	%p6, %r7, %r15;
	cvt.u64.u32 	%rd22, %r54;
	@%p6 bra 	$L__BB8_10;
	add.s64 	%rd51, %rd68, %rd22;
	shl.b64 	%rd52, %rd51, 2;
	add.s64 	%rd53, %rd15, %rd52;
	ld.global.u32 	%r47, [%rd53];
	mul.lo.s64 	%rd54, %rd1, %rd22;
	shl.b64 	%rd55, %rd54, 2;
	add.s64 	%rd71, %rd56, %rd55;
	mul.wide.s32 	%rd57, %r47, %r16;
	add.s64 	%rd58, %rd13, %rd57;
	shl.b64 	%rd59, %rd58, 2;
	add.s64 	%rd70, %rd16, %rd59;
	mov.u32 	%r55, %r7;
$L__BB8_9:
	ld.global.u64 	%rd60, [%rd70];
	st.u64 	[%rd71], %rd60;
	add.s32 	%r55, %r55, 64;
	add.s64 	%rd71, %rd71, 256;
	add.s64 	%rd70, %rd70, 256;
	setp.lt.s32 	%p7, %r55, %r15;
	@%p7 bra 	$L__BB8_9;
$L__BB8_10:
	cvt.u32.u64 	%r48, %rd22;
	add.s32 	%r54, %r48, 1;
	setp.ne.s32 	%p8, %r54, %r9;
	@%p8 bra 	$L__BB8_7;
$L__BB8_11:
	cvt.u32.u64 	%r49, %rd1;
	setp.gt.u32 	%p9, %r49, %r5;
	@%p9 bra 	$L__BB8_17;
	mul.lo.s32 	%r51, %r49, %r8;
	shl.b32 	%r52, %r51, 2;
	cvt.s64.s32 	%rd61, %r52;
	shr.u64 	%rd29, %rd61, 2;
	setp.eq.s32 	%p10, %r52, 0;
	@%p10 bra 	$L__BB8_16;
	setp.le.u64 	%p11, %rd29, %rd9;
	@%p11 bra 	$L__BB8_16;
	add.s64 	%rd30, %rd14, %rd48;
	mov.u64 	%rd72, %rd9;
$L__BB8_15:
	shl.b64 	%rd63, %rd72, 2;
	add.s64 	%rd64, %rd30, %rd63;
	add.s64 	%rd65, %rd69, %rd63;
	ld.u32 	%r53, [%rd65];
	st.global.u32 	[%rd64], %r53;
	add.s64 	%rd72, %rd72, 32;
	setp.lt.u64 	%p12, %rd72, %rd29;
	@%p12 bra 	$L__BB8_15;
$L__BB8_16:
	// begin inline asm
	cp.async.commit_group;
	// end inline asm
	// begin inline asm
	cp.async.wait_group 0;
	// end inline asm
	bar.warp.sync 	-1;
$L__BB8_17:
	add.s64 	%rd68, %rd68, %rd10;
	setp.lt.s64 	%p13, %rd68, %rd37;
	sub.s64 	%rd67, %rd67, %rd10;
	mov.u64 	%rd69, %rd21;
	@%p13 bra 	$L__BB8_5;
$L__BB8_18:
	ret;

}
	// .globl	_Z22gather_func_kernel_TMAILi1EEvPj4descPKilS0_S1_
.visible .entry _Z22gather_func_kernel_TMAILi1EEvPj4descPKilS0_S1_(
	.param .u64 .ptr .align 1 _Z22gather_func_kernel_TMAILi1EEvPj4descPKilS0_S1__param_0,
	.param .align 4 .b8 _Z22gather_func_kernel_TMAILi1EEvPj4descPKilS0_S1__param_1[16],
	.param .u64 .ptr .align 1 _Z22gather_func_kernel_TMAILi1EEvPj4descPKilS0_S1__param_2,
	.param .u64 _Z22gather_func_kernel_TMAILi1EEvPj4descPKilS0_S1__param_3,
	.param .u64 .ptr .align 1 _Z22gather_func_kernel_TMAILi1EEvPj4descPKilS0_S1__param_4,
	.param .align 4 .b8 _Z22gather_func_kernel_TMAILi1EEvPj4descPKilS0_S1__param_5[16]
)
{
	.reg .pred 	%p<14>;
	.reg .b16 	%rs<3>;
	.reg .b32 	%r<56>;
	.reg .b64 	%rd<71>;

	ld.param.u32 	%r22, [_Z22gather_func_kernel_TMAILi1EEvPj4descPKilS0_S1__param_5+12];
	ld.param.u32 	%r18, [_Z22gather_func_kernel_TMAILi1EEvPj4descPKilS0_S1__param_1+12];
	ld.param.u32 	%r17, [_Z22gather_func_kernel_TMAILi1EEvPj4descPKilS0_S1__param_1+8];
	ld.param.u32 	%r16, [_Z22gather_func_kernel_TMAILi1EEvPj4descPKilS0_S1__param_1+4];
	ld.param.u64 	%rd35, [_Z22gather_func_kernel_TMAILi1EEvPj4descPKilS0_S1__param_0];
	ld.param.u32 	%r21, [_Z22gather_func_kernel_TMAILi1EEvPj4descPKilS0_S1__param_5+8];
	ld.param.u64 	%rd36, [_Z22gather_func_kernel_TMAILi1EEvPj4descPKilS0_S1__param_2];
	ld.param.u64 	%rd37, [_Z22gather_func_kernel_TMAILi1EEvPj4descPKilS0_S1__param_3];
	ld.param.u64 	%rd38, [_Z22gather_func_kernel_TMAILi1EEvPj4descPKilS0_S1__param_4];
	mov.u32 	%r3, %tid.x;
	mov.u32 	%r4, %ntid.x;
	and.b32  	%r5, %r3, 31;
	cvt.s64.s32 	%rd1, %r21;
	shr.u32 	%r6, %r4, 5;
	cvt.u16.u32 	%rs1, %r6;
	div.u16 	%rs2, 6144, %rs1;
	cvt.u32.u16 	%r7, %rs2;
	cvt.u64.u16 	%rd2, %rs2;
	and.b64  	%rd39, %rd1, -4294967296;
	setp.ne.s64 	%p1, %rd39, 0;
	@%p1 bra 	$L__BB9_2;
	cvt.u32.u64 	%r23, %rd1;
	cvt.u32.u64 	%r24, %rd2;
	div.u32 	%r25, %r24, %r23;
	cvt.u64.u32 	%rd64, %r25;
	bra.uni 	$L__BB9_3;
$L__BB9_2:
	div.u64 	%rd64, %rd2, %rd1;
$L__BB9_3:
	cvt.u32.u64 	%r26, %rd1;
	setp.gt.u32 	%p2, %r26, %r7;
	cvt.u32.u64 	%r27, %rd64;
	shr.u32 	%r28, %r3, 5;
	mul.lo.s32 	%r29, %r28, %r7;
	mul.wide.u32 	%rd40, %r29, 4;
	mov.u32 	%r30, shared;
	cvt.u64.u32 	%rd41, %r30;
	cvta.shared.u64 	%rd42, %rd41;
	add.s64 	%rd67, %rd42, %rd40;
	selp.b32 	%r8, 1, %r27, %p2;
	mov.u32 	%r31, %ctaid.x;
	mad.lo.s32 	%r32, %r31, %r4, %r3;
	shr.u32 	%r33, %r32, 5;
	mul.lo.s32 	%r34, %r8, %r33;
	cvt.u64.u32 	%rd66, %r34;
	setp.le.s64 	%p3, %rd37, %rd66;
	@%p3 bra 	$L__BB9_18;
	cvt.u64.u32 	%rd8, %r8;
	cvt.s64.s32 	%rd43, %r18;
	mov.u32 	%r35, %tid.y;
	mov.u32 	%r36, %tid.z;
	mov.u32 	%r37, %ntid.y;
	mad.lo.s32 	%r38, %r36, %r37, %r35;
	mad.lo.s32 	%r39, %r38, %r4, %r3;
	and.b32  	%r40, %r39, 31;
	cvt.u64.u32 	%rd9, %r40;
	mov.u32 	%r41, %nctaid.x;
	mul.lo.s32 	%r42, %r6, %r41;
	mul.lo.s32 	%r43, %r42, %r8;
	cvt.u64.u32 	%rd10, %r43;
	sub.s64 	%rd65, %rd37, %rd66;
	cvt.u64.u32 	%rd44, %r3;
	and.b64  	%rd12, %rd44, 31;
	add.s64 	%rd13, %rd43, %rd12;
	cvta.to.global.u64 	%rd14, %rd38;
	cvta.to.global.u64 	%rd15, %rd36;
	cvta.to.global.u64 	%rd16, %rd35;
$L__BB9_5:
	sub.s64 	%rd45, %rd37, %rd66;
	min.s64 	%rd46, %rd45, %rd8;
	cvt.u32.u64 	%r9, %rd46;
	cvt.s64.s32 	%rd47, %r22;
	mad.lo.s64 	%rd20, %rd66, %rd1, %rd47;
	shl.b64 	%rd48, %rd20, 2;
	add.s64 	%rd49, %rd38, %rd48;
	selp.b64 	%rd21, %rd49, %rd67, %p2;
	setp.lt.s32 	%p5, %r9, 1;
	@%p5 bra 	$L__BB9_11;
	min.s64 	%rd50, %rd65, %rd8;
	cvt.u32.u64 	%r10, %rd50;
	mov.b32 	%r54, 0;
$L__BB9_7:
	setp.ge.s32 	%p6, %r5, %r16;
	cvt.u64.u32 	%rd22, %r54;
	@%p6 bra 	$L__BB9_10;
	add.s64 	%rd51, %rd66, %rd22;
	shl.b64 	%rd52, %rd51, 2;
	add.s64 	%rd53, %rd15, %rd52;
	ld.global.u32 	%r46, [%rd53];
	mad.lo.s64 	%rd54, %rd22, %rd1, %rd12;
	shl.b64 	%rd55, %rd54, 2;
	add.s64 	%rd69, %rd21, %rd55;
	mul.wide.s32 	%rd56, %r46, %r17;
	add.s64 	%rd57, %rd13, %rd56;
	shl.b64 	%rd58, %rd57, 2;
	add.s64 	%rd68, %rd16, %rd58;
	mov.u32 	%r55, %r5;
$L__BB9_9:
	ld.global.u32 	%r47, [%rd68];
	st.u32 	[%rd69], %r47;
	add.s32 	%r55, %r55, 32;
	add.s64 	%rd69, %rd69, 128;
	add.s64 	%rd68, %rd68, 128;
	setp.lt.s32 	%p7, %r55, %r16;
	@%p7 bra 	$L__BB9_9;
$L__BB9_10:
	cvt.u32.u64 	%r48, %rd22;
	add.s32 	%r54, %r48, 1;
	setp.ne.s32 	%p8, %r54, %r10;
	@%p8 bra 	$L__BB9_7;
$L__BB9_11:
	cvt.u32.u64 	%r49, %rd1;
	setp.gt.u32 	%p9, %r49, %r7;
	@%p9 bra 	$L__BB9_17;
	cvt.u32.u64 	%r50, %rd1;
	mul.lo.s32 	%r51, %r50, %r9;
	shl.b32 	%r52, %r51, 2;
	cvt.s64.s32 	%rd59, %r52;
	shr.u64 	%rd29, %rd59, 2;
	setp.eq.s32 	%p10, %r52, 0;
	@%p10 bra 	$L__BB9_16;
	setp.le.u64 	%p11, %rd29, %rd9;
	@%p11 bra 	$L__BB9_16;
	add.s64 	%rd30, %rd14, %rd48;
	mov.u64 	%rd70, %rd9;
$L__BB9_15:
	shl.b64 	%rd61, %rd70, 2;
	add.s64 	%rd62, %rd30, %rd61;
	add.s64 	%rd63, %rd67, %rd61;
	ld.u32 	%r53, [%rd63];
	st.global.u32 	[%rd62], %r53;
	add.s64 	%rd70, %rd70, 32;
	setp.lt.u64 	%p12, %rd70, %rd29;
	@%p12 bra 	$L__BB9_15;
$L__BB9_16:
	// begin inline asm
	cp.async.commit_group;
	// end inline asm
	// begin inline asm
	cp.async.wait_group 0;
	// end inline asm
	bar.warp.sync 	-1;
$L__BB9_17:
	add.s64 	%rd66, %rd66, %rd10;
	setp.lt.s64 	%p13, %rd66, %rd37;
	sub.s64 	%rd65, %rd65, %rd10;
	mov.u64 	%rd67, %rd21;
	@%p13 bra 	$L__BB9_5;
$L__BB9_18:
	ret;

}
	// .globl	_ZN3cub18CUB_300001_SM_10006detail11EmptyKernelIvEEvv
.visible .entry _ZN3cub18CUB_300001_SM_10006detail11EmptyKernelIvEEvv()
{


	ret;

}
	// .globl	_ZN3cub18CUB_300001_SM_10006detail8for_each13static_kernelINS2_12policy_hub_t12policy_500_tElN6thrust24THRUST_300001_SM_1000_NS8cuda_cub10__tabulate7functorIPjNS7_6system6detail7generic6detail22compute_sequence_valueIivEElEEEEvT0_T1_
.visible .entry _ZN3cub18CUB_300001_SM_10006detail8for_each13static_kernelINS2_12policy_hub_t12policy_500_tElN6thrust24THRUST_300001_SM_1000_NS8cuda_cub10__tabulate7functorIPjNS7_6system6detail7generic6detail22compute_sequence_valueIivEElEEEEvT0_T1_(
	.param .u64 _ZN3cub18CUB_300001_SM_10006detail8for_each13static_kernelINS2_12policy_hub_t12policy_500_tElN6thrust24THRUST_300001_SM_1000_NS8cuda_cub10__tabulate7functorIPjNS7_6system6detail7generic6detail22compute_sequence_valueIivEElEEEEvT0_T1__param_0,
	.param .align 8 .b8 _ZN3cub18CUB_300001_SM_10006detail8for_each13static_kernelINS2_12policy_hub_t12policy_500_tElN6thrust24THRUST_300001_SM_1000_NS8cuda_cub10__tabulate7functorIPjNS7_6system6detail7generic6detail22compute_sequence_valueIivEElEEEEvT0_T1__param_1[16]
)
.maxntid 256
{
	.reg .pred 	%p<4>;
	.reg .b32 	%r<18>;
	.reg .b64 	%rd<20>;

	ld.param.u64 	%rd7, [_ZN3cub18CUB_300001_SM_10006detail8for_each13static_kernelINS2_12policy_hub_t12policy_500_tElN6thrust24THRUST_300001_SM_1000_NS8cuda_cub10__tabulate7functorIPjNS7_6system6detail7generic6detail22compute_sequence_valueIivEElEEEEvT0_T1__param_1];
	ld.param.u64 	%rd8, [_ZN3cub18CUB_300001_SM_10006detail8for_each13static_kernelINS2_12policy_hub_t12policy_500_tElN6thrust24THRUST_300001_SM_1000_NS8cuda_cub10__tabulate7functorIPjNS7_6system6detail7generic6detail22compute_sequence_valueIivEElEEEEvT0_T1__param_0];
	ld.param.v2.u32 	{%r3, %r4}, [_ZN3cub18CUB_300001_SM_10006detail8for_each13static_kernelINS2_12policy_hub_t12policy_500_tElN6thrust24THRUST_300001_SM_1000_NS8cuda_cub10__tabulate7functorIPjNS7_6system6detail7generic6detail22compute_sequence_valueIivEElEEEEvT0_T1__param_1+8];
	mov.u32 	%r5, %ctaid.x;
	mul.wide.u32 	%rd1, %r5, 512;
	sub.s64 	%rd2, %rd8, %rd1;
	setp.lt.s64 	%p1, %rd2, 512;
	@%p1 bra 	$L__BB11_2;
	mov.u32 	%r13, %tid.x;
	cvta.to.global.u64 	%rd15, %rd7;
	cvt.u64.u32 	%rd16, %r13;
	add.s64 	%rd17, %rd1, %rd16;
	cvt.u32.u64 	%r14, %rd17;
	mad.lo.s32 	%r15, %r4, %r14, %r3;
	shl.b64 	%rd18, %rd17, 2;
	add.s64 	%rd19, %rd15, %rd18;
	st.global.u32 	[%rd19], %r15;
	add.s32 	%r16, %r14, 256;
	mad.lo.s32 	%r17, %r4, %r16, %r3;
	st.global.u32 	[%rd19+1024], %r17;
	bra.uni 	$L__BB11_6;
$L__BB11_2:
	cvta.to.global.u64 	%rd3, %rd7;
	mov.u32 	%r6, %tid.x;
	cvt.s64.s32 	%rd4, %rd2;
	cvt.u64.u32 	%rd5, %r6;
	setp.le.s64 	%p2, %rd4, %rd5;
	@%p2 bra 	$L__BB11_4;
	add.s64 	%rd9, %rd1, %rd5;
	cvt.u32.u64 	%r7, %rd9;
	mad.lo.s32 	%r8, %r4, %r7, %r3;
	shl.b64 	%rd10, %rd9, 2;
	add.s64 	%rd11, %rd3, %rd10;
	st.global.u32 	[%rd11], %r8;
$L__BB11_4:
	cvt.u32.u64 	%r9, %rd5;
	add.s32 	%r10, %r9, 256;
	cvt.u64.u32 	%rd6, %r10;
	setp.le.s64 	%p3, %rd4, %rd6;
	@%p3 bra 	$L__BB11_6;
	add.s64 	%rd12, %rd1, %rd6;
	shl.b64 	%rd13, %rd12, 2;
	cvt.u32.u64 	%r11, %rd12;
	mad.lo.s32 	%r12, %r4, %r11, %r3;
	add.s64 	%rd14, %rd13, %rd3;
	st.global.u32 	[%rd14], %r12;
$L__BB11_6:
	ret;

}
	// .globl	_ZN3cub18CUB_300001_SM_10006detail8for_each13static_kernelINS2_12policy_hub_t12policy_500_tElN6thrust24THRUST_300001_SM_1000_NS8cuda_cub13__swap_ranges6swap_fIPjNS7_16reverse_iteratorISB_EEEEEEvT0_T1_
.visible .entry _ZN3cub18CUB_300001_SM_10006detail8for_each13static_kernelINS2_12policy_hub_t12policy_500_tElN6thrust24THRUST_300001_SM_1000_NS8cuda_cub13__swap_ranges6swap_fIPjNS7_16reverse_iteratorISB_EEEEEEvT0_T1_(
	.param .u64 _ZN3cub18CUB_300001_SM_10006detail8for_each13static_kernelINS2_12policy_hub_t12policy_500_tElN6thrust24THRUST_300001_SM_1000_NS8cuda_cub13__swap_ranges6swap_fIPjNS7_16reverse_iteratorISB_EEEEEEvT0_T1__param_0,
	.param .align 8 .b8 _ZN3cub18CUB_300001_SM_10006detail8for_each13static_kernelINS2_12policy_hub_t12policy_500_tElN6thrust24THRUST_300001_SM_1000_NS8cuda_cub13__swap_ranges6swap_fIPjNS7_16reverse_iteratorISB_EEEEEEvT0_T1__param_1[16]
)
.maxntid 256
{
	.reg .pred 	%p<4>;
	.reg .b32 	%r<14>;
	.reg .b64 	%rd<26>;

	ld.param.u64 	%rd8, [_ZN3cub18CUB_300001_SM_10006detail8for_each13static_kernelINS2_12policy_hub_t12policy_500_tElN6thrust24THRUST_300001_SM_1000_NS8cuda_cub13__swap_ranges6swap_fIPjNS7_16reverse_iteratorISB_EEEEEEvT0_T1__param_1+8];
	ld.param.u64 	%rd7, [_ZN3cub18CUB_300001_SM_10006detail8for_each13static_kernelINS2_12policy_hub_t12policy_500_tElN6thrust24THRUST_300001_SM_1000_NS8cuda_cub13__swap_ranges6swap_fIPjNS7_16reverse_iteratorISB_EEEEEEvT0_T1__param_1];
	ld.param.u64 	%rd9, [_ZN3cub18CUB_300001_SM_10006detail8for_each13static_kernelINS2_12policy_hub_t12policy_500_tElN6thrust24THRUST_300001_SM_1000_NS8cuda_cub13__swap_ranges6swap_fIPjNS7_16reverse_iteratorISB_EEEEEEvT0_T1__param_0];
	mov.u32 	%r1, %ctaid.x;
	mul.wide.u32 	%rd1, %r1, 512;
	sub.s64 	%rd2, %rd9, %rd1;
	setp.lt.s64 	%p1, %rd2, 512;
	@%p1 bra 	$L__BB12_2;
	cvta.to.global.u64 	%rd19, %rd8;
	mov.u32 	%r9, %tid.x;
	cvta.to.global.u64 	%rd20, %rd7;
	cvt.u64.u32 	%rd21, %r9;
	add.s64 	%rd22, %rd1, %rd21;
	shl.b64 	%rd23, %rd22, 2;
	add.s64 	%rd24, %rd20, %rd23;
	ld.global.u32 	%r10, [%rd24];
	sub.s64 	%rd25, %rd19, %rd23;
	ld.global.u32 	%r11, [%rd25+-4];
	st.global.u32 	[%rd24], %r11;
	st.global.u32 	[%rd25+-4], %r10;
	ld.global.u32 	%r12, [%rd24+1024];
	ld.global.u32 	%r13, [%rd25+-1028];
	st.global.u32 	[%rd24+1024], %r13;
	st.global.u32 	[%rd25+-1028], %r12;
	bra.uni 	$L__BB12_6;
$L__BB12_2:
	cvta.to.global.u64 	%rd3, %rd7;
	cvta.to.global.u64 	%rd4, %rd8;
	mov.u32 	%r2, %tid.x;
	cvt.s64.s32 	%rd5, %rd2;
	cvt.u64.u32 	%rd6, %r2;
	setp.le.s64 	%p2, %rd5, %rd6;
	@%p2 bra 	$L__BB12_4;
	add.s64 	%rd10, %rd1, %rd6;
	shl.b64 	%rd11, %rd10, 2;
	add.s64 	%rd12, %rd3, %rd11;
	ld.global.u32 	%r3, [%rd12];
	sub.s64 	%rd13, %rd4, %rd11;
	ld.global.u32 	%r4, [%rd13+-4];
	st.global.u32 	[%rd12], %r4;
	st.global.u32 	[%rd13+-4], %r3;
$L__BB12_4:
	cvt.u32.u64 	%r5, %rd6;
	add.s32 	%r6, %r5, 256;
	cvt.u64.u32 	%rd14, %r6;
	setp.le.s64 	%p3, %rd5, %rd14;
	@%p3 bra 	$L__BB12_6;
	add.s64 	%rd15, %rd1, %rd6;
	shl.b64 	%rd16, %rd15, 2;
	add.s64 	%rd17, %rd3, %rd16;
	ld.global.u32 	%r7, [%rd17+1024];
	sub.s64 	%rd18, %rd4, %rd16;
	ld.global.u32 	%r8, [%rd18+-1028];
	st.global.u32 	[%rd17+1024], %r8;
	st.global.u32 	[%rd18+-1028], %r7;
$L__BB12_6:
	ret;

}


// ===== COMPILED SASS (sm_100) =====

	.target	sm_100

	.elftype	@"ET_EXEC"


//--------------------- .note.nv.tkinfo           --------------------------
	.section	.note.nv.tkinfo,"",@"SHT_NOTE"
	.sectionflags	@"SHF_NOTE_NV_TKINFO"
	.tkinfo
        /*0018*/ 	.word	0x00000002
        /*0030*/ 	.string	""
        /*0030*/ 	.string	"ptxas"
        /*0030*/ 	.string	"Cuda compilation tools, release 13.0, V13.0.88"
        /*0030*/ 	.string	"Build cuda_13.0.r13.0/compiler.36424714_0"
        /*0030*/ 	.string	"-arch sm_100 -m 64 "



//--------------------- .note.nv.cuinfo           --------------------------
	.section	.note.nv.cuinfo,"",@"SHT_NOTE"
	.sectionflags	@"SHF_NOTE_NV_CUINFO"
        /*0018*/ 	.short	0x0002
        /*001a*/ 	.short	0x0064
        /*001c*/ 	.short	0x0082
	.zero		2


//--------------------- .nv.info                  --------------------------
	.section	.nv.info,"",@"SHT_CUDA_INFO"
	.align	4


	//----- nvinfo : EIATTR_REGCOUNT
	.align		4
        /*0000*/ 	.byte	0x04, 0x2f
        /*0002*/ 	.short	(.L_49 - .L_48)
	.align		4
.L_48:
        /*0004*/ 	.word	index@(_Z18scatter_kernel_TMAILi16EEvPKj4descPKiiPjS2_)
        /*0008*/ 	.word	0x00000028


	//----- nvinfo : EIATTR_FRAME_SIZE
	.align		4
.L_49:
        /*000c*/ 	.byte	0x04, 0x11
        /*000e*/ 	.short	(.L_51 - .L_50)
	.align		4
.L_50:
        /*0010*/ 	.word	index@($__internal_19_$__cuda_sm20_div_u64)
        /*0014*/ 	.word	0x00000000


	//----- nvinfo : EIATTR_FRAME_SIZE
	.align		4
.L_51:
        /*0018*/ 	.byte	0x04, 0x11
        /*001a*/ 	.short	(.L_53 - .L_52)
	.align		4
.L_52:
        /*001c*/ 	.word	index@($__internal_18_$__cuda_sm20_div_u16)
        /*0020*/ 	.word	0x00000000


	//----- nvinfo : EIATTR_FRAME_SIZE
	.align		4
.L_53:
        /*0024*/ 	.byte	0x04, 0x11
        /*0026*/ 	.short	(.L_55 - .L_54)
	.align		4
.L_54:
        /*0028*/ 	.word	index@(_Z18scatter_kernel_TMAILi16EEvPKj4descPKiiPjS2_)
        /*002c*/ 	.word	0x00000000


	//----- nvinfo : EIATTR_REGCOUNT
	.align		4
.L_55:
        /*0030*/ 	.byte	0x04, 0x2f
        /*0032*/ 	.short	(.L_57 - .L_56)
	.align		4
.L_56:
        /*0034*/ 	.word	index@(_Z18scatter_kernel_TMAILi8EEvPKj4descPKiiPjS2_)
        /*0038*/ 	.word	0x00000020


	//----- nvinfo : EIATTR_FRAME_SIZE
	.align		4
.L_57:
        /*003c*/ 	.byte	0x04, 0x11
        /*003e*/ 	.short	(.L_59 - .L_58)
	.align		4
.L_58:
        /*0040*/ 	.word	index@($__internal_17_$__cuda_sm20_div_u64)
        /*0044*/ 	.word	0x00000000


	//----- nvinfo : EIATTR_FRAME_SIZE
	.align		4
.L_59:
        /*0048*/ 	.byte	0x04, 0x11
        /*004a*/ 	.short	(.L_61 - .L_60)
	.align		4
.L_60:
        /*004c*/ 	.word	index@($__internal_16_$__cuda_sm20_div_u16)
        /*0050*/ 	.word	0x00000000


	//----- nvinfo : EIATTR_FRAME_SIZE
	.align		4
.L_61:
        /*0054*/ 	.byte	0x04, 0x11
        /*0056*/ 	.short	(.L_63 - .L_62)
	.align		4
.L_62:
        /*0058*/ 	.word	index@(_Z18scatter_kernel_TMAILi8EEvPKj4descPKiiPjS2_)
        /*005c*/ 	.word	0x00000000


	//----- nvinfo : EIATTR_REGCOUNT
	.align		4
.L_63:
        /*0060*/ 	.byte	0x04, 0x2f
        /*0062*/ 	.short	(.L_65 - .L_64)
	.align		4
.L_64:
        /*0064*/ 	.word	index@(_Z18scatter_kernel_TMAILi4EEvPKj4descPKiiPjS2_)
        /*0068*/ 	.word	0x00000020


	//----- nvinfo : EIATTR_FRAME_SIZE
	.align		4
.L_65:
        /*006c*/ 	.byte	0x04, 0x11
        /*006e*/ 	.short	(.L_67 - .L_66)
	.align		4
.L_66:
        /*0070*/ 	.word	index@($__internal_15_$__cuda_sm20_div_u64)
        /*0074*/ 	.word	0x00000000


	//----- nvinfo : EIATTR_FRAME_SIZE
	.align		4
.L_67:
        /*0078*/ 	.byte	0x04, 0x11
        /*007a*/ 	.short	(.L_69 - .L_68)
	.align		4
.L_68:
        /*007c*/ 	.word	index@($__internal_14_$__cuda_sm20_div_u16)
        /*0080*/ 	.word	0x00000000


	//----- nvinfo : EIATTR_FRAME_SIZE
	.align		4
.L_69:
        /*0084*/ 	.byte	0x04, 0x11
        /*0086*/ 	.short	(.L_71 - .L_70)
	.align		4
.L_70:
        /*0088*/ 	.word	index@(_Z18scatter_kernel_TMAILi4EEvPKj4descPKiiPjS2_)
        /*008c*/ 	.word	0x00000000


	//----- nvinfo : EIATTR_REGCOUNT
	.align		4
.L_71:
        /*0090*/ 	.byte	0x04, 0x2f
        /*0092*/ 	.short	(.L_73 - .L_72)
	.align		4
.L_72:
        /*0094*/ 	.word	index@(_Z18scatter_kernel_TMAILi2EEvPKj4descPKiiPjS2_)
        /*0098*/ 	.word	0x0000001f


	//----- nvinfo : EIATTR_FRAME_SIZE
	.align		4
.L_73:
        /*009c*/ 	.byte	0x04, 0x11
        /*009e*/ 	.short	(.L_75 - .L_74)
	.align		4
.L_74:
        /*00a0*/ 	.word	index@($__internal_13_$__cuda_sm20_div_u64)
        /*00a4*/ 	.word	0x00000000


	//----- nvinfo : EIATTR_FRAME_SIZE
	.align		4
.L_75:
        /*00a8*/ 	.byte	0x04, 0x11
        /*00aa*/ 	.short	(.L_77 - .L_76)
	.align		4
.L_76:
        /*00ac*/ 	.word	index@($__internal_12_$__cuda_sm20_div_u16)
        /*00b0*/ 	.word	0x00000000


	//----- nvinfo : EIATTR_FRAME_SIZE
	.align		4
.L_77:
        /*00b4*/ 	.byte	0x04, 0x11
        /*00b6*/ 	.short	(.L_79 - .L_78)
	.align		4
.L_78:
        /*00b8*/ 	.word	index@(_Z18scatter_kernel_TMAILi2EEvPKj4descPKiiPjS2_)
        /*00bc*/ 	.word	0x00000000


	//----- nvinfo : EIATTR_REGCOUNT
	.align		4
.L_79:
        /*00c0*/ 	.byte	0x04, 0x2f
        /*00c2*/ 	.short	(.L_81 - .L_80)
	.align		4
.L_80:
        /*00c4*/ 	.word	index@(_Z18scatter_kernel_TMAILi1EEvPKj4descPKiiPjS2_)
        /*00c8*/ 	.word	0x0000001e


	//----- nvinfo : EIATTR_FRAME_SIZE
	.align		4
.L_81:
        /*00cc*/ 	.byte	0x04, 0x11
        /*00ce*/ 	.short	(.L_83 - .L_82)
	.align		4
.L_82:
        /*00d0*/ 	.word	index@($__internal_11_$__cuda_sm20_div_u64)
        /*00d4*/ 	.word	0x00000000


	//----- nvinfo : EIATTR_FRAME_SIZE
	.align		4
.L_83:
        /*00d8*/ 	.byte	0x04, 0x11
        /*00da*/ 	.short	(.L_85 - .L_84)
	.align		4
.L_84:
        /*00dc*/ 	.word	index@($__internal_10_$__cuda_sm20_div_u16)
        /*00e0*/ 	.word	0x00000000


	//----- nvinfo : EIATTR_FRAME_SIZE
	.align		4
.L_85:
        /*00e4*/ 	.byte	0x04, 0x11
        /*00e6*/ 	.short	(.L_87 - .L_86)
	.align		4
.L_86:
        /*00e8*/ 	.word	index@(_Z18scatter_kernel_TMAILi1EEvPKj4descPKiiPjS2_)
        /*00ec*/ 	.word	0x00000000


	//----- nvinfo : EIATTR_REGCOUNT
	.align		4
.L_87:
        /*00f0*/ 	.byte	0x04, 0x2f
        /*00f2*/ 	.short	(.L_89 - .L_88)
	.align		4
.L_88:
        /*00f4*/ 	.word	index@(_Z22gather_func_kernel_TMAILi16EEvPj4descPKilS0_S1_)
        /*00f8*/ 	.word	0x0000005a


	//----- nvinfo : EIATTR_FRAME_SIZE
	.align		4
.L_89:
        /*00fc*/ 	.byte	0x04, 0x11
        /*00fe*/ 	.short	(.L_91 - .L_90)
	.align		4
.L_90:
        /*0100*/ 	.word	index@($__internal_9_$__cuda_sm20_div_u64)
        /*0104*/ 	.word	0x00000000


	//----- nvinfo : EIATTR_FRAME_SIZE
	.align		4
.L_91:
        /*0108*/ 	.byte	0x04, 0x11
        /*010a*/ 	.short	(.L_93 - .L_92)
	.align		4
.L_92:
        /*010c*/ 	.word	index@($__internal_8_$__cuda_sm20_div_u16)
        /*0110*/ 	.word	0x00000000


	//----- nvinfo : EIATTR_FRAME_SIZE
	.align		4
.L_93:
        /*0114*/ 	.byte	0x04, 0x11
        /*0116*/ 	.short	(.L_95 - .L_94)
	.align		4
.L_94:
        /*0118*/ 	.word	index@(_Z22gather_func_kernel_TMAILi16EEvPj4descPKilS0_S1_)
        /*011c*/ 	.word	0x00000000


	//----- nvinfo : EIATTR_REGCOUNT
	.align		4
.L_95:
        /*0120*/ 	.byte	0x04, 0x2f
        /*0122*/ 	.short	(.L_97 - .L_96)
	.align		4
.L_96:
        /*0124*/ 	.word	index@(_Z22gather_func_kernel_TMAILi8EEvPj4descPKilS0_S1_)
        /*0128*/ 	.word	0x00000044


	//----- nvinfo : EIATTR_FRAME_SIZE
	.align		4
.L_97:
        /*012c*/ 	.byte	0x04, 0x11
        /*012e*/ 	.short	(.L_99 - .L_98)
	.align		4
.L_98:
        /*0130*/ 	.word	index@($__internal_7_$__cuda_sm20_div_u64)
        /*0134*/ 	.word	0x00000000


	//----- nvinfo : EIATTR_FRAME_SIZE
	.align		4
.L_99:
        /*0138*/ 	.byte	0x04, 0x11
        /*013a*/ 	.short	(.L_101 - .L_100)
	.align		4
.L_100:
        /*013c*/ 	.word	index@($__internal_6_$__cuda_sm20_div_u16)
        /*0140*/ 	.word	0x00000000


	//----- nvinfo : EIATTR_FRAME_SIZE
	.align		4
.L_101:
        /*0144*/ 	.byte	0x04, 0x11
        /*0146*/ 	.short	(.L_103 - .L_102)
	.align		4
.L_102:
        /*0148*/ 	.word	index@(_Z22gather_func_kernel_TMAILi8EEvPj4descPKilS0_S1_)
        /*014c*/ 	.word	0x00000000


	//----- nvinfo : EIATTR_REGCOUNT
	.align		4
.L_103:
        /*0150*/ 	.byte	0x04, 0x2f
        /*0152*/ 	.short	(.L_105 - .L_104)
	.align		4
.L_104:
        /*0154*/ 	.word	index@(_Z22gather_func_kernel_TMAILi4EEvPj4descPKilS0_S1_)
        /*0158*/ 	.word	0x00000020


	//----- nvinfo : EIATTR_FRAME_SIZE
	.align		4
.L_105:
        /*015c*/ 	.byte	0x04, 0x11
        /*015e*/ 	.short	(.L_107 - .L_106)
	.align		4
.L_106:
        /*0160*/ 	.word	index@($__internal_5_$__cuda_sm20_div_u64)
        /*0164*/ 	.word	0x00000000


	//----- nvinfo : EIATTR_FRAME_SIZE
	.align		4
.L_107:
        /*0168*/ 	.byte	0x04, 0x11
        /*016a*/ 	.short	(.L_109 - .L_108)
	.align		4
.L_108:
        /*016c*/ 	.word	index@($__internal_4_$__cuda_sm20_div_u16)
        /*0170*/ 	.word	0x00000000


	//----- nvinfo : EIATTR_FRAME_SIZE
	.align		4
.L_109:
        /*0174*/ 	.byte	0x04, 0x11
        /*0176*/ 	.short	(.L_111 - .L_110)
	.align		4
.L_110:
        /*0178*/ 	.word	index@(_Z22gather_func_kernel_TMAILi4EEvPj4descPKilS0_S1_)
        /*017c*/ 	.word	0x00000000


	//----- nvinfo : EIATTR_REGCOUNT
	.align		4
.L_111:
        /*0180*/ 	.byte	0x04, 0x2f
        /*0182*/ 	.short	(.L_113 - .L_112)
	.align		4
.L_112:
        /*0184*/ 	.word	index@(_Z22gather_func_kernel_TMAILi2EEvPj4descPKilS0_S1_)
        /*0188*/ 	.word	0x00000022


	//----- nvinfo : EIATTR_FRAME_SIZE
	.align		4
.L_113:
        /*018c*/ 	.byte	0x04, 0x11
        /*018e*/ 	.short	(.L_115 - .L_114)
	.align		4
.L_114:
        /*0190*/ 	.word	index@($__internal_3_$__cuda_sm20_div_u64)
        /*0194*/ 	.word	0x00000000


	//----- nvinfo : EIATTR_FRAME_SIZE
	.align		4
.L_115:
        /*0198*/ 	.byte	0x04, 0x11
        /*019a*/ 	.short	(.L_117 - .L_116)
	.align		4
.L_116:
        /*019c*/ 	.word	index@($__internal_2_$__cuda_sm20_div_u16)
        /*01a0*/ 	.word	0x00000000


	//----- nvinfo : EIATTR_FRAME_SIZE
	.align		4
.L_117:
        /*01a4*/ 	.byte	0x04, 0x11
        /*01a6*/ 	.short	(.L_119 - .L_118)
	.align		4
.L_118:
        /*01a8*/ 	.word	index@(_Z22gather_func_kernel_TMAILi2EEvPj4descPKilS0_S1_)
        /*01ac*/ 	.word	0x00000000


	//----- nvinfo : EIATTR_REGCOUNT
	.align		4
.L_119:
        /*01b0*/ 	.byte	0x04, 0x2f
        /*01b2*/ 	.short	(.L_121 - .L_120)
	.align		4
.L_120:
        /*01b4*/ 	.word	index@(_Z22gather_func_kernel_TMAILi1EEvPj4descPKilS0_S1_)
        /*01b8*/ 	.word	0x00000020


	//----- nvinfo : EIATTR_FRAME_SIZE
	.align		4
.L_121:
        /*01bc*/ 	.byte	0x04, 0x11
        /*01be*/ 	.short	(.L_123 - .L_122)
	.align		4
.L_122:
        /*01c0*/ 	.word	index@($__internal_1_$__cuda_sm20_div_u64)
        /*01c4*/ 	.word	0x00000000


	//----- nvinfo : EIATTR_FRAME_SIZE
	.align		4
.L_123:
        /*01c8*/ 	.byte	0x04, 0x11
        /*01ca*/ 	.short	(.L_125 - .L_124)
	.align		4
.L_124:
        /*01cc*/ 	.word	index@($__internal_0_$__cuda_sm20_div_u16)
        /*01d0*/ 	.word	0x00000000


	//----- nvinfo : EIATTR_FRAME_SIZE
	.align		4
.L_125:
        /*01d4*/ 	.byte	0x04, 0x11
        /*01d6*/ 	.short	(.L_127 - .L_126)
	.align		4
.L_126:
        /*01d8*/ 	.word	index@(_Z22gather_func_kernel_TMAILi1EEvPj4descPKilS0_S1_)
        /*01dc*/ 	.word	0x00000000


	//----- nvinfo : EIATTR_REGCOUNT
	.align		4
.L_127:
        /*01e0*/ 	.byte	0x04, 0x2f
        /*01e2*/ 	.short	(.L_129 - .L_128)
	.align		4
.L_128:
        /*01e4*/ 	.word	index@(_ZN3cub18CUB_300001_SM_10006detail11EmptyKernelIvEEvv)
        /*01e8*/ 	.word	0x00000004


	//----- nvinfo : EIATTR_FRAME_SIZE
	.align		4
.L_129:
        /*01ec*/ 	.byte	0x04, 0x11
        /*01ee*/ 	.short	(.L_131 - .L_130)
	.align		4
.L_130:
        /*01f0*/ 	.word	index@(_ZN3cub18CUB_300001_SM_10006detail11EmptyKernelIvEEvv)
        /*01f4*/ 	.word	0x00000000


	//----- nvinfo : EIATTR_REGCOUNT
	.align		4
.L_131:
        /*01f8*/ 	.byte	0x04, 0x2f
        /*01fa*/ 	.short	(.L_133 - .L_132)
	.align		4
.L_132:
        /*01fc*/ 	.word	index@(_ZN3cub18CUB_300001_SM_10006detail8for_each13static_kernelINS2_12policy_hub_t12policy_500_tElN6thrust24THRUST_300001_SM_1000_NS8cuda_cub10__tabulate7functorIPjNS7_6system6detail7generic6detail22compute_sequence_valueIivEElEEEEvT0_T1_)
        /*0200*/ 	.word	0x0000000a


	//----- nvinfo : EIATTR_FRAME_SIZE
	.align		4
.L_133:
        /*0204*/ 	.byte	0x04, 0x11
        /*0206*/ 	.short	(.L_135 - .L_134)
	.align		4
.L_134:
        /*0208*/ 	.word	index@(_ZN3cub18CUB_300001_SM_10006detail8for_each13static_kernelINS2_12policy_hub_t12policy_500_tElN6thrust24THRUST_300001_SM_1000_NS8cuda_cub10__tabulate7functorIPjNS7_6system6detail7generic6detail22compute_sequence_valueIivEElEEEEvT0_T1_)
        /*020c*/ 	.word	0x00000000


	//----- nvinfo : EIATTR_REGCOUNT
	.align		4
.L_135:
        /*0210*/ 	.byte	0x04, 0x2f
        /*0212*/ 	.short	(.L_137 - .L_136)
	.align		4
.L_136:
        /*0214*/ 	.word	index@(_ZN3cub18CUB_300001_SM_10006detail8for_each13static_kernelINS2_12policy_hub_t12policy_500_tElN6thrust24THRUST_300001_SM_1000_NS8cuda_cub13__swap_ranges6swap_fIPjNS7_16reverse_iteratorISB_EEEEEEvT0_T1_)
        /*0218*/ 	.word	0x00000010


	//----- nvinfo : EIATTR_FRAME_SIZE
	.align		4
.L_137:
        /*021c*/ 	.byte	0x04, 0x11
        /*021e*/ 	.short	(.L_139 - .L_138)
	.align		4
.L_138:
        /*0220*/ 	.word	index@(_ZN3cub18CUB_300001_SM_10006detail8for_each13static_kernelINS2_12policy_hub_t12policy_500_tElN6thrust24THRUST_300001_SM_1000_NS8cuda_cub13__swap_ranges6swap_fIPjNS7_16reverse_iteratorISB_EEEEEEvT0_T1_)
        /*0224*/ 	.word	0x00000000


	//----- nvinfo : EIATTR_MIN_STACK_SIZE
	.align		4
.L_139:
        /*0228*/ 	.byte	0x04, 0x12
        /*022a*/ 	.short	(.L_141 - .L_140)
	.align		4
.L_140:
        /*022c*/ 	.word	index@(_ZN3cub18CUB_300001_SM_10006detail8for_each13static_kernelINS2_12policy_hub_t12policy_500_tElN6thrust24THRUST_300001_SM_1000_NS8cuda_cub13__swap_ranges6swap_fIPjNS7_16reverse_iteratorISB_EEEEEEvT0_T1_)
        /*0230*/ 	.word	0x00000000


	//----- nvinfo : EIATTR_MIN_STACK_SIZE
	.align		4
.L_141:
        /*0234*/ 	.byte	0x04, 0x12
        /*0236*/ 	.short	(.L_143 - .L_142)
	.align		4
.L_142:
        /*0238*/ 	.word	index@(_ZN3cub18CUB_300001_SM_10006detail8for_each13static_kernelINS2_12policy_hub_t12policy_500_tElN6thrust24THRUST_300001_SM_1000_NS8cuda_cub10__tabulate7functorIPjNS7_6system6detail7generic6detail22compute_sequence_valueIivEElEEEEvT0_T1_)
        /*023c*/ 	.word	0x00000000


	//----- nvinfo : EIATTR_MIN_STACK_SIZE
	.align		4
.L_143:
        /*0240*/ 	.byte	0x04, 0x12
        /*0242*/ 	.short	(.L_145 - .L_144)
	.align		4
.L_144:
        /*0244*/ 	.word	index@(_ZN3cub18CUB_300001_SM_10006detail11EmptyKernelIvEEvv)
        /*0248*/ 	.word	0x00000000


	//----- nvinfo : EIATTR_MIN_STACK_SIZE
	.align		4
.L_145:
        /*024c*/ 	.byte	0x04, 0x12
        /*024e*/ 	.short	(.L_147 - .L_146)
	.align		4
.L_146:
        /*0250*/ 	.word	index@(_Z22gather_func_kernel_TMAILi1EEvPj4descPKilS0_S1_)
        /*0254*/ 	.word	0x00000000


	//----- nvinfo : EIATTR_MIN_STACK_SIZE
	.align		4
.L_147:
        /*0258*/ 	.byte	0x04, 0x12
        /*025a*/ 	.short	(.L_149 - .L_148)
	.align		4
.L_148:
        /*025c*/ 	.word	index@(_Z22gather_func_kernel_TMAILi2EEvPj4descPKilS0_S1_)
        /*0260*/ 	.word	0x00000000


	//----- nvinfo : EIATTR_MIN_STACK_SIZE
	.align		4
.L_149:
        /*0264*/ 	.byte	0x04, 0x12
        /*0266*/ 	.short	(.L_151 - .L_150)
	.align		4
.L_150:
        /*0268*/ 	.word	index@(_Z22gather_func_kernel_TMAILi4EEvPj4descPKilS0_S1_)
        /*026c*/ 	.word	0x00000000


	//----- nvinfo : EIATTR_MIN_STACK_SIZE
	.align		4
.L_151:
        /*0270*/ 	.byte	0x04, 0x12
        /*0272*/ 	.short	(.L_153 - .L_152)
	.align		4
.L_152:
        /*0274*/ 	.word	index@(_Z22gather_func_kernel_TMAILi8EEvPj4descPKilS0_S1_)
        /*0278*/ 	.word	0x00000000


	//----- nvinfo : EIATTR_MIN_STACK_SIZE
	.align		4
.L_153:
        /*027c*/ 	.byte	0x04, 0x12
        /*027e*/ 	.short	(.L_155 - .L_154)
	.align		4
.L_154:
        /*0280*/ 	.word	index@(_Z22gather_func_kernel_TMAILi16EEvPj4descPKilS0_S1_)
        /*0284*/ 	.word	0x00000000


	//----- nvinfo : EIATTR_MIN_STACK_SIZE
	.align		4
.L_155:
        /*0288*/ 	.byte	0x04, 0x12
        /*028a*/ 	.short	(.L_157 - .L_156)
	.align		4
.L_156:
        /*028c*/ 	.word	index@(_Z18scatter_kernel_TMAILi1EEvPKj4descPKiiPjS2_)
        /*0290*/ 	.word	0x00000000


	//----- nvinfo : EIATTR_MIN_STACK_SIZE
	.align		4
.L_157:
        /*0294*/ 	.byte	0x04, 0x12
        /*0296*/ 	.short	(.L_159 - .L_158)
	.align		4
.L_158:
        /*0298*/ 	.word	index@(_Z18scatter_kernel_TMAILi2EEvPKj4descPKiiPjS2_)
        /*029c*/ 	.word	0x00000000


	//----- nvinfo : EIATTR_MIN_STACK_SIZE
	.align		4
.L_159:
        /*02a0*/ 	.byte	0x04, 0x12
        /*02a2*/ 	.short	(.L_161 - .L_160)
	.align		4
.L_160:
        /*02a4*/ 	.word	index@(_Z18scatter_kernel_TMAILi4EEvPKj4descPKiiPjS2_)
        /*02a8*/ 	.word	0x00000000


	//----- nvinfo : EIATTR_MIN_STACK_SIZE
	.align		4
.L_161:
        /*02ac*/ 	.byte	0x04, 0x12
        /*02ae*/ 	.short	(.L_163 - .L_162)
	.align		4
.L_162:
        /*02b0*/ 	.word	index@(_Z18scatter_kernel_TMAILi8EEvPKj4descPKiiPjS2_)
        /*02b4*/ 	.word	0x00000000


	//----- nvinfo : EIATTR_MIN_STACK_SIZE
	.align		4
.L_163:
        /*02b8*/ 	.byte	0x04, 0x12
        /*02ba*/ 	.short	(.L_165 - .L_164)
	.align		4
.L_164:
        /*02bc*/ 	.word	index@(_Z18scatter_kernel_TMAILi16EEvPKj4descPKiiPjS2_)
        /*02c0*/ 	.word	0x00000000
.L_165:


//--------------------- .nv.compat                --------------------------
	.section	.nv.compat,"",@"SHT_CUDA_COMPAT_INFO"
	.align	4
        /*0000*/ 	.byte	0x02, 0x09, 0x00, 0x00, 0x02, 0x02, 0x02, 0x00, 0x02, 0x05, 0x05, 0x00, 0x03, 0x07, 0x01, 0x01
        /*0010*/ 	.byte	0x02, 0x03, 0x00, 0x00, 0x02, 0x06, 0x01, 0x00, 0x04, 0x0b, 0x08, 0x00, 0x01, 0x00, 0x00, 0x00
        /*0020*/ 	.byte	0x00, 0x00, 0x00, 0x00


//--------------------- .nv.info._ZN3cub18CUB_300001_SM_10006detail8for_each13static_kernelINS2_12policy_hub_t12policy_500_tElN6thrust24THRUST_300001_SM_1000_NS8cuda_cub13__swap_ranges6swap_fIPjNS7_16reverse_iteratorISB_EEEEEEvT0_T1_ --------------------------
	.section	.nv.info._ZN3cub18CUB_300001_SM_10006detail8for_each13static_kernelINS2_12policy_hub_t12policy_500_tElN6thrust24THRUST_300001_SM_1000_NS8cuda_cub13__swap_ranges6swap_fIPjNS7_16reverse_iteratorISB_EEEEEEvT0_T1_,"",@"SHT_CUDA_INFO"
	.sectionflags	@""
	.align	4


	//----- nvinfo : EIATTR_CUDA_API_VERSION
	.align		4
        /*0000*/ 	.byte	0x04, 0x37
        /*0002*/ 	.short	(.L_167 - .L_166)
.L_166:
        /*0004*/ 	.word	0x00000082


	//----- nvinfo : EIATTR_KPARAM_INFO
	.align		4
.L_167:
        /*0008*/ 	.byte	0x04, 0x17
        /*000a*/ 	.short	(.L_169 - .L_168)
.L_168:
        /*000c*/ 	.word	0x00000000
        /*0010*/ 	.short	0x0001
        /*0012*/ 	.short	0x0008
        /*0014*/ 	.byte	0x00, 0xf0, 0x41, 0x00


	//----- nvinfo : EIATTR_KPARAM_INFO
	.align		4
.L_169:
        /*0018*/ 	.byte	0x04, 0x17
        /*001a*/ 	.short	(.L_171 - .L_170)
.L_170:
        /*001c*/ 	.word	0x00000000
        /*0020*/ 	.short	0x0000
        /*0022*/ 	.short	0x0000
        /*0024*/ 	.byte	0x00, 0xf0, 0x21, 0x00


	//----- nvinfo : EIATTR_SPARSE_MMA_MASK
	.align		4
.L_171:
        /*0028*/ 	.byte	0x03, 0x50
        /*002a*/ 	.short	0x0000


	//----- nvinfo : EIATTR_MAXREG_COUNT
	.align		4
        /*002c*/ 	.byte	0x03, 0x1b
        /*002e*/ 	.short	0x00ff


	//----- nvinfo : EIATTR_MERCURY_ISA_VERSION
	.align		4
        /*0030*/ 	.byte	0x03, 0x5f
        /*0032*/ 	.short	0x0101


	//----- nvinfo : EIATTR_VRC_CTA_INIT_COUNT
	.align		4
        /*0034*/ 	.byte	0x02, 0x4a
	.zero		1
	.zero		1


	//----- nvinfo : EIATTR_EXIT_INSTR_OFFSETS
	.align		4
        /*0038*/ 	.byte	0x04, 0x1c
        /*003a*/ 	.short	(.L_173 - .L_172)


	//   ....[0]....
.L_172:
        /*003c*/ 	.word	0x000001d0


	//   ....[1]....
        /*0040*/ 	.word	0x00000380


	//   ....[2]....
        /*0044*/ 	.word	0x00000470


	//----- nvinfo : EIATTR_MAX_THREADS
	.align		4
.L_173:
        /*0048*/ 	.byte	0x04, 0x05
        /*004a*/ 	.short	(.L_175 - .L_174)
.L_174:
        /*004c*/ 	.word	0x00000100
        /*0050*/ 	.word	0x00000001
        /*0054*/ 	.word	0x00000001


	//----- nvinfo : EIATTR_CRS_STACK_SIZE
	.align		4
.L_175:
        /*0058*/ 	.byte	0x04, 0x1e
        /*005a*/ 	.short	(.L_177 - .L_176)
.L_176:
        /*005c*/ 	.word	0x00000000


	//----- nvinfo : EIATTR_CBANK_PARAM_SIZE
	.align		4
.L_177:
        /*0060*/ 	.byte	0x03, 0x19
        /*0062*/ 	.short	0x0018


	//----- nvinfo : EIATTR_PARAM_CBANK
	.align		4
        /*0064*/ 	.byte	0x04, 0x0a
        /*0066*/ 	.short	(.L_179 - .L_178)
	.align		4
.L_178:
        /*0068*/ 	.word	index@(.nv.constant0._ZN3cub18CUB_300001_SM_10006detail8for_each13static_kernelINS2_12policy_hub_t12policy_500_tElN6thrust24THRUST_300001_SM_1000_NS8cuda_cub13__swap_ranges6swap_fIPjNS7_16reverse_iteratorISB_EEEEEEvT0_T1_)
        /*006c*/ 	.short	0x0380
        /*006e*/ 	.short	0x0018


	//----- nvinfo : EIATTR_SW_WAR
	.align		4
.L_179:
        /*0070*/ 	.byte	0x04, 0x36
        /*0072*/ 	.short	(.L_181 - .L_180)
.L_180:
        /*0074*/ 	.word	0x00000008
.L_181:


//--------------------- .nv.info._ZN3cub18CUB_300001_SM_10006detail8for_each13static_kernelINS2_12policy_hub_t12policy_500_tElN6thrust24THRUST_300001_SM_1000_NS8cuda_cub10__tabulate7functorIPjNS7_6system6detail7generic6detail22compute_sequence_valueIivEElEEEEvT0_T1_ --------------------------
	.section	.nv.info._ZN3cub18CUB_300001_SM_10006detail8for_each13static_kernelINS2_12policy_hub_t12policy_500_tElN6thrust24THRUST_300001_SM_1000_NS8cuda_cub10__tabulate7functorIPjNS7_6system6detail7generic6detail22compute_sequence_valueIivEElEEEEvT0_T1_,"",@"SHT_CUDA_INFO"
	.sectionflags	@""
	.align	4


	//----- nvinfo : EIATTR_CUDA_API_VERSION
	.align		4
        /*0000*/ 	.byte	0x04, 0x37
        /*0002*/ 	.short	(.L_183 - .L_182)
.L_182:
        /*0004*/ 	.word	0x00000082


	//----- nvinfo : EIATTR_KPARAM_INFO
	.align		4
.L_183:
        /*0008*/ 	.byte	0x04, 0x17
        /*000a*/ 	.short	(.L_185 - .L_184)
.L_184:
        /*000c*/ 	.word	0x00000000
        /*0010*/ 	.short	0x0001
        /*0012*/ 	.short	0x0008
        /*0014*/ 	.byte	0x00, 0xf0, 0x41, 0x00


	//----- nvinfo : EIATTR_KPARAM_INFO
	.align		4
.L_185:
        /*0018*/ 	.byte	0x04, 0x17
        /*001a*/ 	.short	(.L_187 - .L_186)
.L_186:
        /*001c*/ 	.word	0x00000000
        /*0020*/ 	.short	0x0000
        /*0022*/ 	.short	0x0000
        /*0024*/ 	.byte	0x00, 0xf0, 0x21, 0x00


	//----- nvinfo : EIATTR_SPARSE_MMA_MASK
	.align		4
.L_187:
        /*0028*/ 	.byte	0x03, 0x50
        /*002a*/ 	.short	0x0000


	//----- nvinfo : EIATTR_MAXREG_COUNT
	.align		4
        /*002c*/ 	.byte	0x03, 0x1b
        /*002e*/ 	.short	0x00ff


	//----- nvinfo : EIATTR_MERCURY_ISA_VERSION
	.align		4
        /*0030*/ 	.byte	0x03, 0x5f
        /*0032*/ 	.short	0x0101


	//----- nvinfo : EIATTR_VRC_CTA_INIT_COUNT
	.align		4
        /*0034*/ 	.byte	0x02, 0x4a
	.zero		1
	.zero		1


	//----- nvinfo : EIATTR_EXIT_INSTR_OFFSETS
	.align		4
        /*0038*/ 	.byte	0x04, 0x1c
        /*003a*/ 	.short	(.L_189 - .L_188)


	//   ....[0]....
.L_188:
        /*003c*/ 	.word	0x00000160


	//   ....[1]....
        /*0040*/ 	.word	0x000002b0


	//   ....[2]....
        /*0044*/ 	.word	0x00000340


	//----- nvinfo : EIATTR_MAX_THREADS
	.align		4
.L_189:
        /*0048*/ 	.byte	0x04, 0x05
        /*004a*/ 	.short	(.L_191 - .L_190)
.L_190:
        /*004c*/ 	.word	0x00000100
        /*0050*/ 	.word	0x00000001
        /*0054*/ 	.word	0x00000001


	//----- nvinfo : EIATTR_CRS_STACK_SIZE
	.align		4
.L_191:
        /*0058*/ 	.byte	0x04, 0x1e
        /*005a*/ 	.short	(.L_193 - .L_192)
.L_192:
        /*005c*/ 	.word	0x00000000


	//----- nvinfo : EIATTR_CBANK_PARAM_SIZE
	.align		4
.L_193:
        /*0060*/ 	.byte	0x03, 0x19
        /*0062*/ 	.short	0x0018


	//----- nvinfo : EIATTR_PARAM_CBANK
	.align		4
        /*0064*/ 	.byte	0x04, 0x0a
        /*0066*/ 	.short	(.L_195 - .L_194)
	.align		4
.L_194:
        /*0068*/ 	.word	index@(.nv.constant0._ZN3cub18CUB_300001_SM_10006detail8for_each13static_kernelINS2_12policy_hub_t12policy_500_tElN6thrust24THRUST_300001_SM_1000_NS8cuda_cub10__tabulate7functorIPjNS7_6system6detail7generic6detail22compute_sequence_valueIivEElEEEEvT0_T1_)
        /*006c*/ 	.short	0x0380
        /*006e*/ 	.short	0x0018


	//----- nvinfo : EIATTR_SW_WAR
	.align		4
.L_195:
        /*0070*/ 	.byte	0x04, 0x36
        /*0072*/ 	.short	(.L_197 - .L_196)
.L_196:
        /*0074*/ 	.word	0x00000008
.L_197:


//--------------------- .nv.info._ZN3cub18CUB_300001_SM_10006detail11EmptyKernelIvEEvv --------------------------
	.section	.nv.info._ZN3cub18CUB_300001_SM_10006detail11EmptyKernelIvEEvv,"",@"SHT_CUDA_INFO"
	.sectionflags	@""
	.align	4


	//----- nvinfo : EIATTR_CUDA_API_VERSION
	.align		4
        /*0000*/ 	.byte	0x04, 0x37
        /*0002*/ 	.short	(.L_199 - .L_198)
.L_198:
        /*0004*/ 	.word	0x00000082


	//----- nvinfo : EIATTR_SPARSE_MMA_MASK
	.align		4
.L_199:
        /*0008*/ 	.byte	0x03, 0x50
        /*000a*/ 	.short	0x0000


	//----- nvinfo : EIATTR_MAXREG_COUNT
	.align		4
        /*000c*/ 	.byte	0x03, 0x1b
        /*000e*/ 	.short	0x00ff


	//----- nvinfo : EIATTR_MERCURY_ISA_VERSION
	.align		4
        /*0010*/ 	.byte	0x03, 0x5f
        /*0012*/ 	.short	0x0101


	//----- nvinfo : EIATTR_VRC_CTA_INIT_COUNT
	.align		4
        /*0014*/ 	.byte	0x02, 0x4a
	.zero		1
	.zero		1


	//----- nvinfo : EIATTR_EXIT_INSTR_OFFSETS
	.align		4
        /*0018*/ 	.byte	0x04, 0x1c
        /*001a*/ 	.short	(.L_201 - .L_200)


	//   ....[0]....
.L_200:
        /*001c*/ 	.word	0x00000010


	//----- nvinfo : EIATTR_SW_WAR
	.align		4
.L_201:
        /*0020*/ 	.byte	0x04, 0x36
        /*0022*/ 	.short	(.L_203 - .L_202)
.L_202:
        /*0024*/ 	.word	0x00000008
.L_203:


//--------------------- .nv.info._Z22gather_func_kernel_TMAILi1EEvPj4descPKilS0_S1_ --------------------------
	.section	.nv.info._Z22gather_func_kernel_TMAILi1EEvPj4descPKilS0_S1_,"",@"SHT_CUDA_INFO"
	.sectionflags	@""
	.align	4


	//----- nvinfo : EIATTR_CUDA_API_VERSION
	.align		4
        /*0000*/ 	.byte	0x04, 0x37
        /*0002*/ 	.short	(.L_205 - .L_204)
.L_204:
        /*0004*/ 	.word	0x00000082


	//----- nvinfo : EIATTR_KPARAM_INFO
	.align		4
.L_205:
        /*0008*/ 	.byte	0x04, 0x17
        /*000a*/ 	.short	(.L_207 - .L_206)
.L_206:
        /*000c*/ 	.word	0x00000000
        /*0010*/ 	.short	0x0005
        /*0012*/ 	.short	0x0030
        /*0014*/ 	.byte	0x00, 0xf0, 0x41, 0x00


	//----- nvinfo : EIATTR_KPARAM_INFO
	.align		4
.L_207:
        /*0018*/ 	.byte	0x04, 0x17
        /*001a*/ 	.short	(.L_209 - .L_208)
.L_208:
        /*001c*/ 	.word	0x00000000
        /*0020*/ 	.short	0x0004
        /*0022*/ 	.short	0x0028
        /*0024*/ 	.byte	0x00, 0xf5, 0x21, 0x00


	//----- nvinfo : EIATTR_KPARAM_INFO
	.align		4
.L_209:
        /*0028*/ 	.byte	0x04, 0x17
        /*002a*/ 	.short	(.L_211 - .L_210)
.L_210:
        /*002c*/ 	.word	0x00000000
        /*0030*/ 	.short	0x0003
        /*0032*/ 	.short	0x0020
        /*0034*/ 	.byte	0x00, 0xf0, 0x21, 0x00


	//----- nvinfo : EIATTR_KPARAM_INFO
	.align		4
.L_211:
        /*0038*/ 	.byte	0x04, 0x17
        /*003a*/ 	.short	(.L_213 - .L_212)
.L_212:
        /*003c*/ 	.word	0x00000000
        /*0040*/ 	.short	0x0002
        /*0042*/ 	.short	0x0018
        /*0044*/ 	.byte	0x00, 0xf5, 0x21, 0x00


	//----- nvinfo : EIATTR_KPARAM_INFO
	.align		4
.L_213:
        /*0048*/ 	.byte	0x04, 0x17
        /*004a*/ 	.short	(.L_215 - .L_214)
.L_214:
        /*004c*/ 	.word	0x00000000
        /*0050*/ 	.short	0x0001
        /*0052*/ 	.short	0x0008
        /*0054*/ 	.byte	0x00, 0xf0, 0x41, 0x00


	//----- nvinfo : EIATTR_KPARAM_INFO
	.align		4
.L_215:
        /*0058*/ 	.byte	0x04, 0x17
        /*005a*/ 	.short	(.L_217 - .L_216)
.L_216:
        /*005c*/ 	.word	0x00000000
        /*0060*/ 	.short	0x0000
        /*0062*/ 	.short	0x0000
        /*0064*/ 	.byte	0x00, 0xf5, 0x21, 0x00


	//----- nvinfo : EIATTR_SPARSE_MMA_MASK
	.align		4
.L_217:
        /*0068*/ 	.byte	0x03, 0x50
        /*006a*/ 	.short	0x0000


	//----- nvinfo : EIATTR_MAXREG_COUNT
	.align		4
        /*006c*/ 	.byte	0x03, 0x1b
        /*006e*/ 	.short	0x00ff


	//----- nvinfo : EIATTR_MERCURY_ISA_VERSION
	.align		4
        /*0070*/ 	.byte	0x03, 0x5f
        /*0072*/ 	.short	0x0101


	//----- nvinfo : EIATTR_COOP_GROUP_MASK_REGIDS
	.align		4
        /*0074*/ 	.byte	0x04, 0x29
        /*0076*/ 	.short	(.L_219 - .L_218)


	//   ....[0]....
.L_218:
        /*0078*/ 	.word	0xffffffff


	//----- nvinfo : EIATTR_COOP_GROUP_INSTR_OFFSETS
	.align		4
.L_219:
        /*007c*/ 	.byte	0x04, 0x28
        /*007e*/ 	.short	(.L_221 - .L_220)


	//   ....[0]....
.L_220:
        /*0080*/ 	.word	0x00000b40


	//----- nvinfo : EIATTR_VRC_CTA_INIT_COUNT
	.align		4
.L_221:
        /*0084*/ 	.byte	0x02, 0x4a
	.zero		1
	.zero		1


	//----- nvinfo : EIATTR_EXIT_INSTR_OFFSETS
	.align		4
        /*0088*/ 	.byte	0x04, 0x1c
        /*008a*/ 	.short	(.L_223 - .L_222)


	//   ....[0]....
.L_222:
        /*008c*/ 	.word	0x00000300


	//   ....[1]....
        /*0090*/ 	.word	0x00000bf0


	//----- nvinfo : EIATTR_CRS_STACK_SIZE
	.align		4
.L_223:
        /*0094*/ 	.byte	0x04, 0x1e
        /*0096*/ 	.short	(.L_225 - .L_224)
.L_224:
        /*0098*/ 	.word	0x00000000


	//----- nvinfo : EIATTR_CBANK_PARAM_SIZE
	.align		4
.L_225:
        /*009c*/ 	.byte	0x03, 0x19
        /*009e*/ 	.short	0x0040


	//----- nvinfo : EIATTR_PARAM_CBANK
	.align		4
        /*00a0*/ 	.byte	0x04, 0x0a
        /*00a2*/ 	.short	(.L_227 - .L_226)
	.align		4
.L_226:
        /*00a4*/ 	.word	index@(.nv.constant0._Z22gather_func_kernel_TMAILi1EEvPj4descPKilS0_S1_)
        /*00a8*/ 	.short	0x0380
        /*00aa*/ 	.short	0x0040


	//----- nvinfo : EIATTR_SW_WAR
	.align		4
.L_227:
        /*00ac*/ 	.byte	0x04, 0x36
        /*00ae*/ 	.short	(.L_229 - .L_228)
.L_228:
        /*00b0*/ 	.word	0x00000008
.L_229:


//--------------------- .nv.info._Z22gather_func_kernel_TMAILi2EEvPj4descPKilS0_S1_ --------------------------
	.section	.nv.info._Z22gather_func_kernel_TMAILi2EEvPj4descPKilS0_S1_,"",@"SHT_CUDA_INFO"
	.sectionflags	@""
	.align	4


	//----- nvinfo : EIATTR_CUDA_API_VERSION
	.align		4
        /*0000*/ 	.byte	0x04, 0x37
        /*0002*/ 	.short	(.L_231 - .L_230)
.L_230:
        /*0004*/ 	.word	0x00000082


	//----- nvinfo : EIATTR_KPARAM_INFO
	.align		4
.L_231:
        /*0008*/ 	.byte	0x04, 0x17
        /*000a*/ 	.short	(.L_233 - .L_232)
.L_232:
        /*000c*/ 	.word	0x00000000
        /*0010*/ 	.short	0x0005
        /*0012*/ 	.short	0x0030
        /*0014*/ 	.byte	0x00, 0xf0, 0x41, 0x00


	//----- nvinfo : EIATTR_KPARAM_INFO
	.align		4
.L_233:
        /*0018*/ 	.byte	0x04, 0x17
        /*001a*/ 	.short	(.L_235 - .L_234)
.L_234:
        /*001c*/ 	.word	0x00000000
        /*0020*/ 	.short	0x0004
        /*0022*/ 	.short	0x0028
        /*0024*/ 	.byte	0x00, 0xf5, 0x21, 0x00


	//----- nvinfo : EIATTR_KPARAM_INFO
	.align		4
.L_235:
        /*0028*/ 	.byte	0x04, 0x17
        /*002a*/ 	.short	(.L_237 - .L_236)
.L_236:
        /*002c*/ 	.word	0x00000000
        /*0030*/ 	.short	0x0003
        /*0032*/ 	.short	0x0020
        /*0034*/ 	.byte	0x00, 0xf0, 0x21, 0x00


	//----- nvinfo : EIATTR_KPARAM_INFO
	.align		4
.L_237:
        /*0038*/ 	.byte	0x04, 0x17
        /*003a*/ 	.short	(.L_239 - .L_238)
.L_238:
        /*003c*/ 	.word	0x00000000
        /*0040*/ 	.short	0x0002
        /*0042*/ 	.short	0x0018
        /*0044*/ 	.byte	0x00, 0xf5, 0x21, 0x00


	//----- nvinfo : EIATTR_KPARAM_INFO
	.align		4
.L_239:
        /*0048*/ 	.byte	0x04, 0x17
        /*004a*/ 	.short	(.L_241 - .L_240)
.L_240:
        /*004c*/ 	.word	0x00000000
        /*0050*/ 	.short	0x0001
        /*0052*/ 	.short	0x0008
        /*0054*/ 	.byte	0x00, 0xf0, 0x41, 0x00


	//----- nvinfo : EIATTR_KPARAM_INFO
	.align		4
.L_241:
        /*0058*/ 	.byte	0x04, 0x17
        /*005a*/ 	.short	(.L_243 - .L_242)
.L_242:
        /*005c*/ 	.word	0x00000000
        /*0060*/ 	.short	0x0000
        /*0062*/ 	.short	0x0000
        /*0064*/ 	.byte	0x00, 0xf5, 0x21, 0x00


	//----- nvinfo : EIATTR_SPARSE_MMA_MASK
	.align		4
.L_243:
        /*0068*/ 	.byte	0x03, 0x50
        /*006a*/ 	.short	0x0000


	//----- nvinfo : EIATTR_MAXREG_COUNT
	.align		4
        /*006c*/ 	.byte	0x03, 0x1b
        /*006e*/ 	.short	0x00ff


	//----- nvinfo : EIATTR_MERCURY_ISA_VERSION
	.align		4
        /*0070*/ 	.byte	0x03, 0x5f
        /*0072*/ 	.short	0x0101


	//----- nvinfo : EIATTR_COOP_GROUP_MASK_REGIDS
	.align		4
        /*0074*/ 	.byte	0x04, 0x29
        /*0076*/ 	.short	(.L_245 - .L_244)


	//   ....[0]....
.L_244:
        /*0078*/ 	.word	0xffffffff


	//----- nvinfo : EIATTR_COOP_GROUP_INSTR_OFFSETS
	.align		4
.L_245:
        /*007c*/ 	.byte	0x04, 0x28
        /*007e*/ 	.short	(.L_247 - .L_246)


	//   ....[0]....
.L_246:
        /*0080*/ 	.word	0x00000c20


	//----- nvinfo : EIATTR_VRC_CTA_INIT_COUNT
	.align		4
.L_247:
        /*0084*/ 	.byte	0x02, 0x4a
	.zero		1
	.zero		1


	//----- nvinfo : EIATTR_EXIT_INSTR_OFFSETS
	.align		4
        /*0088*/ 	.byte	0x04, 0x1c
        /*008a*/ 	.short	(.L_249 - .L_248)


	//   ....[0]....
.L_248:
        /*008c*/ 	.word	0x000002f0


	//   ....[1]....
        /*0090*/ 	.word	0x00000cd0


	//----- nvinfo : EIATTR_CRS_STACK_SIZE
	.align		4
.L_249:
        /*0094*/ 	.byte	0x04, 0x1e
        /*0096*/ 	.short	(.L_251 - .L_250)
.L_250:
        /*0098*/ 	.word	0x00000000


	//----- nvinfo : EIATTR_CBANK_PARAM_SIZE
	.align		4
.L_251:
        /*009c*/ 	.byte	0x03, 0x19
        /*009e*/ 	.short	0x0040


	//----- nvinfo : EIATTR_PARAM_CBANK
	.align		4
        /*00a0*/ 	.byte	0x04, 0x0a
        /*00a2*/ 	.short	(.L_253 - .L_252)
	.align		4
.L_252:
        /*00a4*/ 	.word	index@(.nv.constant0._Z22gather_func_kernel_TMAILi2EEvPj4descPKilS0_S1_)
        /*00a8*/ 	.short	0x0380
        /*00aa*/ 	.short	0x0040


	//----- nvinfo : EIATTR_SW_WAR
	.align		4
.L_253:
        /*00ac*/ 	.byte	0x04, 0x36
        /*00ae*/ 	.short	(.L_255 - .L_254)
.L_254:
        /*00b0*/ 	.word	0x00000008
.L_255:


//--------------------- .nv.info._Z22gather_func_kernel_TMAILi4EEvPj4descPKilS0_S1_ --------------------------
	.section	.nv.info._Z22gather_func_kernel_TMAILi4EEvPj4descPKilS0_S1_,"",@"SHT_CUDA_INFO"
	.sectionflags	@""
	.align	4


	//----- nvinfo : EIATTR_CUDA_API_VERSION
	.align		4
        /*0000*/ 	.byte	0x04, 0x37
        /*0002*/ 	.short	(.L_257 - .L_256)
.L_256:
        /*0004*/ 	.word	0x00000082


	//----- nvinfo : EIATTR_KPARAM_INFO
	.align		4
.L_257:
        /*0008*/ 	.byte	0x04, 0x17
        /*000a*/ 	.short	(.L_259 - .L_258)
.L_258:
        /*000c*/ 	.word	0x00000000
        /*0010*/ 	.short	0x0005
        /*0012*/ 	.short	0x0030
        /*0014*/ 	.byte	0x00, 0xf0, 0x41, 0x00


	//----- nvinfo : EIATTR_KPARAM_INFO
	.align		4
.L_259:
        /*0018*/ 	.byte	0x04, 0x17
        /*001a*/ 	.short	(.L_261 - .L_260)
.L_260:
        /*001c*/ 	.word	0x00000000
        /*0020*/ 	.short	0x0004
        /*0022*/ 	.short	0x0028
        /*0024*/ 	.byte	0x00, 0xf5, 0x21, 0x00


	//----- nvinfo : EIATTR_KPARAM_INFO
	.align		4
.L_261:
        /*0028*/ 	.byte	0x04, 0x17
        /*002a*/ 	.short	(.L_263 - .L_262)
.L_262:
        /*002c*/ 	.word	0x00000000
        /*0030*/ 	.short	0x0003
        /*0032*/ 	.short	0x0020
        /*0034*/ 	.byte	0x00, 0xf0, 0x21, 0x00


	//----- nvinfo : EIATTR_KPARAM_INFO
	.align		4
.L_263:
        /*0038*/ 	.byte	0x04, 0x17
        /*003a*/ 	.short	(.L_265 - .L_264)
.L_264:
        /*003c*/ 	.word	0x00000000
        /*0040*/ 	.short	0x0002
        /*0042*/ 	.short	0x0018
        /*0044*/ 	.byte	0x00, 0xf5, 0x21, 0x00


	//----- nvinfo : EIATTR_KPARAM_INFO
	.align		4
.L_265:
        /*0048*/ 	.byte	0x04, 0x17
        /*004a*/ 	.short	(.L_267 - .L_266)
.L_266:
        /*004c*/ 	.word	0x00000000
        /*0050*/ 	.short	0x0001
        /*0052*/ 	.short	0x0008
        /*0054*/ 	.byte	0x00, 0xf0, 0x41, 0x00


	//----- nvinfo : EIATTR_KPARAM_INFO
	.align		4
.L_267:
        /*0058*/ 	.byte	0x04, 0x17
        /*005a*/ 	.short	(.L_269 - .L_268)
.L_268:
        /*005c*/ 	.word	0x00000000
        /*0060*/ 	.short	0x0000
        /*0062*/ 	.short	0x0000
        /*0064*/ 	.byte	0x00, 0xf5, 0x21, 0x00


	//----- nvinfo : EIATTR_SPARSE_MMA_MASK
	.align		4
.L_269:
        /*0068*/ 	.byte	0x03, 0x50
        /*006a*/ 	.short	0x0000


	//----- nvinfo : EIATTR_MAXREG_COUNT
	.align		4
        /*006c*/ 	.byte	0x03, 0x1b
        /*006e*/ 	.short	0x00ff


	//----- nvinfo : EIATTR_MERCURY_ISA_VERSION
	.align		4
        /*0070*/ 	.byte	0x03, 0x5f
        /*0072*/ 	.short	0x0101


	//----- nvinfo : EIATTR_COOP_GROUP_MASK_REGIDS
	.align		4
        /*0074*/ 	.byte	0x04, 0x29
        /*0076*/ 	.short	(.L_271 - .L_270)


	//   ....[0]....
.L_270:
        /*0078*/ 	.word	0xffffffff


	//----- nvinfo : EIATTR_COOP_GROUP_INSTR_OFFSETS
	.align		4
.L_271:
        /*007c*/ 	.byte	0x04, 0x28
        /*007e*/ 	.short	(.L_273 - .L_272)


	//   ....[0]....
.L_272:
        /*0080*/ 	.word	0x00000c30


	//----- nvinfo : EIATTR_VRC_CTA_INIT_COUNT
	.align		4
.L_273:
        /*0084*/ 	.byte	0x02, 0x4a
	.zero		1
	.zero		1


	//----- nvinfo : EIATTR_EXIT_INSTR_OFFSETS
	.align		4
        /*0088*/ 	.byte	0x04, 0x1c
        /*008a*/ 	.short	(.L_275 - .L_274)


	//   ....[0]....
.L_274:
        /*008c*/ 	.word	0x000002f0


	//   ....[1]....
        /*0090*/ 	.word	0x00000ce0


	//----- nvinfo : EIATTR_CRS_STACK_SIZE
	.align		4
.L_275:
        /*0094*/ 	.byte	0x04, 0x1e
        /*0096*/ 	.short	(.L_277 - .L_276)
.L_276:
        /*0098*/ 	.word	0x00000000


	//----- nvinfo : EIATTR_CBANK_PARAM_SIZE
	.align		4
.L_277:
        /*009c*/ 	.byte	0x03, 0x19
        /*009e*/ 	.short	0x0040


	//----- nvinfo : EIATTR_PARAM_CBANK
	.align		4
        /*00a0*/ 	.byte	0x04, 0x0a
        /*00a2*/ 	.short	(.L_279 - .L_278)
	.align		4
.L_278:
        /*00a4*/ 	.word	index@(.nv.constant0._Z22gather_func_kernel_TMAILi4EEvPj4descPKilS0_S1_)
        /*00a8*/ 	.short	0x0380
        /*00aa*/ 	.short	0x0040


	//----- nvinfo : EIATTR_SW_WAR
	.align		4
.L_279:
        /*00ac*/ 	.byte	0x04, 0x36
        /*00ae*/ 	.short	(.L_281 - .L_280)
.L_280:
        /*00b0*/ 	.word	0x00000008
.L_281:


//--------------------- .nv.info._Z22gather_func_kernel_TMAILi8EEvPj4descPKilS0_S1_ --------------------------
	.section	.nv.info._Z22gather_func_kernel_TMAILi8EEvPj4descPKilS0_S1_,"",@"SHT_CUDA_INFO"
	.sectionflags	@""
	.align	4


	//----- nvinfo : EIATTR_CUDA_API_VERSION
	.align		4
        /*0000*/ 	.byte	0x04, 0x37
        /*0002*/ 	.short	(.L_283 - .L_282)
.L_282:
        /*0004*/ 	.word	0x00000082


	//----- nvinfo : EIATTR_KPARAM_INFO
	.align		4
.L_283:
        /*0008*/ 	.byte	0x04, 0x17
        /*000a*/ 	.short	(.L_285 - .L_284)
.L_284:
        /*000c*/ 	.word	0x00000000
        /*0010*/ 	.short	0x0005
        /*0012*/ 	.short	0x0030
        /*0014*/ 	.byte	0x00, 0xf0, 0x41, 0x00


	//----- nvinfo : EIATTR_KPARAM_INFO
	.align		4
.L_285:
        /*0018*/ 	.byte	0x04, 0x17
        /*001a*/ 	.short	(.L_287 - .L_286)
.L_286:
        /*001c*/ 	.word	0x00000000
        /*0020*/ 	.short	0x0004
        /*0022*/ 	.short	0x0028
        /*0024*/ 	.byte	0x00, 0xf5, 0x21, 0x00


	//----- nvinfo : EIATTR_KPARAM_INFO
	.align		4
.L_287:
        /*0028*/ 	.byte	0x04, 0x17
        /*002a*/ 	.short	(.L_289 - .L_288)
.L_288:
        /*002c*/ 	.word	0x00000000
        /*0030*/ 	.short	0x0003
        /*0032*/ 	.short	0x0020
        /*0034*/ 	.byte	0x00, 0xf0, 0x21, 0x00


	//----- nvinfo : EIATTR_KPARAM_INFO
	.align		4
.L_289:
        /*0038*/ 	.byte	0x04, 0x17
        /*003a*/ 	.short	(.L_291 - .L_290)
.L_290:
        /*003c*/ 	.word	0x00000000
        /*0040*/ 	.short	0x0002
        /*0042*/ 	.short	0x0018
        /*0044*/ 	.byte	0x00, 0xf5, 0x21, 0x00


	//----- nvinfo : EIATTR_KPARAM_INFO
	.align		4
.L_291:
        /*0048*/ 	.byte	0x04, 0x17
        /*004a*/ 	.short	(.L_293 - .L_292)
.L_292:
        /*004c*/ 	.word	0x00000000
        /*0050*/ 	.short	0x0001
        /*0052*/ 	.short	0x0008
        /*0054*/ 	.byte	0x00, 0xf0, 0x41, 0x00


	//----- nvinfo : EIATTR_KPARAM_INFO
	.align		4
.L_293:
        /*0058*/ 	.byte	0x04, 0x17
        /*005a*/ 	.short	(.L_295 - .L_294)
.L_294:
        /*005c*/ 	.word	0x00000000
        /*0060*/ 	.short	0x0000
        /*0062*/ 	.short	0x0000
        /*0064*/ 	.byte	0x00, 0xf5, 0x21, 0x00


	//----- nvinfo : EIATTR_SPARSE_MMA_MASK
	.align		4
.L_295:
        /*0068*/ 	.byte	0x03, 0x50
        /*006a*/ 	.short	0x0000


	//----- nvinfo : EIATTR_MAXREG_COUNT
	.align		4
        /*006c*/ 	.byte	0x03, 0x1b
        /*006e*/ 	.short	0x00ff


	//----- nvinfo : EIATTR_MERCURY_ISA_VERSION
	.align		4
        /*0070*/ 	.byte	0x03, 0x5f
        /*0072*/ 	.short	0x0101


	//----- nvinfo : EIATTR_COOP_GROUP_MASK_REGIDS
	.align		4
        /*0074*/ 	.byte	0x04, 0x29
        /*0076*/ 	.short	(.L_297 - .L_296)


	//   ....[0]....
.L_296:
        /*0078*/ 	.word	0xffffffff


	//----- nvinfo : EIATTR_COOP_GROUP_INSTR_OFFSETS
	.align		4
.L_297:
        /*007c*/ 	.byte	0x04, 0x28
        /*007e*/ 	.short	(.L_299 - .L_298)


	//   ....[0]....
.L_298:
        /*0080*/ 	.word	0x00000f50


	//----- nvinfo : EIATTR_VRC_CTA_INIT_COUNT
	.align		4
.L_299:
        /*0084*/ 	.byte	0x02, 0x4a
	.zero		1
	.zero		1


	//----- nvinfo : EIATTR_EXIT_INSTR_OFFSETS
	.align		4
        /*0088*/ 	.byte	0x04, 0x1c
        /*008a*/ 	.short	(.L_301 - .L_300)


	//   ....[0]....
.L_300:
        /*008c*/ 	.word	0x000002f0


	//   ....[1]....
        /*0090*/ 	.word	0x00001000


	//----- nvinfo : EIATTR_CRS_STACK_SIZE
	.align		4
.L_301:
        /*0094*/ 	.byte	0x04, 0x1e
        /*0096*/ 	.short	(.L_303 - .L_302)
.L_302:
        /*0098*/ 	.word	0x00000000


	//----- nvinfo : EIATTR_CBANK_PARAM_SIZE
	.align		4
.L_303:
        /*009c*/ 	.byte	0x03, 0x19
        /*009e*/ 	.short	0x0040


	//----- nvinfo : EIATTR_PARAM_CBANK
	.align		4
        /*00a0*/ 	.byte	0x04, 0x0a
        /*00a2*/ 	.short	(.L_305 - .L_304)
	.align		4
.L_304:
        /*00a4*/ 	.word	index@(.nv.constant0._Z22gather_func_kernel_TMAILi8EEvPj4descPKilS0_S1_)
        /*00a8*/ 	.short	0x0380
        /*00aa*/ 	.short	0x0040


	//----- nvinfo : EIATTR_SW_WAR
	.align		4
.L_305:
        /*00ac*/ 	.byte	0x04, 0x36
        /*00ae*/ 	.short	(.L_307 - .L_306)
.L_306:
        /*00b0*/ 	.word	0x00000008
.L_307:


//--------------------- .nv.info._Z22gather_func_kernel_TMAILi16EEvPj4descPKilS0_S1_ --------------------------
	.section	.nv.info._Z22gather_func_kernel_TMAILi16EEvPj4descPKilS0_S1_,"",@"SHT_CUDA_INFO"
	.sectionflags	@""
	.align	4


	//----- nvinfo : EIATTR_CUDA_API_VERSION
	.align		4
        /*0000*/ 	.byte	0x04, 0x37
        /*0002*/ 	.short	(.L_309 - .L_308)
.L_308:
        /*0004*/ 	.word	0x00000082


	//----- nvinfo : EIATTR_KPARAM_INFO
	.align		4
.L_309:
        /*0008*/ 	.byte	0x04, 0x17
        /*000a*/ 	.short	(.L_311 - .L_310)
.L_310:
        /*000c*/ 	.word	0x00000000
        /*0010*/ 	.short	0x0005
        /*0012*/ 	.short	0x0030
        /*0014*/ 	.byte	0x00, 0xf0, 0x41, 0x00


	//----- nvinfo : EIATTR_KPARAM_INFO
	.align		4
.L_311:
        /*0018*/ 	.byte	0x04, 0x17
        /*001a*/ 	.short	(.L_313 - .L_312)
.L_312:
        /*001c*/ 	.word	0x00000000
        /*0020*/ 	.short	0x0004
        /*0022*/ 	.short	0x0028
        /*0024*/ 	.byte	0x00, 0xf5, 0x21, 0x00


	//----- nvinfo : EIATTR_KPARAM_INFO
	.align		4
.L_313:
        /*0028*/ 	.byte	0x04, 0x17
        /*002a*/ 	.short	(.L_315 - .L_314)
.L_314:
        /*002c*/ 	.word	0x00000000
        /*0030*/ 	.short	0x0003
        /*0032*/ 	.short	0x0020
        /*0034*/ 	.byte	0x00, 0xf0, 0x21, 0x00


	//----- nvinfo : EIATTR_KPARAM_INFO
	.align		4
.L_315:
        /*0038*/ 	.byte	0x04, 0x17
        /*003a*/ 	.short	(.L_317 - .L_316)
.L_316:
        /*003c*/ 	.word	0x00000000
        /*0040*/ 	.short	0x0002
        /*0042*/ 	.short	0x0018
        /*0044*/ 	.byte	0x00, 0xf5, 0x21, 0x00


	//----- nvinfo : EIATTR_KPARAM_INFO
	.align		4
.L_317:
        /*0048*/ 	.byte	0x04, 0x17
        /*004a*/ 	.short	(.L_319 - .L_318)
.L_318:
        /*004c*/ 	.word	0x00000000
        /*0050*/ 	.short	0x0001
        /*0052*/ 	.short	0x0008
        /*0054*/ 	.byte	0x00, 0xf0, 0x41, 0x00


	//----- nvinfo : EIATTR_KPARAM_INFO
	.align		4
.L_319:
        /*0058*/ 	.byte	0x04, 0x17
        /*005a*/ 	.short	(.L_321 - .L_320)
.L_320:
        /*005c*/ 	.word	0x00000000
        /*0060*/ 	.short	0x0000
        /*0062*/ 	.short	0x0000
        /*0064*/ 	.byte	0x00, 0xf5, 0x21, 0x00


	//----- nvinfo : EIATTR_SPARSE_MMA_MASK
	.align		4
.L_321:
        /*0068*/ 	.byte	0x03, 0x50
        /*006a*/ 	.short	0x0000


	//----- nvinfo : EIATTR_MAXREG_COUNT
	.align		4
        /*006c*/ 	.byte	0x03, 0x1b
        /*006e*/ 	.short	0x00ff


	//----- nvinfo : EIATTR_MERCURY_ISA_VERSION
	.align		4
        /*0070*/ 	.byte	0x03, 0x5f
        /*0072*/ 	.short	0x0101


	//----- nvinfo : EIATTR_COOP_GROUP_MASK_REGIDS
	.align		4
        /*0074*/ 	.byte	0x04, 0x29
        /*0076*/ 	.short	(.L_323 - .L_322)


	//   ....[0]....
.L_322:
        /*0078*/ 	.word	0xffffffff


	//----- nvinfo : EIATTR_COOP_GROUP_INSTR_OFFSETS
	.align		4
.L_323:
        /*007c*/ 	.byte	0x04, 0x28
        /*007e*/ 	.short	(.L_325 - .L_324)


	//   ....[0]....
.L_324:
        /*0080*/ 	.word	0x00001390


	//----- nvinfo : EIATTR_VRC_CTA_INIT_COUNT
	.align		4
.L_325:
        /*0084*/ 	.byte	0x02, 0x4a
	.zero		1
	.zero		1


	//----- nvinfo : EIATTR_EXIT_INSTR_OFFSETS
	.align		4
        /*0088*/ 	.byte	0x04, 0x1c
        /*008a*/ 	.short	(.L_327 - .L_326)


	//   ....[0]....
.L_326:
        /*008c*/ 	.word	0x000002f0


	//   ....[1]....
        /*0090*/ 	.word	0x00001440


	//----- nvinfo : EIATTR_CRS_STACK_SIZE
	.align		4
.L_327:
        /*0094*/ 	.byte	0x04, 0x1e
        /*0096*/ 	.short	(.L_329 - .L_328)
.L_328:
        /*0098*/ 	.word	0x00000000


	//----- nvinfo : EIATTR_CBANK_PARAM_SIZE
	.align		4
.L_329:
        /*009c*/ 	.byte	0x03, 0x19
        /*009e*/ 	.short	0x0040


	//----- nvinfo : EIATTR_PARAM_CBANK
	.align		4
        /*00a0*/ 	.byte	0x04, 0x0a
        /*00a2*/ 	.short	(.L_331 - .L_330)
	.align		4
.L_330:
        /*00a4*/ 	.word	index@(.nv.constant0._Z22gather_func_kernel_TMAILi16EEvPj4descPKilS0_S1_)
        /*00a8*/ 	.short	0x0380
        /*00aa*/ 	.short	0x0040


	//----- nvinfo : EIATTR_SW_WAR
	.align		4
.L_331:
        /*00ac*/ 	.byte	0x04, 0x36
        /*00ae*/ 	.short	(.L_333 - .L_332)
.L_332:
        /*00b0*/ 	.word	0x00000008
.L_333:


//--------------------- .nv.info._Z18scatter_kernel_TMAILi1EEvPKj4descPKiiPjS2_ --------------------------
	.section	.nv.info._Z18scatter_kernel_TMAILi1EEvPKj4descPKiiPjS2_,"",@"SHT_CUDA_INFO"
	.sectionflags	@""
	.align	4


	//----- nvinfo : EIATTR_CUDA_API_VERSION
	.align		4
        /*0000*/ 	.byte	0x04, 0x37
        /*0002*/ 	.short	(.L_335 - .L_334)
.L_334:
        /*0004*/ 	.word	0x00000082


	//----- nvinfo : EIATTR_KPARAM_INFO
	.align		4
.L_335:
        /*0008*/ 	.byte	0x04, 0x17
        /*000a*/ 	.short	(.L_337 - .L_336)
.L_336:
        /*000c*/ 	.word	0x00000000
        /*0010*/ 	.short	0x0005
        /*0012*/ 	.short	0x0030
        /*0014*/ 	.byte	0x00, 0xf0, 0x41, 0x00


	//----- nvinfo : EIATTR_KPARAM_INFO
	.align		4
.L_337:
        /*0018*/ 	.byte	0x04, 0x17
        /*001a*/ 	.short	(.L_339 - .L_338)
.L_338:
        /*001c*/ 	.word	0x00000000
        /*0020*/ 	.short	0x0004
        /*0022*/ 	.short	0x0028
        /*0024*/ 	.byte	0x00, 0xf5, 0x21, 0x00


	//----- nvinfo : EIATTR_KPARAM_INFO
	.align		4
.L_339:
        /*0028*/ 	.byte	0x04, 0x17
        /*002a*/ 	.short	(.L_341 - .L_340)
.L_340:
        /*002c*/ 	.word	0x00000000
        /*0030*/ 	.short	0x0003
        /*0032*/ 	.short	0x0020
        /*0034*/ 	.byte	0x00, 0xf0, 0x11, 0x00


	//----- nvinfo : EIATTR_KPARAM_INFO
	.align		4
.L_341:
        /*0038*/ 	.byte	0x04, 0x17
        /*003a*/ 	.short	(.L_343 - .L_342)
.L_342:
        /*003c*/ 	.word	0x00000000
        /*0040*/ 	.short	0x0002
        /*0042*/ 	.short	0x0018
        /*0044*/ 	.byte	0x00, 0xf5, 0x21, 0x00


	//----- nvinfo : EIATTR_KPARAM_INFO
	.align		4
.L_343:
        /*0048*/ 	.byte	0x04, 0x17
        /*004a*/ 	.short	(.L_345 - .L_344)
.L_344:
        /*004c*/ 	.word	0x00000000
        /*0050*/ 	.short	0x0001
        /*0052*/ 	.short	0x0008
        /*0054*/ 	.byte	0x00, 0xf0, 0x41, 0x00


	//----- nvinfo : EIATTR_KPARAM_INFO
	.align		4
.L_345:
        /*0058*/ 	.byte	0x04, 0x17
        /*005a*/ 	.short	(.L_347 - .L_346)
.L_346:
        /*005c*/ 	.word	0x00000000
        /*0060*/ 	.short	0x0000
        /*0062*/ 	.short	0x0000
        /*0064*/ 	.byte	0x00, 0xf5, 0x21, 0x00


	//----- nvinfo : EIATTR_SPARSE_MMA_MASK
	.align		4
.L_347:
        /*0068*/ 	.byte	0x03, 0x50
        /*006a*/ 	.short	0x0000


	//----- nvinfo : EIATTR_MAXREG_COUNT
	.align		4
        /*006c*/ 	.byte	0x03, 0x1b
        /*006e*/ 	.short	0x00ff


	//----- nvinfo : EIATTR_NUM_BARRIERS
	.align		4
        /*0070*/ 	.byte	0x02, 0x4c
        /*0072*/ 	.byte	0x01
	.zero		1


	//----- nvinfo : EIATTR_EXTERNS
	.align		4
        /*0074*/ 	.byte	0x04, 0x0f
        /*0076*/ 	.short	(.L_349 - .L_348)


	//   ....[0]....
	.align		4
.L_348:
        /*0078*/ 	.word	index@(__assertfail)


	//----- nvinfo : EIATTR_MERCURY_ISA_VERSION
	.align		4
.L_349:
        /*007c*/ 	.byte	0x03, 0x5f
        /*007e*/ 	.short	0x0101


	//----- nvinfo : EIATTR_INT_WARP_WIDE_INSTR_OFFSETS
	.align		4
        /*0080*/ 	.byte	0x04, 0x31
        /*0082*/ 	.short	(.L_351 - .L_350)


	//   ....[0]....
.L_350:
        /*0084*/ 	.word	0x00000070


	//   ....[1]....
        /*0088*/ 	.word	0x000000e0


	//----- nvinfo : EIATTR_COOP_GROUP_MASK_REGIDS
	.align		4
.L_351:
        /*008c*/ 	.byte	0x04, 0x29
        /*008e*/ 	.short	(.L_353 - .L_352)


	//   ....[0]....
.L_352:
        /*0090*/ 	.word	0xffffffff


	//   ....[1]....
        /*0094*/ 	.word	0xffffffff


	//   ....[2]....
        /*0098*/ 	.word	0x0500000f


	//----- nvinfo : EIATTR_COOP_GROUP_INSTR_OFFSETS
	.align		4
.L_353:
        /*009c*/ 	.byte	0x04, 0x28
        /*009e*/ 	.short	(.L_355 - .L_354)


	//   ....[0]....
.L_354:
        /*00a0*/ 	.word	0x00000120


	//   ....[1]....
        /*00a4*/ 	.word	0x00001260


	//   ....[2]....
        /*00a8*/ 	.word	0x00001310


	//----- nvinfo : EIATTR_VRC_CTA_INIT_COUNT
	.align		4
.L_355:
        /*00ac*/ 	.byte	0x02, 0x4a
	.zero		1
	.zero		1


	//----- nvinfo : EIATTR_SYSCALL_OFFSETS
	.align		4
        /*00b0*/ 	.byte	0x04, 0x46
        /*00b2*/ 	.short	(.L_357 - .L_356)


	//   ....[0]....
.L_356:
        /*00b4*/ 	.word	0x00000820


	//----- nvinfo : EIATTR_MBARRIER_INSTR_OFFSETS
	.align		4
.L_357:
        /*00b8*/ 	.byte	0x04, 0x39
        /*00ba*/ 	.short	(.L_359 - .L_358)


	//   ....[0]....
.L_358:
        /*00bc*/ 	.word	0x000000f0
        /*00c0*/ 	.word	0x000000ff
        /*00c4*/ 	.word	0x00000000
        /*00c8*/ 	.short	0x0100
        /*00ca*/ 	.byte	0x04
	.zero		1


	//----- nvinfo : EIATTR_NUM_MBARRIERS
	.align		4
.L_359:
        /*00cc*/ 	.byte	0x03, 0x38
        /*00ce*/ 	.short	0x0001


	//----- nvinfo : EIATTR_EXIT_INSTR_OFFSETS
	.align		4
        /*00d0*/ 	.byte	0x04, 0x1c
        /*00d2*/ 	.short	(.L_361 - .L_360)


	//   ....[0]....
.L_360:
        /*00d4*/ 	.word	0x00000470


	//   ....[1]....
        /*00d8*/ 	.word	0x000012d0


	//----- nvinfo : EIATTR_CRS_STACK_SIZE
	.align		4
.L_361:
        /*00dc*/ 	.byte	0x04, 0x1e
        /*00de*/ 	.short	(.L_363 - .L_362)
.L_362:
        /*00e0*/ 	.word	0x00000000


	//----- nvinfo : EIATTR_CBANK_PARAM_SIZE
	.align		4
.L_363:
        /*00e4*/ 	.byte	0x03, 0x19
        /*00e6*/ 	.short	0x0040


	//----- nvinfo : EIATTR_PARAM_CBANK
	.align		4
        /*00e8*/ 	.byte	0x04, 0x0a
        /*00ea*/ 	.short	(.L_365 - .L_364)
	.align		4
.L_364:
        /*00ec*/ 	.word	index@(.nv.constant0._Z18scatter_kernel_TMAILi1EEvPKj4descPKiiPjS2_)
        /*00f0*/ 	.short	0x0380
        /*00f2*/ 	.short	0x0040


	//----- nvinfo : EIATTR_SW_WAR
	.align		4
.L_365:
        /*00f4*/ 	.byte	0x04, 0x36
        /*00f6*/ 	.short	(.L_367 - .L_366)
.L_366:
        /*00f8*/ 	.word	0x00000008
.L_367:


//--------------------- .nv.info._Z18scatter_kernel_TMAILi2EEvPKj4descPKiiPjS2_ --------------------------
	.section	.nv.info._Z18scatter_kernel_TMAILi2EEvPKj4descPKiiPjS2_,"",@"SHT_CUDA_INFO"
	.sectionflags	@""
	.align	4


	//----- nvinfo : EIATTR_CUDA_API_VERSION
	.align		4
        /*0000*/ 	.byte	0x04, 0x37
        /*0002*/ 	.short	(.L_369 - .L_368)
.L_368:
        /*0004*/ 	.word	0x00000082


	//----- nvinfo : EIATTR_KPARAM_INFO
	.align		4
.L_369:
        /*0008*/ 	.byte	0x04, 0x17
        /*000a*/ 	.short	(.L_371 - .L_370)
.L_370:
        /*000c*/ 	.word	0x00000000
        /*0010*/ 	.short	0x0005
        /*0012*/ 	.short	0x0030
        /*0014*/ 	.byte	0x00, 0xf0, 0x41, 0x00


	//----- nvinfo : EIATTR_KPARAM_INFO
	.align		4
.L_371:
        /*0018*/ 	.byte	0x04, 0x17
        /*001a*/ 	.short	(.L_373 - .L_372)
.L_372:
        /*001c*/ 	.word	0x00000000
        /*0020*/ 	.short	0x0004
        /*0022*/ 	.short	0x0028
        /*0024*/ 	.byte	0x00, 0xf5, 0x21, 0x00


	//----- nvinfo : EIATTR_KPARAM_INFO
	.align		4
.L_373:
        /*0028*/ 	.byte	0x04, 0x17
        /*002a*/ 	.short	(.L_375 - .L_374)
.L_374:
        /*002c*/ 	.word	0x00000000
        /*0030*/ 	.short	0x0003
        /*0032*/ 	.short	0x0020
        /*0034*/ 	.byte	0x00, 0xf0, 0x11, 0x00


	//----- nvinfo : EIATTR_KPARAM_INFO
	.align		4
.L_375:
        /*0038*/ 	.byte	0x04, 0x17
        /*003a*/ 	.short	(.L_377 - .L_376)
.L_376:
        /*003c*/ 	.word	0x00000000
        /*0040*/ 	.short	0x0002
        /*0042*/ 	.short	0x0018
        /*0044*/ 	.byte	0x00, 0xf5, 0x21, 0x00


	//----- nvinfo : EIATTR_KPARAM_INFO
	.align		4
.L_377:
        /*0048*/ 	.byte	0x04, 0x17
        /*004a*/ 	.short	(.L_379 - .L_378)
.L_378:
        /*004c*/ 	.word	0x00000000
        /*0050*/ 	.short	0x0001
        /*0052*/ 	.short	0x0008
        /*0054*/ 	.byte	0x00, 0xf0, 0x41, 0x00


	//----- nvinfo : EIATTR_KPARAM_INFO
	.align		4
.L_379:
        /*0058*/ 	.byte	0x04, 0x17
        /*005a*/ 	.short	(.L_381 - .L_380)
.L_380:
        /*005c*/ 	.word	0x00000000
        /*0060*/ 	.short	0x0000
        /*0062*/ 	.short	0x0000
        /*0064*/ 	.byte	0x00, 0xf5, 0x21, 0x00


	//----- nvinfo : EIATTR_SPARSE_MMA_MASK
	.align		4
.L_381:
        /*0068*/ 	.byte	0x03, 0x50
        /*006a*/ 	.short	0x0000


	//----- nvinfo : EIATTR_MAXREG_COUNT
	.align		4
        /*006c*/ 	.byte	0x03, 0x1b
        /*006e*/ 	.short	0x00ff


	//----- nvinfo : EIATTR_NUM_BARRIERS
	.align		4
        /*0070*/ 	.byte	0x02, 0x4c
        /*0072*/ 	.byte	0x01
	.zero		1


	//----- nvinfo : EIATTR_EXTERNS
	.align		4
        /*0074*/ 	.byte	0x04, 0x0f
        /*0076*/ 	.short	(.L_383 - .L_382)


	//   ....[0]....
	.align		4
.L_382:
        /*0078*/ 	.word	index@(__assertfail)


	//----- nvinfo : EIATTR_MERCURY_ISA_VERSION
	.align		4
.L_383:
        /*007c*/ 	.byte	0x03, 0x5f
        /*007e*/ 	.short	0x0101


	//----- nvinfo : EIATTR_INT_WARP_WIDE_INSTR_OFFSETS
	.align		4
        /*0080*/ 	.byte	0x04, 0x31
        /*0082*/ 	.short	(.L_385 - .L_384)


	//   ....[0]....
.L_384:
        /*0084*/ 	.word	0x00000070


	//   ....[1]....
        /*0088*/ 	.word	0x000000e0


	//----- nvinfo : EIATTR_COOP_GROUP_MASK_REGIDS
	.align		4
.L_385:
        /*008c*/ 	.byte	0x04, 0x29
        /*008e*/ 	.short	(.L_387 - .L_386)


	//   ....[0]....
.L_386:
        /*0090*/ 	.word	0xffffffff


	//   ....[1]....
        /*0094*/ 	.word	0xffffffff


	//   ....[2]....
        /*0098*/ 	.word	0x0500000f


	//----- nvinfo : EIATTR_COOP_GROUP_INSTR_OFFSETS
	.align		4
.L_387:
        /*009c*/ 	.byte	0x04, 0x28
        /*009e*/ 	.short	(.L_389 - .L_388)


	//   ....[0]....
.L_388:
        /*00a0*/ 	.word	0x00000120


	//   ....[1]....
        /*00a4*/ 	.word	0x00001280


	//   ....[2]....
        /*00a8*/ 	.word	0x00001330


	//----- nvinfo : EIATTR_VRC_CTA_INIT_COUNT
	.align		4
.L_389:
        /*00ac*/ 	.byte	0x02, 0x4a
	.zero		1
	.zero		1


	//----- nvinfo : EIATTR_SYSCALL_OFFSETS
	.align		4
        /*00b0*/ 	.byte	0x04, 0x46
        /*00b2*/ 	.short	(.L_391 - .L_390)


	//   ....[0]....
.L_390:
        /*00b4*/ 	.word	0x00000830


	//----- nvinfo : EIATTR_MBARRIER_INSTR_OFFSETS
	.align		4
.L_391:
        /*00b8*/ 	.byte	0x04, 0x39
        /*00ba*/ 	.short	(.L_393 - .L_392)


	//   ....[0]....
.L_392:
        /*00bc*/ 	.word	0x000000f0
        /*00c0*/ 	.word	0x000000ff
        /*00c4*/ 	.word	0x00000000
        /*00c8*/ 	.short	0x0100
        /*00ca*/ 	.byte	0x04
	.zero		1


	//----- nvinfo : EIATTR_NUM_MBARRIERS
	.align		4
.L_393:
        /*00cc*/ 	.byte	0x03, 0x38
        /*00ce*/ 	.short	0x0001


	//----- nvinfo : EIATTR_EXIT_INSTR_OFFSETS
	.align		4
        /*00d0*/ 	.byte	0x04, 0x1c
        /*00d2*/ 	.short	(.L_395 - .L_394)


	//   ....[0]....
.L_394:
        /*00d4*/ 	.word	0x00000460


	//   ....[1]....
        /*00d8*/ 	.word	0x000012f0


	//----- nvinfo : EIATTR_CRS_STACK_SIZE
	.align		4
.L_395:
        /*00dc*/ 	.byte	0x04, 0x1e
        /*00de*/ 	.short	(.L_397 - .L_396)
.L_396:
        /*00e0*/ 	.word	0x00000000


	//----- nvinfo : EIATTR_CBANK_PARAM_SIZE
	.align		4
.L_397:
        /*00e4*/ 	.byte	0x03, 0x19
        /*00e6*/ 	.short	0x0040


	//----- nvinfo : EIATTR_PARAM_CBANK
	.align		4
        /*00e8*/ 	.byte	0x04, 0x0a
        /*00ea*/ 	.short	(.L_399 - .L_398)
	.align		4
.L_398:
        /*00ec*/ 	.word	index@(.nv.constant0._Z18scatter_kernel_TMAILi2EEvPKj4descPKiiPjS2_)
        /*00f0*/ 	.short	0x0380
        /*00f2*/ 	.short	0x0040


	//----- nvinfo : EIATTR_SW_WAR
	.align		4
.L_399:
        /*00f4*/ 	.byte	0x04, 0x36
        /*00f6*/ 	.short	(.L_401 - .L_400)
.L_400:
        /*00f8*/ 	.word	0x00000008
.L_401:


//--------------------- .nv.info._Z18scatter_kernel_TMAILi4EEvPKj4descPKiiPjS2_ --------------------------
	.section	.nv.info._Z18scatter_kernel_TMAILi4EEvPKj4descPKiiPjS2_,"",@"SHT_CUDA_INFO"
	.sectionflags	@""
	.align	4


	//----- nvinfo : EIATTR_CUDA_API_VERSION
	.align		4
        /*0000*/ 	.byte	0x04, 0x37
        /*0002*/ 	.short	(.L_403 - .L_402)
.L_402:
        /*0004*/ 	.word	0x00000082


	//----- nvinfo : EIATTR_KPARAM_INFO
	.align		4
.L_403:
        /*0008*/ 	.byte	0x04, 0x17
        /*000a*/ 	.short	(.L_405 - .L_404)
.L_404:
        /*000c*/ 	.word	0x00000000
        /*0010*/ 	.short	0x0005
        /*0012*/ 	.short	0x0030
        /*0014*/ 	.byte	0x00, 0xf0, 0x41, 0x00


	//----- nvinfo : EIATTR_KPARAM_INFO
	.align		4
.L_405:
        /*0018*/ 	.byte	0x04, 0x17
        /*001a*/ 	.short	(.L_407 - .L_406)
.L_406:
        /*001c*/ 	.word	0x00000000
        /*0020*/ 	.short	0x0004
        /*0022*/ 	.short	0x0028
        /*0024*/ 	.byte	0x00, 0xf5, 0x21, 0x00


	//----- nvinfo : EIATTR_KPARAM_INFO
	.align		4
.L_407:
        /*0028*/ 	.byte	0x04, 0x17
        /*002a*/ 	.short	(.L_409 - .L_408)
.L_408:
        /*002c*/ 	.word	0x00000000
        /*0030*/ 	.short	0x0003
        /*0032*/ 	.short	0x0020
        /*0034*/ 	.byte	0x00, 0xf0, 0x11, 0x00


	//----- nvinfo : EIATTR_KPARAM_INFO
	.align		4
.L_409:
        /*0038*/ 	.byte	0x04, 0x17
        /*003a*/ 	.short	(.L_411 - .L_410)
.L_410:
        /*003c*/ 	.word	0x00000000
        /*0040*/ 	.short	0x0002
        /*0042*/ 	.short	0x0018
        /*0044*/ 	.byte	0x00, 0xf5, 0x21, 0x00


	//----- nvinfo : EIATTR_KPARAM_INFO
	.align		4
.L_411:
        /*0048*/ 	.byte	0x04, 0x17
        /*004a*/ 	.short	(.L_413 - .L_412)
.L_412:
        /*004c*/ 	.word	0x00000000
        /*0050*/ 	.short	0x0001
        /*0052*/ 	.short	0x0008
        /*0054*/ 	.byte	0x00, 0xf0, 0x41, 0x00


	//----- nvinfo : EIATTR_KPARAM_INFO
	.align		4
.L_413:
        /*0058*/ 	.byte	0x04, 0x17
        /*005a*/ 	.short	(.L_415 - .L_414)
.L_414:
        /*005c*/ 	.word	0x00000000
        /*0060*/ 	.short	0x0000
        /*0062*/ 	.short	0x0000
        /*0064*/ 	.byte	0x00, 0xf5, 0x21, 0x00


	//----- nvinfo : EIATTR_SPARSE_MMA_MASK
	.align		4
.L_415:
        /*0068*/ 	.byte	0x03, 0x50
        /*006a*/ 	.short	0x0000


	//----- nvinfo : EIATTR_MAXREG_COUNT
	.align		4
        /*006c*/ 	.byte	0x03, 0x1b
        /*006e*/ 	.short	0x00ff


	//----- nvinfo : EIATTR_NUM_BARRIERS
	.align		4
        /*0070*/ 	.byte	0x02, 0x4c
        /*0072*/ 	.byte	0x01
	.zero		1


	//----- nvinfo : EIATTR_EXTERNS
	.align		4
        /*0074*/ 	.byte	0x04, 0x0f
        /*0076*/ 	.short	(.L_417 - .L_416)


	//   ....[0]....
	.align		4
.L_416:
        /*0078*/ 	.word	index@(__assertfail)


	//----- nvinfo : EIATTR_MERCURY_ISA_VERSION
	.align		4
.L_417:
        /*007c*/ 	.byte	0x03, 0x5f
        /*007e*/ 	.short	0x0101


	//----- nvinfo : EIATTR_INT_WARP_WIDE_INSTR_OFFSETS
	.align		4
        /*0080*/ 	.byte	0x04, 0x31
        /*0082*/ 	.short	(.L_419 - .L_418)


	//   ....[0]....
.L_418:
        /*0084*/ 	.word	0x00000070


	//   ....[1]....
        /*0088*/ 	.word	0x000000e0


	//----- nvinfo : EIATTR_COOP_GROUP_MASK_REGIDS
	.align		4
.L_419:
        /*008c*/ 	.byte	0x04, 0x29
        /*008e*/ 	.short	(.L_421 - .L_420)


	//   ....[0]....
.L_420:
        /*0090*/ 	.word	0xffffffff


	//   ....[1]....
        /*0094*/ 	.word	0xffffffff


	//   ....[2]....
        /*0098*/ 	.word	0x0500000f


	//----- nvinfo : EIATTR_COOP_GROUP_INSTR_OFFSETS
	.align		4
.L_421:
        /*009c*/ 	.byte	0x04, 0x28
        /*009e*/ 	.short	(.L_423 - .L_422)


	//   ....[0]....
.L_422:
        /*00a0*/ 	.word	0x00000120


	//   ....[1]....
        /*00a4*/ 	.word	0x00001270


	//   ....[2]....
        /*00a8*/ 	.word	0x00001320


	//----- nvinfo : EIATTR_VRC_CTA_INIT_COUNT
	.align		4
.L_423:
        /*00ac*/ 	.byte	0x02, 0x4a
	.zero		1
	.zero		1


	//----- nvinfo : EIATTR_SYSCALL_OFFSETS
	.align		4
        /*00b0*/ 	.byte	0x04, 0x46
        /*00b2*/ 	.short	(.L_425 - .L_424)


	//   ....[0]....
.L_424:
        /*00b4*/ 	.word	0x00000830


	//----- nvinfo : EIATTR_MBARRIER_INSTR_OFFSETS
	.align		4
.L_425:
        /*00b8*/ 	.byte	0x04, 0x39
        /*00ba*/ 	.short	(.L_427 - .L_426)


	//   ....[0]....
.L_426:
        /*00bc*/ 	.word	0x000000f0
        /*00c0*/ 	.word	0x000000ff
        /*00c4*/ 	.word	0x00000000
        /*00c8*/ 	.short	0x0100
        /*00ca*/ 	.byte	0x04
	.zero		1


	//----- nvinfo : EIATTR_NUM_MBARRIERS
	.align		4
.L_427:
        /*00cc*/ 	.byte	0x03, 0x38
        /*00ce*/ 	.short	0x0001


	//----- nvinfo : EIATTR_EXIT_INSTR_OFFSETS
	.align		4
        /*00d0*/ 	.byte	0x04, 0x1c
        /*00d2*/ 	.short	(.L_429 - .L_428)


	//   ....[0]....
.L_428:
        /*00d4*/ 	.word	0x00000460


	//   ....[1]....
        /*00d8*/ 	.word	0x000012e0


	//----- nvinfo : EIATTR_CRS_STACK_SIZE
	.align		4
.L_429:
        /*00dc*/ 	.byte	0x04, 0x1e
        /*00de*/ 	.short	(.L_431 - .L_430)
.L_430:
        /*00e0*/ 	.word	0x00000000


	//----- nvinfo : EIATTR_CBANK_PARAM_SIZE
	.align		4
.L_431:
        /*00e4*/ 	.byte	0x03, 0x19
        /*00e6*/ 	.short	0x0040


	//----- nvinfo : EIATTR_PARAM_CBANK
	.align		4
        /*00e8*/ 	.byte	0x04, 0x0a
        /*00ea*/ 	.short	(.L_433 - .L_432)
	.align		4
.L_432:
        /*00ec*/ 	.word	index@(.nv.constant0._Z18scatter_kernel_TMAILi4EEvPKj4descPKiiPjS2_)
        /*00f0*/ 	.short	0x0380
        /*00f2*/ 	.short	0x0040


	//----- nvinfo : EIATTR_SW_WAR
	.align		4
.L_433:
        /*00f4*/ 	.byte	0x04, 0x36
        /*00f6*/ 	.short	(.L_435 - .L_434)
.L_434:
        /*00f8*/ 	.word	0x00000008
.L_435:


//--------------------- .nv.info._Z18scatter_kernel_TMAILi8EEvPKj4descPKiiPjS2_ --------------------------
	.section	.nv.info._Z18scatter_kernel_TMAILi8EEvPKj4descPKiiPjS2_,"",@"SHT_CUDA_INFO"
	.sectionflags	@""
	.align	4


	//----- nvinfo : EIATTR_CUDA_API_VERSION
	.align		4
        /*0000*/ 	.byte	0x04, 0x37
        /*0002*/ 	.short	(.L_437 - .L_436)
.L_436:
        /*0004*/ 	.word	0x00000082


	//----- nvinfo : EIATTR_KPARAM_INFO
	.align		4
.L_437:
        /*0008*/ 	.byte	0x04, 0x17
        /*000a*/ 	.short	(.L_439 - .L_438)
.L_438:
        /*000c*/ 	.word	0x00000000
        /*0010*/ 	.short	0x0005
        /*0012*/ 	.short	0x0030
        /*0014*/ 	.byte	0x00, 0xf0, 0x41, 0x00


	//----- nvinfo : EIATTR_KPARAM_INFO
	.align		4
.L_439:
        /*0018*/ 	.byte	0x04, 0x17
        /*001a*/ 	.short	(.L_441 - .L_440)
.L_440:
        /*001c*/ 	.word	0x00000000
        /*0020*/ 	.short	0x0004
        /*0022*/ 	.short	0x0028
        /*0024*/ 	.byte	0x00, 0xf5, 0x21, 0x00


	//----- nvinfo : EIATTR_KPARAM_INFO
	.align		4
.L_441:
        /*0028*/ 	.byte	0x04, 0x17
        /*002a*/ 	.short	(.L_443 - .L_442)
.L_442:
        /*002c*/ 	.word	0x00000000
        /*0030*/ 	.short	0x0003
        /*0032*/ 	.short	0x0020
        /*0034*/ 	.byte	0x00, 0xf0, 0x11, 0x00


	//----- nvinfo : EIATTR_KPARAM_INFO
	.align		4
.L_443:
        /*0038*/ 	.byte	0x04, 0x17
        /*003a*/ 	.short	(.L_445 - .L_444)
.L_444:
        /*003c*/ 	.word	0x00000000
        /*0040*/ 	.short	0x0002
        /*0042*/ 	.short	0x0018
        /*0044*/ 	.byte	0x00, 0xf5, 0x21, 0x00


	//----- nvinfo : EIATTR_KPARAM_INFO
	.align		4
.L_445:
        /*0048*/ 	.byte	0x04, 0x17
        /*004a*/ 	.short	(.L_447 - .L_446)
.L_446:
        /*004c*/ 	.word	0x00000000
        /*0050*/ 	.short	0x0001
        /*0052*/ 	.short	0x0008
        /*0054*/ 	.byte	0x00, 0xf0, 0x41, 0x00


	//----- nvinfo : EIATTR_KPARAM_INFO
	.align		4
.L_447:
        /*0058*/ 	.byte	0x04, 0x17
        /*005a*/ 	.short	(.L_449 - .L_448)
.L_448:
        /*005c*/ 	.word	0x00000000
        /*0060*/ 	.short	0x0000
        /*0062*/ 	.short	0x0000
        /*0064*/ 	.byte	0x00, 0xf5, 0x21, 0x00


	//----- nvinfo : EIATTR_SPARSE_MMA_MASK
	.align		4
.L_449:
        /*0068*/ 	.byte	0x03, 0x50
        /*006a*/ 	.short	0x0000


	//----- nvinfo : EIATTR_MAXREG_COUNT
	.align		4
        /*006c*/ 	.byte	0x03, 0x1b
        /*006e*/ 	.short	0x00ff


	//----- nvinfo : EIATTR_NUM_BARRIERS
	.align		4
        /*0070*/ 	.byte	0x02, 0x4c
        /*0072*/ 	.byte	0x01
	.zero		1


	//----- nvinfo : EIATTR_EXTERNS
	.align		4
        /*0074*/ 	.byte	0x04, 0x0f
        /*0076*/ 	.short	(.L_451 - .L_450)


	//   ....[0]....
	.align		4
.L_450:
        /*0078*/ 	.word	index@(__assertfail)


	//----- nvinfo : EIATTR_MERCURY_ISA_VERSION
	.align		4
.L_451:
        /*007c*/ 	.byte	0x03, 0x5f
        /*007e*/ 	.short	0x0101


	//----- nvinfo : EIATTR_INT_WARP_WIDE_INSTR_OFFSETS
	.align		4
        /*0080*/ 	.byte	0x04, 0x31
        /*0082*/ 	.short	(.L_453 - .L_452)


	//   ....[0]....
.L_452:
        /*0084*/ 	.word	0x00000070


	//   ....[1]....
        /*0088*/ 	.word	0x000000e0


	//----- nvinfo : EIATTR_COOP_GROUP_MASK_REGIDS
	.align		4
.L_453:
        /*008c*/ 	.byte	0x04, 0x29
        /*008e*/ 	.short	(.L_455 - .L_454)


	//   ....[0]....
.L_454:
        /*0090*/ 	.word	0xffffffff


	//   ....[1]....
        /*0094*/ 	.word	0xffffffff


	//   ....[2]....
        /*0098*/ 	.word	0x0500000f


	//----- nvinfo : EIATTR_COOP_GROUP_INSTR_OFFSETS
	.align		4
.L_455:
        /*009c*/ 	.byte	0x04, 0x28
        /*009e*/ 	.short	(.L_457 - .L_456)


	//   ....[0]....
.L_456:
        /*00a0*/ 	.word	0x00000120


	//   ....[1]....
        /*00a4*/ 	.word	0x000019c0


	//   ....[2]....
        /*00a8*/ 	.word	0x00001a70


	//----- nvinfo : EIATTR_VRC_CTA_INIT_COUNT
	.align		4
.L_457:
        /*00ac*/ 	.byte	0x02, 0x4a
	.zero		1
	.zero		1


	//----- nvinfo : EIATTR_SYSCALL_OFFSETS
	.align		4
        /*00b0*/ 	.byte	0x04, 0x46
        /*00b2*/ 	.short	(.L_459 - .L_458)


	//   ....[0]....
.L_458:
        /*00b4*/ 	.word	0x00000780


	//----- nvinfo : EIATTR_MBARRIER_INSTR_OFFSETS
	.align		4
.L_459:
        /*00b8*/ 	.byte	0x04, 0x39
        /*00ba*/ 	.short	(.L_461 - .L_460)


	//   ....[0]....
.L_460:
        /*00bc*/ 	.word	0x000000f0
        /*00c0*/ 	.word	0x000000ff
        /*00c4*/ 	.word	0x00000000
        /*00c8*/ 	.short	0x0100
        /*00ca*/ 	.byte	0x04
	.zero		1


	//----- nvinfo : EIATTR_NUM_MBARRIERS
	.align		4
.L_461:
        /*00cc*/ 	.byte	0x03, 0x38
        /*00ce*/ 	.short	0x0001


	//----- nvinfo : EIATTR_EXIT_INSTR_OFFSETS
	.align		4
        /*00d0*/ 	.byte	0x04, 0x1c
        /*00d2*/ 	.short	(.L_463 - .L_462)


	//   ....[0]....
.L_462:
        /*00d4*/ 	.word	0x00000420


	//   ....[1]....
        /*00d8*/ 	.word	0x00001a30


	//----- nvinfo : EIATTR_CRS_STACK_SIZE
	.align		4
.L_463:
        /*00dc*/ 	.byte	0x04, 0x1e
        /*00de*/ 	.short	(.L_465 - .L_464)
.L_464:
        /*00e0*/ 	.word	0x00000000


	//----- nvinfo : EIATTR_CBANK_PARAM_SIZE
	.align		4
.L_465:
        /*00e4*/ 	.byte	0x03, 0x19
        /*00e6*/ 	.short	0x0040


	//----- nvinfo : EIATTR_PARAM_CBANK
	.align		4
        /*00e8*/ 	.byte	0x04, 0x0a
        /*00ea*/ 	.short	(.L_467 - .L_466)
	.align		4
.L_466:
        /*00ec*/ 	.word	index@(.nv.constant0._Z18scatter_kernel_TMAILi8EEvPKj4descPKiiPjS2_)
        /*00f0*/ 	.short	0x0380
        /*00f2*/ 	.short	0x0040


	//----- nvinfo : EIATTR_SW_WAR
	.align		4
.L_467:
        /*00f4*/ 	.byte	0x04, 0x36
        /*00f6*/ 	.short	(.L_469 - .L_468)
.L_468:
        /*00f8*/ 	.word	0x00000008
.L_469:


//--------------------- .nv.info._Z18scatter_kernel_TMAILi16EEvPKj4descPKiiPjS2_ --------------------------
	.section	.nv.info._Z18scatter_kernel_TMAILi16EEvPKj4descPKiiPjS2_,"",@"SHT_CUDA_INFO"
	.sectionflags	@""
	.align	4


	//----- nvinfo : EIATTR_CUDA_API_VERSION
	.align		4
        /*0000*/ 	.byte	0x04, 0x37
        /*0002*/ 	.short	(.L_471 - .L_470)
.L_470:
        /*0004*/ 	.word	0x00000082


	//----- nvinfo : EIATTR_KPARAM_INFO
	.align		4
.L_471:
        /*0008*/ 	.byte	0x04, 0x17
        /*000a*/ 	.short	(.L_473 - .L_472)
.L_472:
        /*000c*/ 	.word	0x00000000
        /*0010*/ 	.short	0x0005
        /*0012*/ 	.short	0x0030
        /*0014*/ 	.byte	0x00, 0xf0, 0x41, 0x00


	//----- nvinfo : EIATTR_KPARAM_INFO
	.align		4
.L_473:
        /*0018*/ 	.byte	0x04, 0x17
        /*001a*/ 	.short	(.L_475 - .L_474)
.L_474:
        /*001c*/ 	.word	0x00000000
        /*0020*/ 	.short	0x0004
        /*0022*/ 	.short	0x0028
        /*0024*/ 	.byte	0x00, 0xf5, 0x21, 0x00


	//----- nvinfo : EIATTR_KPARAM_INFO
	.align		4
.L_475:
        /*0028*/ 	.byte	0x04, 0x17
        /*002a*/ 	.short	(.L_477 - .L_476)
.L_476:
        /*002c*/ 	.word	0x00000000
        /*0030*/ 	.short	0x0003
        /*0032*/ 	.short	0x0020
        /*0034*/ 	.byte	0x00, 0xf0, 0x11, 0x00


	//----- nvinfo : EIATTR_KPARAM_INFO
	.align		4
.L_477:
        /*0038*/ 	.byte	0x04, 0x17
        /*003a*/ 	.short	(.L_479 - .L_478)
.L_478:
        /*003c*/ 	.word	0x00000000
        /*0040*/ 	.short	0x0002
        /*0042*/ 	.short	0x0018
        /*0044*/ 	.byte	0x00, 0xf5, 0x21, 0x00


	//----- nvinfo : EIATTR_KPARAM_INFO
	.align		4
.L_479:
        /*0048*/ 	.byte	0x04, 0x17
        /*004a*/ 	.short	(.L_481 - .L_480)
.L_480:
        /*004c*/ 	.word	0x00000000
        /*0050*/ 	.short	0x0001
        /*0052*/ 	.short	0x0008
        /*0054*/ 	.byte	0x00, 0xf0, 0x41, 0x00


	//----- nvinfo : EIATTR_KPARAM_INFO
	.align		4
.L_481:
        /*0058*/ 	.byte	0x04, 0x17
        /*005a*/ 	.short	(.L_483 - .L_482)
.L_482:
        /*005c*/ 	.word	0x00000000
        /*0060*/ 	.short	0x0000
        /*0062*/ 	.short	0x0000
        /*0064*/ 	.byte	0x00, 0xf5, 0x21, 0x00


	//----- nvinfo : EIATTR_SPARSE_MMA_MASK
	.align		4
.L_483:
        /*0068*/ 	.byte	0x03, 0x50
        /*006a*/ 	.short	0x0000


	//----- nvinfo : EIATTR_MAXREG_COUNT
	.align		4
        /*006c*/ 	.byte	0x03, 0x1b
        /*006e*/ 	.short	0x00ff


	//----- nvinfo : EIATTR_NUM_BARRIERS
	.align		4
        /*0070*/ 	.byte	0x02, 0x4c
        /*0072*/ 	.byte	0x01
	.zero		1


	//----- nvinfo : EIATTR_EXTERNS
	.align		4
        /*0074*/ 	.byte	0x04, 0x0f
        /*0076*/ 	.short	(.L_485 - .L_484)


	//   ....[0]....
	.align		4
.L_484:
        /*0078*/ 	.word	index@(__assertfail)


	//----- nvinfo : EIATTR_MERCURY_ISA_VERSION
	.align		4
.L_485:
        /*007c*/ 	.byte	0x03, 0x5f
        /*007e*/ 	.short	0x0101


	//----- nvinfo : EIATTR_INT_WARP_WIDE_INSTR_OFFSETS
	.align		4
        /*0080*/ 	.byte	0x04, 0x31
        /*0082*/ 	.short	(.L_487 - .L_486)


	//   ....[0]....
.L_486:
        /*0084*/ 	.word	0x00000070


	//   ....[1]....
        /*0088*/ 	.word	0x000000e0


	//----- nvinfo : EIATTR_COOP_GROUP_MASK_REGIDS
	.align		4
.L_487:
        /*008c*/ 	.byte	0x04, 0x29
        /*008e*/ 	.short	(.L_489 - .L_488)


	//   ....[0]....
.L_488:
        /*0090*/ 	.word	0xffffffff


	//   ....[1]....
        /*0094*/ 	.word	0xffffffff


	//   ....[2]....
        /*0098*/ 	.word	0x0500000f


	//----- nvinfo : EIATTR_COOP_GROUP_INSTR_OFFSETS
	.align		4
.L_489:
        /*009c*/ 	.byte	0x04, 0x28
        /*009e*/ 	.short	(.L_491 - .L_490)


	//   ....[0]....
.L_490:
        /*00a0*/ 	.word	0x00000120


	//   ....[1]....
        /*00a4*/ 	.word	0x000024c0


	//   ....[2]....
        /*00a8*/ 	.word	0x00002570


	//----- nvinfo : EIATTR_VRC_CTA_INIT_COUNT
	.align		4
.L_491:
        /*00ac*/ 	.byte	0x02, 0x4a
	.zero		1
	.zero		1


	//----- nvinfo : EIATTR_SYSCALL_OFFSETS
	.align		4
        /*00b0*/ 	.byte	0x04, 0x46
        /*00b2*/ 	.short	(.L_493 - .L_492)


	//   ....[0]....
.L_492:
        /*00b4*/ 	.word	0x00000780


	//----- nvinfo : EIATTR_MBARRIER_INSTR_OFFSETS
	.align		4
.L_493:
        /*00b8*/ 	.byte	0x04, 0x39
        /*00ba*/ 	.short	(.L_495 - .L_494)


	//   ....[0]....
.L_494:
        /*00bc*/ 	.word	0x000000f0
        /*00c0*/ 	.word	0x000000ff
        /*00c4*/ 	.word	0x00000000
        /*00c8*/ 	.short	0x0100
        /*00ca*/ 	.byte	0x04
	.zero		1


	//----- nvinfo : EIATTR_NUM_MBARRIERS
	.align		4
.L_495:
        /*00cc*/ 	.byte	0x03, 0x38
        /*00ce*/ 	.short	0x0001


	//----- nvinfo : EIATTR_EXIT_INSTR_OFFSETS
	.align		4
        /*00d0*/ 	.byte	0x04, 0x1c
        /*00d2*/ 	.short	(.L_497 - .L_496)


	//   ....[0]....
.L_496:
        /*00d4*/ 	.word	0x00000420


	//   ....[1]....
        /*00d8*/ 	.word	0x00002530


	//----- nvinfo : EIATTR_CRS_STACK_SIZE
	.align		4
.L_497:
        /*00dc*/ 	.byte	0x04, 0x1e
        /*00de*/ 	.short	(.L_499 - .L_498)
.L_498:
        /*00e0*/ 	.word	0x00000000


	//----- nvinfo : EIATTR_CBANK_PARAM_SIZE
	.align		4
.L_499:
        /*00e4*/ 	.byte	0x03, 0x19
        /*00e6*/ 	.short	0x0040


	//----- nvinfo : EIATTR_PARAM_CBANK
	.align		4
        /*00e8*/ 	.byte	0x04, 0x0a
        /*00ea*/ 	.short	(.L_501 - .L_500)
	.align		4
.L_500:
        /*00ec*/ 	.word	index@(.nv.constant0._Z18scatter_kernel_TMAILi16EEvPKj4descPKiiPjS2_)
        /*00f0*/ 	.short	0x0380
        /*00f2*/ 	.short	0x0040


	//----- nvinfo : EIATTR_SW_WAR
	.align		4
.L_501:
        /*00f4*/ 	.byte	0x04, 0x36
        /*00f6*/ 	.short	(.L_503 - .L_502)
.L_502:
        /*00f8*/ 	.word	0x00000008
.L_503:


//--------------------- .nv.callgraph             --------------------------
	.section	.nv.callgraph,"",@"SHT_CUDA_CALLGRAPH"
	.align	4
	.sectionentsize	8
	.align		4
        /*0000*/ 	.word	0x00000000
	.align		4
        /*0004*/ 	.word	0xffffffff
	.align		4
        /*0008*/ 	.word	index@(_Z18scatter_kernel_TMAILi1EEvPKj4descPKiiPjS2_)
	.align		4
        /*000c*/ 	.word	index@(__assertfail)
	.align		4
        /*0010*/ 	.word	index@(_Z18scatter_kernel_TMAILi2EEvPKj4descPKiiPjS2_)
	.align		4
        /*0014*/ 	.word	index@(__assertfail)
	.align		4
        /*0018*/ 	.word	index@(_Z18scatter_kernel_TMAILi4EEvPKj4descPKiiPjS2_)
	.align		4
        /*001c*/ 	.word	index@(__assertfail)
	.align		4
        /*0020*/ 	.word	index@(_Z18scatter_kernel_TMAILi8EEvPKj4descPKiiPjS2_)
	.align		4
        /*0024*/ 	.word	index@(__assertfail)
	.align		4
        /*0028*/ 	.word	index@(_Z18scatter_kernel_TMAILi16EEvPKj4descPKiiPjS2_)
	.align		4
        /*002c*/ 	.word	index@(__assertfail)
	.align		4
        /*0030*/ 	.word	0x00000000
	.align		4
        /*0034*/ 	.word	0xfffffffe
	.align		4
        /*0038*/ 	.word	0x00000000
	.align		4
        /*003c*/ 	.word	0xfffffffd
	.align		4
        /*0040*/ 	.word	0x00000000
	.align		4
        /*0044*/ 	.word	0xfffffffc


//--------------------- .nv.constant4             --------------------------
	.section	.nv.constant4,"a",@progbits
	.align	8
	.align		8
.nv.constant4:
        /*0000*/ 	.dword	__unnamed_1
	.align		8
        /*0008*/ 	.dword	_ZN34_INTERNAL_1f67547c_4_k_cu_61f1665c4cuda3std3__45__cpo5beginE
	.align		8
        /*0010*/ 	.dword	_ZN34_INTERNAL_1f67547c_4_k_cu_61f1665c4cuda3std3__45__cpo3endE
	.align		8
        /*0018*/ 	.dword	_ZN34_INTERNAL_1f67547c_4_k_cu_61f1665c4cuda3std3__45__cpo6cbeginE
	.align		8
        /*0020*/ 	.dword	_ZN34_INTERNAL_1f67547c_4_k_cu_61f1665c4cuda3std3__45__cpo4cendE
	.align		8
        /*0028*/ 	.dword	_ZN34_INTERNAL_1f67547c_4_k_cu_61f1665c4cuda3std3__45__cpo6rbeginE
	.align		8
        /*0030*/ 	.dword	_ZN34_INTERNAL_1f67547c_4_k_cu_61f1665c4cuda3std3__45__cpo4rendE
	.align		8
        /*0038*/ 	.dword	_ZN34_INTERNAL_1f67547c_4_k_cu_61f1665c4cuda3std3__45__cpo7crbeginE
	.align		8
        /*0040*/ 	.dword	_ZN34_INTERNAL_1f67547c_4_k_cu_61f1665c4cuda3std3__45__cpo5crendE
	.align		8
        /*0048*/ 	.dword	_ZN34_INTERNAL_1f67547c_4_k_cu_61f1665c4cuda3std3__436_GLOBAL__N__1f67547c_4_k_cu_61f1665c6ignoreE
	.align		8
        /*0050*/ 	.dword	_ZN34_INTERNAL_1f67547c_4_k_cu_61f1665c4cuda3std3__419piecewise_constructE
	.align		8
        /*0058*/ 	.dword	_ZN34_INTERNAL_1f67547c_4_k_cu_61f1665c4cuda3std3__48in_placeE
	.align		8
        /*0060*/ 	.dword	_ZN34_INTERNAL_1f67547c_4_k_cu_61f1665c4cuda3std3__420unreachable_sentinelE
	.align		8
        /*0068*/ 	.dword	_ZN34_INTERNAL_1f67547c_4_k_cu_61f1665c4cuda3std3__47nulloptE
	.align		8
        /*0070*/ 	.dword	_ZN34_INTERNAL_1f67547c_4_k_cu_61f1665c4cuda3std3__48unexpectE
	.align		8
        /*0078*/ 	.dword	_ZN34_INTERNAL_1f67547c_4_k_cu_61f1665c4cuda3std6ranges3__45__cpo4swapE
	.align		8
        /*0080*/ 	.dword	_ZN34_INTERNAL_1f67547c_4_k_cu_61f1665c4cuda3std6ranges3__45__cpo9iter_moveE
	.align		8
        /*0088*/ 	.dword	_ZN34_INTERNAL_1f67547c_4_k_cu_61f1665c4cuda3std6ranges3__45__cpo5beginE
	.align		8
        /*0090*/ 	.dword	_ZN34_INTERNAL_1f67547c_4_k_cu_61f1665c4cuda3std6ranges3__45__cpo3endE
	.align		8
        /*0098*/ 	.dword	_ZN34_INTERNAL_1f67547c_4_k_cu_61f1665c4cuda3std6ranges3__45__cpo6cbeginE
	.align		8
        /*00a0*/ 	.dword	_ZN34_INTERNAL_1f67547c_4_k_cu_61f1665c4cuda3std6ranges3__45__cpo4cendE
	.align		8
        /*00a8*/ 	.dword	_ZN34_INTERNAL_1f67547c_4_k_cu_61f1665c4cuda3std6ranges3__45__cpo7advanceE
	.align		8
        /*00b0*/ 	.dword	_ZN34_INTERNAL_1f67547c_4_k_cu_61f1665c4cuda3std6ranges3__45__cpo9iter_swapE
	.align		8
        /*00b8*/ 	.dword	_ZN34_INTERNAL_1f67547c_4_k_cu_61f1665c4cuda3std6ranges3__45__cpo4nextE
	.align		8
        /*00c0*/ 	.dword	_ZN34_INTERNAL_1f67547c_4_k_cu_61f1665c4cuda3std6ranges3__45__cpo4prevE
	.align		8
        /*00c8*/ 	.dword	_ZN34_INTERNAL_1f67547c_4_k_cu_61f1665c4cuda3std6ranges3__45__cpo4dataE
	.align		8
        /*00d0*/ 	.dword	_ZN34_INTERNAL_1f67547c_4_k_cu_61f1665c4cuda3std6ranges3__45__cpo5cdataE
	.align		8
        /*00d8*/ 	.dword	_ZN34_INTERNAL_1f67547c_4_k_cu_61f1665c4cuda3std6ranges3__45__cpo4sizeE
	.align		8
        /*00e0*/ 	.dword	_ZN34_INTERNAL_1f67547c_4_k_cu_61f1665c4cuda3std6ranges3__45__cpo5ssizeE
	.align		8
        /*00e8*/ 	.dword	_ZN34_INTERNAL_1f67547c_4_k_cu_61f1665c4cuda3std6ranges3__45__cpo8distanceE
	.align		8
        /*00f0*/ 	.dword	_ZN34_INTERNAL_1f67547c_4_k_cu_61f1665c6thrust24THRUST_300001_SM_1000_NS8cuda_cub3parE
	.align		8
        /*00f8*/ 	.dword	_ZN34_INTERNAL_1f67547c_4_k_cu_61f1665c6thrust24THRUST_300001_SM_1000_NS8cuda_cub10par_nosyncE
	.align		8
        /*0100*/ 	.dword	_ZN34_INTERNAL_1f67547c_4_k_cu_61f1665c6thrust24THRUST_300001_SM_1000_NS6system6detail10sequential3seqE
	.align		8
        /*0108*/ 	.dword	_ZN34_INTERNAL_1f67547c_4_k_cu_61f1665c6thrust24THRUST_300001_SM_1000_NS6system3cpp3parE
	.align		8
        /*0110*/ 	.dword	_ZN34_INTERNAL_1f67547c_4_k_cu_61f1665c6thrust24THRUST_300001_SM_1000_NS12placeholders2_1E
	.align		8
        /*0118*/ 	.dword	_ZN34_INTERNAL_1f67547c_4_k_cu_61f1665c6thrust24THRUST_300001_SM_1000_NS12placeholders2_2E
	.align		8
        /*0120*/ 	.dword	_ZN34_INTERNAL_1f67547c_4_k_cu_61f1665c6thrust24THRUST_300001_SM_1000_NS12placeholders2_3E
	.align		8
        /*0128*/ 	.dword	_ZN34_INTERNAL_1f67547c_4_k_cu_61f1665c6thrust24THRUST_300001_SM_1000_NS12placeholders2_4E
	.align		8
        /*0130*/ 	.dword	_ZN34_INTERNAL_1f67547c_4_k_cu_61f1665c6thrust24THRUST_300001_SM_1000_NS12placeholders2_5E
	.align		8
        /*0138*/ 	.dword	_ZN34_INTERNAL_1f67547c_4_k_cu_61f1665c6thrust24THRUST_300001_SM_1000_NS12placeholders2_6E
	.align		8
        /*0140*/ 	.dword	_ZN34_INTERNAL_1f67547c_4_k_cu_61f1665c6thrust24THRUST_300001_SM_1000_NS12placeholders2_7E
	.align		8
        /*0148*/ 	.dword	_ZN34_INTERNAL_1f67547c_4_k_cu_61f1665c6thrust24THRUST_300001_SM_1000_NS12placeholders2_8E
	.align		8
        /*0150*/ 	.dword	_ZN34_INTERNAL_1f67547c_4_k_cu_61f1665c6thrust24THRUST_300001_SM_1000_NS12placeholders2_9E
	.align		8
        /*0158*/ 	.dword	_ZN34_INTERNAL_1f67547c_4_k_cu_61f1665c6thrust24THRUST_300001_SM_1000_NS12placeholders3_10E
	.align		8
        /*0160*/ 	.dword	_ZN34_INTERNAL_1f67547c_4_k_cu_61f1665c6thrust24THRUST_300001_SM_1000_NS3seqE
	.align		8
        /*0168*/ 	.dword	_ZN34_INTERNAL_1f67547c_4_k_cu_61f1665c6thrust24THRUST_300001_SM_1000_NS6deviceE
	.align		8
        /*0170*/ 	.dword	$str
	.align		8
        /*0178*/ 	.dword	$str$1
	.align		8
        /*0180*/ 	.dword	__assertfail


//--------------------- .text._ZN3cub18CUB_300001_SM_10006detail8for_each13static_kernelINS2_12policy_hub_t12policy_500_tElN6thrust24THRUST_300001_SM_1000_NS8cuda_cub13__swap_ranges6swap_fIPjNS7_16reverse_iteratorISB_EEEEEEvT0_T1_ --------------------------
	.section	.text._ZN3cub18CUB_300001_SM_10006detail8for_each13static_kernelINS2_12policy_hub_t12policy_500_tElN6thrust24THRUST_300001_SM_1000_NS8cuda_cub13__swap_ranges6swap_fIPjNS7_16reverse_iteratorISB_EEEEEEvT0_T1_,"ax",@progbits
	.align	128
        .global         _ZN3cub18CUB_300001_SM_10006detail8for_each13static_kernelINS2_12policy_hub_t12policy_500_tElN6thrust24THRUST_300001_SM_1000_NS8cuda_cub13__swap_ranges6swap_fIPjNS7_16reverse_iteratorISB_EEEEEEvT0_T1_
        .type           _ZN3cub18CUB_300001_SM_10006detail8for_each13static_kernelINS2_12policy_hub_t12policy_500_tElN6thrust24THRUST_300001_SM_1000_NS8cuda_cub13__swap_ranges6swap_fIPjNS7_16reverse_iteratorISB_EEEEEEvT0_T1_,@function
        .size           _ZN3cub18CUB_300001_SM_10006detail8for_each13static_kernelINS2_12policy_hub_t12policy_500_tElN6thrust24THRUST_300001_SM_1000_NS8cuda_cub13__swap_ranges6swap_fIPjNS7_16reverse_iteratorISB_EEEEEEvT0_T1_,(.L_x_214 - _ZN3cub18CUB_300001_SM_10006detail8for_each13static_kernelINS2_12policy_hub_t12policy_500_tElN6thrust24THRUST_300001_SM_1000_NS8cuda_cub13__swap_ranges6swap_fIPjNS7_16reverse_iteratorISB_EEEEEEvT0_T1_)
        .other          _ZN3cub18CUB_300001_SM_10006detail8for_each13static_kernelINS2_12policy_hub_t12policy_500_tElN6thrust24THRUST_300001_SM_1000_NS8cuda_cub13__swap_ranges6swap_fIPjNS7_16reverse_iteratorISB_EEEEEEvT0_T1_,@"STO_CUDA_ENTRY STV_DEFAULT"
_ZN3cub18CUB_300001_SM_10006detail8for_each13static_kernelINS2_12policy_hub_t12policy_500_tElN6thrust24THRUST_300001_SM_1000_NS8cuda_cub13__swap_ranges6swap_fIPjNS7_16reverse_iteratorISB_EEEEEEvT0_T1_:
.text._ZN3cub18CUB_300001_SM_10006detail8for_each13static_kernelINS2_12policy_hub_t12policy_500_tElN6thrust24THRUST_300001_SM_1000_NS8cuda_cub13__swap_ranges6swap_fIPjNS7_16reverse_iteratorISB_EEEEEEvT0_T1_:
[----:B------:R-:W-:Y:S08]  /*0000*/  LDC R1, c[0x0][0x37c] ;  /* 0x0000df00ff017b82 */ /* 0x000ff00000000800 */
[----:B------:R-:W0:Y:S01]  /*0010*/  S2UR UR4, SR_CTAID.X ;  /* 0x00000000000479c3 */ /* 0x000e220000002500 */
[----:B------:R-:W1:Y:S01]  /*0020*/  LDCU.64 UR6, c[0x0][0x380] ;  /* 0x00007000ff0677ac */ /* 0x000e620008000a00 */
[----:B------:R-:W2:Y:S01]  /*0030*/  LDCU.64 UR8, c[0x0][0x358] ;  /* 0x00006b00ff0877ac */ /* 0x000ea20008000a00 */
[----:B0-----:R-:W-:-:S04]  /*0040*/  UIMAD.WIDE.U32 UR4, UR4, 0x200, URZ ;  /* 0x00000200040478a5 */ /* 0x001fc8000f8e00ff */
[----:B-1----:R-:W-:-:S04]  /*0050*/  UIADD3 UR6, UP0, UPT, -UR4, UR6, URZ ;  /* 0x0000000604067290 */ /* 0x002fc8000ff1e1ff */
[----:B------:R-:W-:Y:S02]  /*0060*/  UIADD3.X UR7, UPT, UPT, ~UR5, UR7, URZ, UP0, !UPT ;  /* 0x0000000705077290 */ /* 0x000fe400087fe5ff */
[----:B------:R-:W-:-:S04]  /*0070*/  UISETP.GE.U32.AND UP0, UPT, UR6, 0x200, UPT ;  /* 0x000002000600788c */ /* 0x000fc8000bf06070 */
[----:B------:R-:W-:-:S09]  /*0080*/  UISETP.GE.AND.EX UP0, UPT, UR7, URZ, UPT, UP0 ;  /* 0x000000ff0700728c */ /* 0x000fd2000bf06300 */
[----:B--2---:R-:W-:Y:S05]  /*0090*/  BRA.U !UP0, `(.L_x_0) ;  /* 0x0000000108507547 */ /* 0x004fea000b800000 */
[----:B------:R-:W0:Y:S01]  /*00a0*/  S2R R0, SR_TID.X ;  /* 0x0000000000007919 */ /* 0x000e220000002100 */
[----:B------:R-:W1:Y:S01]  /*00b0*/  LDCU.64 UR10, c[0x0][0x388] ;  /* 0x00007100ff0a77ac */ /* 0x000e620008000a00 */
[----:B------:R-:W2:Y:S01]  /*00c0*/  LDCU.64 UR12, c[0x0][0x390] ;  /* 0x00007200ff0c77ac */ /* 0x000ea20008000a00 */
[----:B0-----:R-:W-:-:S05]  /*00d0*/  IADD3 R0, P0, PT, R0, UR4, RZ ;  /* 0x0000000400007c10 */ /* 0x001fca000ff1e0ff */
[----:B------:R-:W-:Y:S02]  /*00e0*/  IMAD.SHL.U32 R4, R0, 0x4, RZ ;  /* 0x0000000400047824 */ /* 0x000fe400078e00ff */
[----:B------:R-:W-:-:S03]  /*00f0*/  IMAD.X R3, RZ, RZ, UR5, P0 ;  /* 0x00000005ff037e24 */ /* 0x000fc600080e06ff */
[----:B-1----:R-:W-:Y:S02]  /*0100*/  IADD3 R2, P0, PT, R4, UR10, RZ ;  /* 0x0000000a04027c10 */ /* 0x002fe4000ff1e0ff */
[----:B------:R-:W-:Y:S02]  /*0110*/  SHF.L.U64.HI R0, R0, 0x2, R3 ;  /* 0x0000000200007819 */ /* 0x000fe40000010203 */
[----:B--2---:R-:W-:Y:S02]  /*0120*/  IADD3 R4, P1, PT, -R4, UR12, RZ ;  /* 0x0000000c04047c10 */ /* 0x004fe4000ff3e1ff */
[C---:B------:R-:W-:Y:S02]  /*0130*/  IADD3.X R3, PT, PT, R0.reuse, UR11, RZ, P0, !PT ;  /* 0x0000000b00037c10 */ /* 0x040fe400087fe4ff */
[----:B------:R-:W-:-:S03]  /*0140*/  IADD3.X R5, PT, PT, ~R0, UR13, RZ, P1, !PT ;  /* 0x0000000d00057c10 */ /* 0x000fc60008ffe5ff */
[----:B------:R-:W2:Y:S04]  /*0150*/  LDG.E R7, desc[UR8][R2.64] ;  /* 0x0000000802077981 */ /* 0x000ea8000c1e1900 */
[----:B------:R-:W3:Y:S04]  /*0160*/  LDG.E R9, desc[UR8][R4.64+-0x4] ;  /* 0xfffffc0804097981 */ /* 0x000ee8000c1e1900 */
[----:B---3--:R-:W-:Y:S04]  /*0170*/  STG.E desc[UR8][R2.64], R9 ;  /* 0x0000000902007986 */ /* 0x008fe8000c101908 */
[----:B--2---:R-:W-:Y:S04]  /*0180*/  STG.E desc[UR8][R4.64+-0x4], R7 ;  /* 0xfffffc0704007986 */ /* 0x004fe8000c101908 */
[----:B------:R-:W2:Y:S04]  /*0190*/  LDG.E R13, desc[UR8][R4.64+-0x404] ;  /* 0xfffbfc08040d7981 */ /* 0x000ea8000c1e1900 */
[----:B------:R-:W3:Y:S04]  /*01a0*/  LDG.E R11, desc[UR8][R2.64+0x400] ;  /* 0x00040008020b7981 */ /* 0x000ee8000c1e1900 */
[----:B--2---:R-:W-:Y:S04]  /*01b0*/  STG.E desc[UR8][R2.64+0x400], R13 ;  /* 0x0004000d02007986 */ /* 0x004fe8000c101908 */
[----:B---3--:R-:W-:Y:S01]  /*01c0*/  STG.E desc[UR8][R4.64+-0x404], R11 ;  /* 0xfffbfc0b04007986 */ /* 0x008fe2000c101908 */
[----:B------:R-:W-:Y:S05]  /*01d0*/  EXIT ;  /* 0x000000000000794d */ /* 0x000fea0003800000 */
.L_x_0:
[----:B------:R-:W0:Y:S01]  /*01e0*/  S2R R0, SR_TID.X ;  /* 0x0000000000007919 */ /* 0x000e220000002100 */
[----:B------:R-:W-:Y:S01]  /*01f0*/  USHF.R.S32.HI UR7, URZ, 0x1f, UR6 ;  /* 0x0000001fff077899 */ /* 0x000fe20008011406 */
[----:B------:R-:W-:Y:S05]  /*0200*/  BSSY.RECONVERGENT B0, `(.L_x_1) ;  /* 0x0000017000007945 */ /* 0x000fea0003800200 */
[----:B------:R-:W-:Y:S01]  /*0210*/  IMAD.U32 R3, RZ, RZ, UR7 ;  /* 0x00000007ff037e24 */ /* 0x000fe2000f8e00ff */
[C---:B0-----:R-:W-:Y:S01]  /*0220*/  ISETP.LT.U32.AND P1, PT, R0.reuse, UR6, PT ;  /* 0x0000000600007c0c */ /* 0x041fe2000bf21070 */
[----:B------:R-:W-:-:S03]  /*0230*/  VIADD R2, R0, 0x100 ;  /* 0x0000010000027836 */ /* 0x000fc60000000000 */
[----:B------:R-:W-:Y:S02]  /*0240*/  ISETP.GT.AND.EX P1, PT, R3, RZ, PT, P1 ;  /* 0x000000ff0300720c */ /* 0x000fe40003f24310 */
[----:B------:R-:W-:Y:S01]  /*0250*/  ISETP.LT.U32.AND P0, PT, R2, UR6, PT ;  /* 0x0000000602007c0c */ /* 0x000fe2000bf01070 */
[----:B------:R-:W-:-:S05]  /*0260*/  IMAD.U32 R2, RZ, RZ, UR7 ;  /* 0x00000007ff027e24 */ /* 0x000fca000f8e00ff */
[----:B------:R-:W-:-:S05]  /*0270*/  ISETP.GT.AND.EX P0, PT, R2, RZ, PT, P0 ;  /* 0x000000ff0200720c */ /* 0x000fca0003f04300 */
[----:B------:R-:W-:Y:S08]  /*0280*/  @!P1 BRA `(.L_x_2) ;  /* 0x0000000000389947 */ /* 0x000ff00003800000 */
[----:B------:R-:W0:Y:S01]  /*0290*/  LDCU.64 UR10, c[0x0][0x388] ;  /* 0x00007100ff0a77ac */ /* 0x000e220008000a00 */
[----:B------:R-:W-:Y:S01]  /*02a0*/  IADD3 R2, P1, PT, R0, UR4, RZ ;  /* 0x0000000400027c10 */ /* 0x000fe2000ff3e0ff */
[----:B------:R-:W1:Y:S04]  /*02b0*/  LDCU.64 UR12, c[0x0][0x390] ;  /* 0x00007200ff0c77ac */ /* 0x000e680008000a00 */
[----:B------:R-:W-:Y:S02]  /*02c0*/  IMAD.X R3, RZ, RZ, UR5, P1 ;  /* 0x00000005ff037e24 */ /* 0x000fe400088e06ff */
[----:B------:R-:W-:-:S03]  /*02d0*/  IMAD.SHL.U32 R4, R2, 0x4, RZ ;  /* 0x0000000402047824 */ /* 0x000fc600078e00ff */
[----:B------:R-:W-:Y:S02]  /*02e0*/  SHF.L.U64.HI R5, R2, 0x2, R3 ;  /* 0x0000000202057819 */ /* 0x000fe40000010203 */
[C---:B0-----:R-:W-:Y:S02]  /*02f0*/  IADD3 R2, P1, PT, R4.reuse, UR10, RZ ;  /* 0x0000000a04027c10 */ /* 0x041fe4000ff3e0ff */
[----:B-1----:R-:W-:Y:S02]  /*0300*/  IADD3 R4, P2, PT, -R4, UR12, RZ ;  /* 0x0000000c04047c10 */ /* 0x002fe4000ff5e1ff */
[C---:B------:R-:W-:Y:S02]  /*0310*/  IADD3.X R3, PT, PT, R5.reuse, UR11, RZ, P1, !PT ;  /* 0x0000000b05037c10 */ /* 0x040fe40008ffe4ff */
[----:B------:R-:W-:-:S03]  /*0320*/  IADD3.X R5, PT, PT, ~R5, UR13, RZ, P2, !PT ;  /* 0x0000000d05057c10 */ /* 0x000fc600097fe5ff */
[----:B------:R-:W2:Y:S04]  /*0330*/  LDG.E R7, desc[UR8][R2.64] ;  /* 0x0000000802077981 */ /* 0x000ea8000c1e1900 */
[----:B------:R-:W3:Y:S04]  /*0340*/  LDG.E R9, desc[UR8][R4.64+-0x4] ;  /* 0xfffffc0804097981 */ /* 0x000ee8000c1e1900 */
[----:B---3--:R0:W-:Y:S04]  /*0350*/  STG.E desc[UR8][R2.64], R9 ;  /* 0x0000000902007986 */ /* 0x0081e8000c101908 */
[----:B--2---:R0:W-:Y:S02]  /*0360*/  STG.E desc[UR8][R4.64+-0x4], R7 ;  /* 0xfffffc0704007986 */ /* 0x0041e4000c101908 */
.L_x_2:
[----:B------:R-:W-:Y:S05]  /*0370*/  BSYNC.RECONVERGENT B0 ;  /* 0x0000000000007941 */ /* 0x000fea0003800200 */
.L_x_1:
[----:B------:R-:W-:Y:S05]  /*0380*/  @!P0 EXIT ;  /* 0x000000000000894d */ /* 0x000fea0003800000 */
[----:B------:R-:W1:Y:S01]  /*0390*/  LDCU.64 UR6, c[0x0][0x388] ;  /* 0x00007100ff0677ac */ /* 0x000e620008000a00 */
[----:B------:R-:W-:Y:S01]  /*03a0*/  IADD3 R0, P0, PT, R0, UR4, RZ ;  /* 0x0000000400007c10 */ /* 0x000fe2000ff1e0ff */
[----:B------:R-:W2:Y:S04]  /*03b0*/  LDCU.64 UR10, c[0x0][0x390] ;  /* 0x00007200ff0a77ac */ /* 0x000ea80008000a00 */
[----:B0-----:R-:W-:Y:S02]  /*03c0*/  IMAD.SHL.U32 R4, R0, 0x4, RZ ;  /* 0x0000000400047824 */ /* 0x001fe400078e00ff */
[----:B------:R-:W-:-:S05]  /*03d0*/  IMAD.X R3, RZ, RZ, UR5, P0 ;  /* 0x00000005ff037e24 */ /* 0x000fca00080e06ff */
[----:B------:R-:W-:Y:S02]  /*03e0*/  SHF.L.U64.HI R0, R0, 0x2, R3 ;  /* 0x0000000200007819 */ /* 0x000fe40000010203 */
[C---:B-1----:R-:W-:Y:S02]  /*03f0*/  IADD3 R2, P0, PT, R4.reuse, UR6, RZ ;  /* 0x0000000604027c10 */ /* 0x042fe4000ff1e0ff */
[----:B--2---:R-:W-:Y:S02]  /*0400*/  IADD3 R4, P1, PT, -R4, UR10, RZ ;  /* 0x0000000a04047c10 */ /* 0x004fe4000ff3e1ff */
[C---:B------:R-:W-:Y:S02]  /*0410*/  IADD3.X R3, PT, PT, R0.reuse, UR7, RZ, P0, !PT ;  /* 0x0000000700037c10 */ /* 0x040fe400087fe4ff */
[----:B------:R-:W-:-:S03]  /*0420*/  IADD3.X R5, PT, PT, ~R0, UR11, RZ, P1, !PT ;  /* 0x0000000b00057c10 */ /* 0x000fc60008ffe5ff */
[----:B------:R-:W2:Y:S04]  /*0430*/  LDG.E R7, desc[UR8][R2.64+0x400] ;  /* 0x0004000802077981 */ /* 0x000ea8000c1e1900 */
[----:B------:R-:W3:Y:S04]  /*0440*/  LDG.E R9, desc[UR8][R4.64+-0x404] ;  /* 0xfffbfc0804097981 */ /* 0x000ee8000c1e1900 */
[----:B---3--:R-:W-:Y:S04]  /*0450*/  STG.E desc[UR8][R2.64+0x400], R9 ;  /* 0x0004000902007986 */ /* 0x008fe8000c101908 */
[----:B--2---:R-:W-:Y:S01]  /*0460*/  STG.E desc[UR8][R4.64+-0x404], R7 ;  /* 0xfffbfc0704007986 */ /* 0x004fe2000c101908 */
[----:B------:R-:W-:Y:S05]  /*0470*/  EXIT ;  /* 0x000000000000794d */ /* 0x000fea0003800000 */
.L_x_3:
[----:B------:R-:W-:-:S00]  /*0480*/  BRA `(.L_x_3) ;  /* 0xfffffffc00fc7947 */ /* 0x000fc0000383ffff */
[----:B------:R-:W-:-:S00]  /*0490*/  NOP ;  /* 0x0000000000007918 */ /* 0x000fc00000000000 */
        /* <DEDUP_REMOVED lines=14> */
.L_x_214:


//--------------------- .text._ZN3cub18CUB_300001_SM_10006detail8for_each13static_kernelINS2_12policy_hub_t12policy_500_tElN6thrust24THRUST_300001_SM_1000_NS8cuda_cub10__tabulate7functorIPjNS7_6system6detail7generic6detail22compute_sequence_valueIivEElEEEEvT0_T1_ --------------------------
	.section	.text._ZN3cub18CUB_300001_SM_10006detail8for_each13static_kernelINS2_12policy_hub_t12policy_500_tElN6thrust24THRUST_300001_SM_1000_NS8cuda_cub10__tabulate7functorIPjNS7_6system6detail7generic6detail22compute_sequence_valueIivEElEEEEvT0_T1_,"ax",@progbits
	.align	128
        .global         _ZN3cub18CUB_300001_SM_10006detail8for_each13static_kernelINS2_12policy_hub_t12policy_500_tElN6thrust24THRUST_300001_SM_1000_NS8cuda_cub10__tabulate7functorIPjNS7_6system6detail7generic6detail22compute_sequence_valueIivEElEEEEvT0_T1_
        .type           _ZN3cub18CUB_300001_SM_10006detail8for_each13static_kernelINS2_12policy_hub_t12policy_500_tElN6thrust24THRUST_300001_SM_1000_NS8cuda_cub10__tabulate7functorIPjNS7_6system6detail7generic6detail22compute_sequence_valueIivEElEEEEvT0_T1_,@function
        .size           _ZN3cub18CUB_300001_SM_10006detail8for_each13static_kernelINS2_12policy_hub_t12policy_500_tElN6thrust24THRUST_300001_SM_1000_NS8cuda_cub10__tabulate7functorIPjNS7_6system6detail7generic6detail22compute_sequence_valueIivEElEEEEvT0_T1_,(.L_x_215 - _ZN3cub18CUB_300001_SM_10006detail8for_each13static_kernelINS2_12policy_hub_t12policy_500_tElN6thrust24THRUST_300001_SM_1000_NS8cuda_cub10__tabulate7functorIPjNS7_6system6detail7generic6detail22compute_sequence_valueIivEElEEEEvT0_T1_)
        .other          _ZN3cub18CUB_300001_SM_10006detail8for_each13static_kernelINS2_12policy_hub_t12policy_500_tElN6thrust24THRUST_300001_SM_1000_NS8cuda_cub10__tabulate7functorIPjNS7_6system6detail7generic6detail22compute_sequence_valueIivEElEEEEvT0_T1_,@"STO_CUDA_ENTRY STV_DEFAULT"
_ZN3cub18CUB_300001_SM_10006detail8for_each13static_kernelINS2_12policy_hub_t12policy_500_tElN6thrust24THRUST_300001_SM_1000_NS8cuda_cub10__tabulate7functorIPjNS7_6system6detail7generic6detail22compute_sequence_valueIivEElEEEEvT0_T1_:
.text._ZN3cub18CUB_300001_SM_10006detail8for_each13static_kernelINS2_12policy_hub_t12policy_500_tElN6thrust24THRUST_300001_SM_1000_NS8cuda_cub10__tabulate7functorIPjNS7_6system6detail7generic6detail22compute_sequence_valueIivEElEEEEvT0_T1_:
        /* <DEDUP_REMOVED lines=11> */
[----:B------:R-:W1:Y:S01]  /*00b0*/  LDC.64 R6, c[0x0][0x390] ;  /* 0x0000e400ff067b82 */ /* 0x000e620000000a00 */
[----:B------:R-:W2:Y:S01]  /*00c0*/  LDCU.64 UR10, c[0x0][0x388] ;  /* 0x00007100ff0a77ac */ /* 0x000ea20008000a00 */
[----:B0-----:R-:W-:-:S05]  /*00d0*/  IADD3 R5, P0, PT, R0, UR4, RZ ;  /* 0x0000000400057c10 */ /* 0x001fca000ff1e0ff */
[----:B------:R-:W-:Y:S01]  /*00e0*/  IMAD.X R4, RZ, RZ, UR5, P0 ;  /* 0x00000005ff047e24 */ /* 0x000fe200080e06ff */
[C---:B--2---:R-:W-:Y:S01]  /*00f0*/  LEA R2, P0, R5.reuse, UR10, 0x2 ;  /* 0x0000000a05027c11 */ /* 0x044fe2000f8010ff */
[----:B------:R-:W-:-:S03]  /*0100*/  VIADD R0, R5, 0x100 ;  /* 0x0000010005007836 */ /* 0x000fc60000000000 */
[C---:B------:R-:W-:Y:S01]  /*0110*/  LEA.HI.X R3, R5.reuse, UR11, R4, 0x2, P0 ;  /* 0x0000000b05037c11 */ /* 0x040fe200080f1404 */
[-CC-:B-1----:R-:W-:Y:S02]  /*0120*/  IMAD R5, R5, R7.reuse, R6.reuse ;  /* 0x0000000705057224 */ /* 0x182fe400078e0206 */
[----:B------:R-:W-:-:S03]  /*0130*/  IMAD R7, R0, R7, R6 ;  /* 0x0000000700077224 */ /* 0x000fc600078e0206 */
[----:B------:R-:W-:Y:S04]  /*0140*/  STG.E desc[UR8][R2.64], R5 ;  /* 0x0000000502007986 */ /* 0x000fe8000c101908 */
[----:B------:R-:W-:Y:S01]  /*0150*/  STG.E desc[UR8][R2.64+0x400], R7 ;  /* 0x0004000702007986 */ /* 0x000fe2000c101908 */
[----:B------:R-:W-:Y:S05]  /*0160*/  EXIT ;  /* 0x000000000000794d */ /* 0x000fea0003800000 */
.L_x_4:
[----:B------:R-:W0:Y:S01]  /*0170*/  S2R R2, SR_TID.X ;  /* 0x0000000000027919 */ /* 0x000e220000002100 */
[----:B------:R-:W-:Y:S01]  /*0180*/  USHF.R.S32.HI UR7, URZ, 0x1f, UR6 ;  /* 0x0000001fff077899 */ /* 0x000fe20008011406 */
[----:B------:R-:W-:Y:S05]  /*0190*/  BSSY.RECONVERGENT B0, `(.L_x_5) ;  /* 0x0000011000007945 */ /* 0x000fea0003800200 */
[----:B------:R-:W-:Y:S02]  /*01a0*/  IMAD.U32 R3, RZ, RZ, UR7 ;  /* 0x00000007ff037e24 */ /* 0x000fe4000f8e00ff */
[----:B------:R-:W-:Y:S01]  /*01b0*/  IMAD.U32 R4, RZ, RZ, UR7 ;  /* 0x00000007ff047e24 */ /* 0x000fe2000f8e00ff */
[C---:B0-----:R-:W-:Y:S01]  /*01c0*/  ISETP.LT.U32.AND P0, PT, R2.reuse, UR6, PT ;  /* 0x0000000602007c0c */ /* 0x041fe2000bf01070 */
[----:B------:R-:W-:-:S03]  /*01d0*/  VIADD R0, R2, 0x100 ;  /* 0x0000010002007836 */ /* 0x000fc60000000000 */
[----:B------:R-:W-:Y:S02]  /*01e0*/  ISETP.GT.AND.EX P0, PT, R3, RZ, PT, P0 ;  /* 0x000000ff0300720c */ /* 0x000fe40003f04300 */
[----:B------:R-:W-:-:S04]  /*01f0*/  ISETP.LT.U32.AND P1, PT, R0, UR6, PT ;  /* 0x0000000600007c0c */ /* 0x000fc8000bf21070 */
[----:B------:R-:W-:-:S07]  /*0200*/  ISETP.GT.AND.EX P1, PT, R4, RZ, PT, P1 ;  /* 0x000000ff0400720c */ /* 0x000fce0003f24310 */
[----:B------:R-:W-:Y:S06]  /*0210*/  @!P0 BRA `(.L_x_6) ;  /* 0x0000000000208947 */ /* 0x000fec0003800000 */
[----:B------:R-:W0:Y:S01]  /*0220*/  LDC.64 R6, c[0x0][0x390] ;  /* 0x0000e400ff067b82 */ /* 0x000e220000000a00 */
[----:B------:R-:W1:Y:S01]  /*0230*/  LDCU.64 UR10, c[0x0][0x388] ;  /* 0x00007100ff0a77ac */ /* 0x000e620008000a00 */
[----:B------:R-:W-:-:S05]  /*0240*/  IADD3 R4, P0, PT, R2, UR4, RZ ;  /* 0x0000000402047c10 */ /* 0x000fca000ff1e0ff */
[----:B------:R-:W-:Y:S01]  /*0250*/  IMAD.X R3, RZ, RZ, UR5, P0 ;  /* 0x00000005ff037e24 */ /* 0x000fe200080e06ff */
[----:B-1----:R-:W-:-:S04]  /*0260*/  LEA R2, P0, R4, UR10, 0x2 ;  /* 0x0000000a04027c11 */ /* 0x002fc8000f8010ff */
[C---:B------:R-:W-:Y:S01]  /*0270*/  LEA.HI.X R3, R4.reuse, UR11, R3, 0x2, P0 ;  /* 0x0000000b04037c11 */ /* 0x040fe200080f1403 */
[----:B0-----:R-:W-:-:S05]  /*0280*/  IMAD R7, R4, R7, R6 ;  /* 0x0000000704077224 */ /* 0x001fca00078e0206 */
[----:B------:R0:W-:Y:S03]  /*0290*/  STG.E desc[UR8][R2.64], R7 ;  /* 0x0000000702007986 */ /* 0x0001e6000c101908 */
.L_x_6:
[----:B------:R-:W-:Y:S05]  /*02a0*/  BSYNC.RECONVERGENT B0 ;  /* 0x0000000000007941 */ /* 0x000fea0003800200 */
.L_x_5:
[----:B------:R-:W-:Y:S05]  /*02b0*/  @!P1 EXIT ;  /* 0x000000000000994d */ /* 0x000fea0003800000 */
[----:B------:R-:W1:Y:S01]  /*02c0*/  LDC.64 R4, c[0x0][0x390] ;  /* 0x0000e400ff047b82 */ /* 0x000e620000000a00 */
[----:B------:R-:W2:Y:S01]  /*02d0*/  LDCU.64 UR6, c[0x0][0x388] ;  /* 0x00007100ff0677ac */ /* 0x000ea20008000a00 */
[----:B------:R-:W-:-:S05]  /*02e0*/  IADD3 R0, P0, PT, R0, UR4, RZ ;  /* 0x0000000400007c10 */ /* 0x000fca000ff1e0ff */
[----:B0-----:R-:W-:Y:S01]  /*02f0*/  IMAD.X R3, RZ, RZ, UR5, P0 ;  /* 0x00000005ff037e24 */ /* 0x001fe200080e06ff */
[----:B--2---:R-:W-:-:S04]  /*0300*/  LEA R2, P0, R0, UR6, 0x2 ;  /* 0x0000000600027c11 */ /* 0x004fc8000f8010ff */
[C---:B------:R-:W-:Y:S01]  /*0310*/  LEA.HI.X R3, R0.reuse, UR7, R3, 0x2, P0 ;  /* 0x0000000700037c11 */ /* 0x040fe200080f1403 */
[----:B-1----:R-:W-:-:S05]  /*0320*/  IMAD R5, R0, R5, R4 ;  /* 0x0000000500057224 */ /* 0x002fca00078e0204 */
[----:B------:R-:W-:Y:S01]  /*0330*/  STG.E desc[UR8][R2.64], R5 ;  /* 0x0000000502007986 */ /* 0x000fe2000c101908 */
[----:B------:R-:W-:Y:S05]  /*0340*/  EXIT ;  /* 0x000000000000794d */ /* 0x000fea0003800000 */
.L_x_7:
        /* <DEDUP_REMOVED lines=11> */
.L_x_215:


//--------------------- .text._ZN3cub18CUB_300001_SM_10006detail11EmptyKernelIvEEvv --------------------------
	.section	.text._ZN3cub18CUB_300001_SM_10006detail11EmptyKernelIvEEvv,"ax",@progbits
	.align	128
        .global         _ZN3cub18CUB_300001_SM_10006detail11EmptyKernelIvEEvv
        .type           _ZN3cub18CUB_300001_SM_10006detail11EmptyKernelIvEEvv,@function
        .size           _ZN3cub18CUB_300001_SM_10006detail11EmptyKernelIvEEvv,(.L_x_216 - _ZN3cub18CUB_300001_SM_10006detail11EmptyKernelIvEEvv)
        .other          _ZN3cub18CUB_300001_SM_10006detail11EmptyKernelIvEEvv,@"STO_CUDA_ENTRY STV_DEFAULT"
_ZN3cub18CUB_300001_SM_10006detail11EmptyKernelIvEEvv:
.text._ZN3cub18CUB_300001_SM_10006detail11EmptyKernelIvEEvv:
[----:B------:R-:W-:Y:S01]  /*0000*/  LDC R1, c[0x0][0x37c] ;  /* 0x0000df00ff017b82 */ /* 0x000fe20000000800 */
[----:B------:R-:W-:Y:S05]  /*0010*/  EXIT ;  /* 0x000000000000794d */ /* 0x000fea0003800000 */
.L_x_8:
        /* <DEDUP_REMOVED lines=14> */
.L_x_216:


//--------------------- .text._Z22gather_func_kernel_TMAILi1EEvPj4descPKilS0_S1_ --------------------------
	.section	.text._Z22gather_func_kernel_TMAILi1EEvPj4descPKilS0_S1_,"ax",@progbits
	.align	128
        .global         _Z22gather_func_kernel_TMAILi1EEvPj4descPKilS0_S1_
        .type           _Z22gather_func_kernel_TMAILi1EEvPj4descPKilS0_S1_,@function
        .size           _Z22gather_func_kernel_TMAILi1EEvPj4descPKilS0_S1_,(.L_x_195 - _Z22gather_func_kernel_TMAILi1EEvPj4descPKilS0_S1_)
        .other          _Z22gather_func_kernel_TMAILi1EEvPj4descPKilS0_S1_,@"STO_CUDA_ENTRY STV_DEFAULT"
_Z22gather_func_kernel_TMAILi1EEvPj4descPKilS0_S1_:
.text._Z22gather_func_kernel_TMAILi1EEvPj4descPKilS0_S1_:
[----:B------:R-:W-:Y:S01]  /*0000*/  LDC R1, c[0x0][0x37c] ;  /* 0x0000df00ff017b82 */ /* 0x000fe20000000800 */
[----:B------:R-:W1:Y:S01]  /*0010*/  S2R R5, SR_TID.X ;  /* 0x0000000000057919 */ /* 0x000e620000002100 */
[----:B------:R-:W2:Y:S01]  /*0020*/  LDCU UR7, c[0x0][0x360] ;  /* 0x00006c00ff0777ac */ /* 0x000ea20008000800 */
[----:B------:R-:W-:Y:S01]  /*0030*/  MOV R7, 0xa0 ;  /* 0x000000a000077802 */ /* 0x000fe20000000f00 */
[----:B------:R-:W3:Y:S01]  /*0040*/  LDCU UR6, c[0x0][0x3b8] ;  /* 0x00007700ff0677ac */ /* 0x000ee20008000800 */
[----:B------:R-:W4:Y:S01]  /*0050*/  LDCU.64 UR8, c[0x0][0x358] ;  /* 0x00006b00ff0877ac */ /* 0x000f220008000a00 */
[----:B--2---:R-:W-:Y:S02]  /*0060*/  USHF.R.U32.HI UR4, URZ, 0x5, UR7 ;  /* 0x00000005ff047899 */ /* 0x004fe40008011607 */
[----:B---3--:R-:W-:Y:S02]  /*0070*/  USHF.R.S32.HI UR6, URZ, 0x1f, UR6 ;  /* 0x0000001fff067899 */ /* 0x008fe40008011406 */
[----:B----4-:R-:W-:-:S12]  /*0080*/  ULOP3.LUT UR5, UR4, 0xffff, URZ, 0xc0, !UPT ;  /* 0x0000ffff04057892 */ /* 0x010fd8000f8ec0ff */
[----:B-1----:R-:W-:Y:S05]  /*0090*/  CALL.REL.NOINC `($__internal_0_$__cuda_sm20_div_u16) ;  /* 0x0000000800d87944 */ /* 0x002fea0003c00000 */
[----:B------:R-:W-:Y:S01]  /*00a0*/  UISETP.NE.U32.AND UP0, UPT, UR6, URZ, UPT ;  /* 0x000000ff0600728c */ /* 0x000fe2000bf05070 */
[----:B------:R-:W-:-:S08]  /*00b0*/  LOP3.LUT R0, R6, 0xffff, RZ, 0xc0, !PT ;  /* 0x0000ffff06007812 */ /* 0x000fd000078ec0ff */
[----:B------:R-:W-:Y:S05]  /*00c0*/  BRA.U UP0, `(.L_x_9) ;  /* 0x0000000100507547 */ /* 0x000fea000b800000 */
[----:B------:R-:W1:Y:S02]  /*00d0*/  LDCU UR5, c[0x0][0x3b8] ;  /* 0x00007700ff0577ac */ /* 0x000e640008000800 */
[----:B-1----:R-:W1:Y:S01]  /*00e0*/  I2F.U32.RP R4, UR5 ;  /* 0x0000000500047d06 */ /* 0x002e620008209000 */
[----:B------:R-:W-:-:S07]  /*00f0*/  ISETP.NE.U32.AND P2, PT, RZ, UR5, PT ;  /* 0x00000005ff007c0c */ /* 0x000fce000bf45070 */
[----:B-1----:R-:W1:Y:S02]  /*0100*/  MUFU.RCP R4, R4 ;  /* 0x0000000400047308 */ /* 0x002e640000001000 */
[----:B-1----:R-:W-:-:S06]  /*0110*/  VIADD R2, R4, 0xffffffe ;  /* 0x0ffffffe04027836 */ /* 0x002fcc0000000000 */
[----:B------:R1:W2:Y:S02]  /*0120*/  F2I.FTZ.U32.TRUNC.NTZ R3, R2 ;  /* 0x0000000200037305 */ /* 0x0002a4000021f000 */
[----:B-1----:R-:W-:Y:S02]  /*0130*/  IMAD.MOV.U32 R2, RZ, RZ, RZ ;  /* 0x000000ffff027224 */ /* 0x002fe400078e00ff */
[----:B--2---:R-:W-:-:S04]  /*0140*/  IMAD.MOV R7, RZ, RZ, -R3 ;  /* 0x000000ffff077224 */ /* 0x004fc800078e0a03 */
[----:B------:R-:W-:-:S04]  /*0150*/  IMAD R7, R7, UR5, RZ ;  /* 0x0000000507077c24 */ /* 0x000fc8000f8e02ff */
[----:B------:R-:W-:-:S06]  /*0160*/  IMAD.HI.U32 R3, R3, R7, R2 ;  /* 0x0000000703037227 */ /* 0x000fcc00078e0002 */
[----:B------:R-:W-:-:S04]  /*0170*/  IMAD.HI.U32 R3, R3, R0, RZ ;  /* 0x0000000003037227 */ /* 0x000fc800078e00ff */
[----:B------:R-:W-:-:S04]  /*0180*/  IMAD.MOV R7, RZ, RZ, -R3 ;  /* 0x000000ffff077224 */ /* 0x000fc800078e0a03 */
[----:B------:R-:W-:-:S05]  /*0190*/  IMAD R6, R7, UR5, R0 ;  /* 0x0000000507067c24 */ /* 0x000fca000f8e0200 */
[----:B------:R-:W-:-:S13]  /*01a0*/  ISETP.GE.U32.AND P0, PT, R6, UR5, PT ;  /* 0x0000000506007c0c */ /* 0x000fda000bf06070 */
[----:B------:R-:W-:Y:S02]  /*01b0*/  @P0 VIADD R6, R6, -UR5 ;  /* 0x8000000506060c36 */ /* 0x000fe40008000000 */
[----:B------:R-:W-:-:S03]  /*01c0*/  @P0 VIADD R3, R3, 0x1 ;  /* 0x0000000103030836 */ /* 0x000fc60000000000 */
[----:B------:R-:W-:-:S13]  /*01d0*/  ISETP.GE.U32.AND P1, PT, R6, UR5, PT ;  /* 0x0000000506007c0c */ /* 0x000fda000bf26070 */
[----:B------:R-:W-:Y:S01]  /*01e0*/  @P1 VIADD R3, R3, 0x1 ;  /* 0x0000000103031836 */ /* 0x000fe20000000000 */
[----:B------:R-:W-:Y:S01]  /*01f0*/  @!P2 LOP3.LUT R3, RZ, UR5, RZ, 0x33, !PT ;  /* 0x00000005ff03ac12 */ /* 0x000fe2000f8e33ff */
[----:B------:R-:W-:Y:S06]  /*0200*/  BRA `(.L_x_10) ;  /* 0x00000000000c7947 */ /* 0x000fec0003800000 */
.L_x_9:
[----:B------:R-:W-:-:S07]  /*0210*/  MOV R4, 0x230 ;  /* 0x0000023000047802 */ /* 0x000fce0000000f00 */
[----:B------:R-:W-:Y:S05]  /*0220*/  CALL.REL.NOINC `($__internal_1_$__cuda_sm20_div_u64) ;  /* 0x0000000800c07944 */ /* 0x000fea0003c00000 */
[----:B------:R-:W-:-:S07]  /*0230*/  IMAD.MOV.U32 R3, RZ, RZ, R6 ;  /* 0x000000ffff037224 */ /* 0x000fce00078e0006 */
.L_x_10:
[----:B------:R-:W1:Y:S01]  /*0240*/  S2R R2, SR_CTAID.X ;  /* 0x0000000000027919 */ /* 0x000e620000002500 */
[----:B------:R-:W2:Y:S01]  /*0250*/  LDC R7, c[0x0][0x3b8] ;  /* 0x0000ee00ff077b82 */ /* 0x000ea20000000800 */
[----:B------:R-:W3:Y:S01]  /*0260*/  LDCU.64 UR12, c[0x0][0x3a0] ;  /* 0x00007400ff0c77ac */ /* 0x000ee20008000a00 */
[----:B------:R-:W4:Y:S01]  /*0270*/  S2R R6, SR_CgaCtaId ;  /* 0x0000000000067919 */ /* 0x000f220000008800 */
[----:B------:R-:W1:Y:S01]  /*0280*/  S2R R9, SR_SWINHI ;  /* 0x0000000000097919 */ /* 0x000e620000002f00 */
[----:B--2---:R-:W-:Y:S01]  /*0290*/  ISETP.LT.U32.AND P1, PT, R0, R7, PT ;  /* 0x000000070000720c */ /* 0x004fe20003f21070 */
[----:B-1----:R-:W-:-:S05]  /*02a0*/  IMAD R2, R2, UR7, R5 ;  /* 0x0000000702027c24 */ /* 0x002fca000f8e0205 */
[----:B------:R-:W-:Y:S02]  /*02b0*/  SHF.R.U32.HI R7, RZ, 0x5, R2 ;  /* 0x00000005ff077819 */ /* 0x000fe40000011602 */
[----:B------:R-:W-:-:S05]  /*02c0*/  SEL R2, R3, 0x1, !P1 ;  /* 0x0000000103027807 */ /* 0x000fca0004800000 */
[----:B------:R-:W-:-:S05]  /*02d0*/  IMAD R4, R2, R7, RZ ;  /* 0x0000000702047224 */ /* 0x000fca00078e02ff */
[----:B---3--:R-:W-:-:S04]  /*02e0*/  ISETP.GE.U32.AND P0, PT, R4, UR12, PT ;  /* 0x0000000c04007c0c */ /* 0x008fc8000bf06070 */
[----:B------:R-:W-:-:S13]  /*02f0*/  ISETP.GE.AND.EX P0, PT, RZ, UR13, PT, P0 ;  /* 0x0000000dff007c0c */ /* 0x000fda000bf06300 */
[----:B----4-:R-:W-:Y:S05]  /*0300*/  @P0 EXIT ;  /* 0x000000000000094d */ /* 0x010fea0003800000 */
[----:B------:R-:W1:Y:S01]  /*0310*/  S2R R10, SR_TID.Y ;  /* 0x00000000000a7919 */ /* 0x000e620000002200 */
[----:B------:R-:W1:Y:S01]  /*0320*/  LDCU UR10, c[0x0][0x364] ;  /* 0x00006c80ff0a77ac */ /* 0x000e620008000800 */
[----:B------:R-:W2:Y:S01]  /*0330*/  LDC R13, c[0x0][0x394] ;  /* 0x0000e500ff0d7b82 */ /* 0x000ea20000000800 */
[----:B------:R-:W-:Y:S01]  /*0340*/  MOV R3, 0x400 ;  /* 0x0000040000037802 */ /* 0x000fe20000000f00 */
[----:B------:R-:W1:Y:S01]  /*0350*/  S2R R11, SR_TID.Z ;  /* 0x00000000000b7919 */ /* 0x000e620000002300 */
[----:B------:R-:W3:Y:S02]  /*0360*/  LDCU UR5, c[0x0][0x370] ;  /* 0x00006e00ff0577ac */ /* 0x000ee40008000800 */
[----:B------:R-:W-:Y:S02]  /*0370*/  LEA R6, R6, R3, 0x18 ;  /* 0x0000000306067211 */ /* 0x000fe400078ec0ff */
[----:B------:R-:W-:Y:S02]  /*0380*/  SHF.R.U32.HI R3, RZ, 0x5, R5 ;  /* 0x00000005ff037819 */ /* 0x000fe40000011605 */
[----:B------:R-:W-:-:S02]  /*0390*/  MOV R6, R6 ;  /* 0x0000000600067202 */ /* 0x000fc40000000f00 */
[----:B------:R-:W-:Y:S01]  /*03a0*/  MOV R7, R9 ;  /* 0x0000000900077202 */ /* 0x000fe20000000f00 */
[----:B------:R-:W-:-:S04]  /*03b0*/  IMAD R3, R0, R3, RZ ;  /* 0x0000000300037224 */ /* 0x000fc800078e02ff */
[----:B------:R-:W-:-:S04]  /*03c0*/  IMAD.WIDE.U32 R8, R3, 0x4, R6 ;  /* 0x0000000403087825 */ /* 0x000fc800078e0006 */
[----:B------:R-:W-:Y:S01]  /*03d0*/  IMAD.MOV.U32 R3, RZ, RZ, R4 ;  /* 0x000000ffff037224 */ /* 0x000fe200078e0004 */
[----:B------:R-:W-:Y:S01]  /*03e0*/  LOP3.LUT R4, R5, 0x1f, RZ, 0xc0, !PT ;  /* 0x0000001f05047812 */ /* 0x000fe200078ec0ff */
[----:B---3--:R-:W-:Y:S01]  /*03f0*/  UIMAD UR4, UR4, UR5, URZ ;  /* 0x00000005040472a4 */ /* 0x008fe2000f8e02ff */
[----:B------:R-:W-:Y:S02]  /*0400*/  IMAD.MOV.U32 R6, RZ, RZ, R8 ;  /* 0x000000ffff067224 */ /* 0x000fe400078e0008 */
[----:B------:R-:W-:Y:S02]  /*0410*/  IADD3 R7, P0, PT, -R3, UR12, RZ ;  /* 0x0000000c03077c10 */ /* 0x000fe4000ff1e1ff */
[----:B--2---:R-:W-:Y:S01]  /*0420*/  IADD3 R14, P2, PT, R4, R13, RZ ;  /* 0x0000000d040e7210 */ /* 0x004fe20007f5e0ff */
[----:B------:R-:W-:-:S03]  /*0430*/  IMAD R12, R2, UR4, RZ ;  /* 0x00000004020c7c24 */ /* 0x000fc6000f8e02ff */
[----:B------:R-:W-:Y:S01]  /*0440*/  LEA.HI.X.SX32 R15, R13, RZ, 0x1, P2 ;  /* 0x000000ff0d0f7211 */ /* 0x000fe200010f0eff */
[----:B-1----:R-:W-:-:S04]  /*0450*/  IMAD R10, R11, UR10, R10 ;  /* 0x0000000a0b0a7c24 */ /* 0x002fc8000f8e020a */
[----:B------:R-:W-:Y:S02]  /*0460*/  IMAD R10, R10, UR7, R5 ;  /* 0x000000070a0a7c24 */ /* 0x000fe4000f8e0205 */
[----:B------:R-:W-:-:S03]  /*0470*/  IMAD.MOV.U32 R5, RZ, RZ, RZ ;  /* 0x000000ffff057224 */ /* 0x000fc600078e00ff */
[----:B------:R-:W-:Y:S02]  /*0480*/  LOP3.LUT R10, R10, 0x1f, RZ, 0xc0, !PT ;  /* 0x0000001f0a0a7812 */ /* 0x000fe400078ec0ff */
[----:B------:R-:W-:-:S07]  /*0490*/  IADD3.X R8, PT, PT, ~R5, UR13, RZ, P0, !PT ;  /* 0x0000000d05087c10 */ /* 0x000fce00087fe5ff */
.L_x_21:
[----:B-1----:R-:W1:Y:S01]  /*04a0*/  LDCU.128 UR12, c[0x0][0x3a0] ;  /* 0x00007400ff0c77ac */ /* 0x002e620008000c00 */
[----:B------:R-:W-:Y:S01]  /*04b0*/  BSSY.RECONVERGENT B0, `(.L_x_11) ;  /* 0x0000042000007945 */ /* 0x000fe20003800200 */
[----:B------:R-:W2:Y:S01]  /*04c0*/  LDCU.64 UR10, c[0x0][0x3b8] ;  /* 0x00007700ff0a77ac */ /* 0x000ea20008000a00 */
[----:B-1----:R-:W-:Y:S01]  /*04d0*/  IADD3 R11, P0, PT, -R3, UR12, RZ ;  /* 0x0000000c030b7c10 */ /* 0x002fe2000ff1e1ff */
[----:B--2---:R-:W-:-:S03]  /*04e0*/  USHF.R.S32.HI UR4, URZ, 0x1f, UR11 ;  /* 0x0000001fff047899 */ /* 0x004fc6000801140b */
[----:B------:R-:W-:Y:S01]  /*04f0*/  IADD3.X R19, PT, PT, ~R5, UR13, RZ, P0, !PT ;  /* 0x0000000d05137c10 */ /* 0x000fe200087fe5ff */
[----:B------:R-:W-:Y:S01]  /*0500*/  IMAD.U32 R16, RZ, RZ, UR11 ;  /* 0x0000000bff107e24 */ /* 0x000fe2000f8e00ff */
[-C--:B------:R-:W-:Y:S01]  /*0510*/  ISETP.LT.U32.AND P0, PT, R11, R2.reuse, PT ;  /* 0x000000020b00720c */ /* 0x080fe20003f01070 */
[----:B------:R-:W-:Y:S01]  /*0520*/  IMAD R18, R5, UR10, RZ ;  /* 0x0000000a05127c24 */ /* 0x000fe2000f8e02ff */
[----:B------:R-:W-:Y:S02]  /*0530*/  MOV R17, UR4 ;  /* 0x0000000400117c02 */ /* 0x000fe40008000f00 */
[----:B------:R-:W-:Y:S01]  /*0540*/  ISETP.LT.AND.EX P0, PT, R19, RZ, PT, P0 ;  /* 0x000000ff1300720c */ /* 0x000fe20003f01300 */
[C---:B------:R-:W-:Y:S02]  /*0550*/  IMAD R13, R3.reuse, UR6, R18 ;  /* 0x00000006030d7c24 */ /* 0x040fe4000f8e0212 */
[----:B------:R-:W-:Y:S01]  /*0560*/  IMAD.WIDE.U32 R16, R3, UR10, R16 ;  /* 0x0000000a03107c25 */ /* 0x000fe2000f8e0010 */
[----:B------:R-:W-:-:S03]  /*0570*/  SEL R11, R11, R2, P0 ;  /* 0x000000020b0b7207 */ /* 0x000fc60000000000 */
[----:B------:R-:W-:Y:S01]  /*0580*/  IMAD.IADD R13, R17, 0x1, R13 ;  /* 0x00000001110d7824 */ /* 0x000fe200078e020d */
[----:B------:R-:W-:Y:S01]  /*0590*/  ISETP.GE.AND P0, PT, R11, 0x1, PT ;  /* 0x000000010b00780c */ /* 0x000fe20003f06270 */
[----:B------:R-:W-:-:S03]  /*05a0*/  IMAD.SHL.U32 R19, R16, 0x4, RZ ;  /* 0x0000000410137824 */ /* 0x000fc600078e00ff */
[----:B------:R-:W-:Y:S02]  /*05b0*/  SHF.L.U64.HI R13, R16, 0x2, R13 ;  /* 0x00000002100d7819 */ /* 0x000fe4000001020d */
[----:B------:R-:W-:-:S04]  /*05c0*/  IADD3 R19, P2, PT, R19, UR14, RZ ;  /* 0x0000000e13137c10 */ /* 0x000fc8000ff5e0ff */
[----:B------:R-:W-:Y:S02]  /*05d0*/  IADD3.X R16, PT, PT, R13, UR15, RZ, P2, !PT ;  /* 0x0000000f0d107c10 */ /* 0x000fe400097fe4ff */
[----:B------:R-:W-:Y:S02]  /*05e0*/  SEL R19, R19, R6, P1 ;  /* 0x0000000613137207 */ /* 0x000fe40000800000 */
[----:B------:R-:W-:Y:S01]  /*05f0*/  SEL R21, R16, R9, P1 ;  /* 0x0000000910157207 */ /* 0x000fe20000800000 */
[----:B------:R-:W-:Y:S06]  /*0600*/  @!P0 BRA `(.L_x_12) ;  /* 0x0000000000b08947 */ /* 0x000fec0003800000 */
[----:B------:R-:W-:Y:S01]  /*0610*/  ISETP.LT.U32.AND P0, PT, R7, R2, PT ;  /* 0x000000020700720c */ /* 0x000fe20003f01070 */
[----:B------:R-:W-:-:S03]  /*0620*/  IMAD.MOV.U32 R23, RZ, RZ, RZ ;  /* 0x000000ffff177224 */ /* 0x000fc600078e00ff */
[----:B------:R-:W-:-:S04]  /*0630*/  ISETP.LT.AND.EX P0, PT, R8, RZ, PT, P0 ;  /* 0x000000ff0800720c */ /* 0x000fc80003f01300 */
[----:B------:R-:W-:-:S09]  /*0640*/  SEL R18, R7, R2, P0 ;  /* 0x0000000207127207 */ /* 0x000fd20000000000 */
.L_x_16:
[----:B-1----:R-:W1:Y:S01]  /*0650*/  LDC R25, c[0x0][0x38c] ;  /* 0x0000e300ff197b82 */ /* 0x002e620000000800 */
[----:B------:R-:W-:Y:S01]  /*0660*/  BSSY.RECONVERGENT B1, `(.L_x_13) ;  /* 0x0000023000017945 */ /* 0x000fe20003800200 */
[----:B-1----:R-:W-:-:S13]  /*0670*/  ISETP.GE.AND P0, PT, R4, R25, PT ;  /* 0x000000190400720c */ /* 0x002fda0003f06270 */
[----:B------:R-:W-:Y:S05]  /*0680*/  @P0 BRA `(.L_x_14) ;  /* 0x0000000000800947 */ /* 0x000fea0003800000 */
[----:B------:R-:W1:Y:S01]  /*0690*/  LDCU.64 UR4, c[0x0][0x398] ;  /* 0x00007300ff0477ac */ /* 0x000e620008000a00 */
[----:B------:R-:W-:Y:S01]  /*06a0*/  IADD3 R16, P0, PT, R23, R3, RZ ;  /* 0x0000000317107210 */ /* 0x000fe20007f1e0ff */
[----:B------:R-:W2:Y:S04]  /*06b0*/  LDCU.64 UR10, c[0x0][0x380] ;  /* 0x00007000ff0a77ac */ /* 0x000ea80008000a00 */
[----:B------:R-:W-:Y:S01]  /*06c0*/  IMAD.X R17, RZ, RZ, R5, P0 ;  /* 0x000000ffff117224 */ /* 0x000fe200000e0605 */
[C---:B-1----:R-:W-:Y:S01]  /*06d0*/  LEA R26, P0, R16.reuse, UR4, 0x2 ;  /* 0x00000004101a7c11 */ /* 0x042fe2000f8010ff */
[----:B------:R-:W1:Y:S03]  /*06e0*/  LDCU UR4, c[0x0][0x390] ;  /* 0x00007200ff0477ac */ /* 0x000e660008000800 */
[----:B------:R-:W-:Y:S01]  /*06f0*/  LEA.HI.X R27, R16, UR5, R17, 0x2, P0 ;  /* 0x00000005101b7c11 */ /* 0x000fe200080f1411 */
[----:B------:R-:W3:Y:S05]  /*0700*/  LDCU UR5, c[0x0][0x3b8] ;  /* 0x00007700ff0577ac */ /* 0x000eea0008000800 */
[----:B------:R-:W1:Y:S01]  /*0710*/  LDG.E R27, desc[UR8][R26.64] ;  /* 0x000000081a1b7981 */ /* 0x000e62000c1e1900 */
[----:B------:R-:W-:-:S02]  /*0720*/  IMAD.MOV.U32 R16, RZ, RZ, R4 ;  /* 0x000000ffff107224 */ /* 0x000fc400078e0004 */
[----:B------:R-:W-:Y:S02]  /*0730*/  IMAD.MOV.U32 R17, RZ, RZ, RZ ;  /* 0x000000ffff117224 */ /* 0x000fe400078e00ff */
[----:B------:R-:W-:Y:S02]  /*0740*/  IMAD.MOV.U32 R24, RZ, RZ, R4 ;  /* 0x000000ffff187224 */ /* 0x000fe400078e0004 */
[----:B---3--:R-:W-:-:S04]  /*0750*/  IMAD.WIDE.U32 R16, R23, UR5, R16 ;  /* 0x0000000517107c25 */ /* 0x008fc8000f8e0010 */
[----:B------:R-:W-:Y:S01]  /*0760*/  IMAD R29, R23, UR6, R17 ;  /* 0x00000006171d7c24 */ /* 0x000fe2000f8e0211 */
[----:B------:R-:W-:-:S04]  /*0770*/  LEA R20, P0, R16, R19, 0x2 ;  /* 0x0000001310147211 */ /* 0x000fc800078010ff */
[----:B------:R-:W-:Y:S01]  /*0780*/  LEA.HI.X R29, R16, R21, R29, 0x2, P0 ;  /* 0x00000015101d7211 */ /* 0x000fe200000f141d */
[----:B-1----:R-:W-:-:S03]  /*0790*/  IMAD.WIDE R16, R27, UR4, R14 ;  /* 0x000000041b107c25 */ /* 0x002fc6000f8e020e */
[----:B--2---:R-:W-:-:S04]  /*07a0*/  LEA R22, P0, R16, UR10, 0x2 ;  /* 0x0000000a10167c11 */ /* 0x004fc8000f8010ff */
[----:B------:R-:W-:-:S09]  /*07b0*/  LEA.HI.X R27, R16, UR11, R17, 0x2, P0 ;  /* 0x0000000b101b7c11 */ /* 0x000fd200080f1411 */
.L_x_15:
[----:B-1----:R-:W-:Y:S02]  /*07c0*/  IMAD.MOV.U32 R16, RZ, RZ, R22 ;  /* 0x000000ffff107224 */ /* 0x002fe400078e0016 */
[----:B------:R-:W-:-:S05]  /*07d0*/  IMAD.MOV.U32 R17, RZ, RZ, R27 ;  /* 0x000000ffff117224 */ /* 0x000fca00078e001b */
[----:B------:R1:W2:Y:S01]  /*07e0*/  LDG.E R26, desc[UR8][R16.64] ;  /* 0x00000008101a7981 */ /* 0x0002a2000c1e1900 */
[----:B------:R-:W-:Y:S01]  /*07f0*/  VIADD R24, R24, 0x20 ;  /* 0x0000002018187836 */ /* 0x000fe20000000000 */
[----:B------:R-:W-:-:S04]  /*0800*/  IADD3 R22, P3, PT, R22, 0x80, RZ ;  /* 0x0000008016167810 */ /* 0x000fc80007f7e0ff */
[----:B------:R-:W-:Y:S01]  /*0810*/  ISETP.GE.AND P0, PT, R24, R25, PT ;  /* 0x000000191800720c */ /* 0x000fe20003f06270 */
[----:B------:R-:W-:Y:S01]  /*0820*/  IMAD.X R27, RZ, RZ, R27, P3 ;  /* 0x000000ffff1b7224 */ /* 0x000fe200018e061b */
[----:B-1----:R-:W-:Y:S01]  /*0830*/  MOV R16, R20 ;  /* 0x0000001400107202 */ /* 0x002fe20000000f00 */
[----:B------:R-:W-:Y:S01]  /*0840*/  IMAD.MOV.U32 R17, RZ, RZ, R29 ;  /* 0x000000ffff117224 */ /* 0x000fe200078e001d */
[----:B------:R-:W-:-:S05]  /*0850*/  IADD3 R20, P2, PT, R20, 0x80, RZ ;  /* 0x0000008014147810 */ /* 0x000fca0007f5e0ff */
[----:B------:R-:W-:Y:S01]  /*0860*/  IMAD.X R29, RZ, RZ, R29, P2 ;  /* 0x000000ffff1d7224 */ /* 0x000fe200010e061d */
[----:B--2---:R1:W-:Y:S03]  /*0870*/  ST.E desc[UR8][R16.64], R26 ;  /* 0x0000001a10007985 */ /* 0x0043e6000c101908 */
[----:B------:R-:W-:Y:S05]  /*0880*/  @!P0 BRA `(.L_x_15) ;  /* 0xfffffffc00cc8947 */ /* 0x000fea000383ffff */
.L_x_14:
[----:B------:R-:W-:Y:S05]  /*0890*/  BSYNC.RECONVERGENT B1 ;  /* 0x0000000000017941 */ /* 0x000fea0003800200 */
.L_x_13:
[----:B------:R-:W-:-:S05]  /*08a0*/  VIADD R23, R23, 0x1 ;  /* 0x0000000117177836 */ /* 0x000fca0000000000 */
[----:B------:R-:W-:-:S13]  /*08b0*/  ISETP.NE.AND P0, PT, R23, R18, PT ;  /* 0x000000121700720c */ /* 0x000fda0003f05270 */
[----:B------:R-:W-:Y:S05]  /*08c0*/  @P0 BRA `(.L_x_16) ;  /* 0xfffffffc00600947 */ /* 0x000fea000383ffff */
.L_x_12:
[----:B------:R-:W-:Y:S05]  /*08d0*/  BSYNC.RECONVERGENT B0 ;  /* 0x0000000000007941 */ /* 0x000fea0003800200 */
.L_x_11:
[----:B------:R-:W2:Y:S02]  /*08e0*/  LDCU UR4, c[0x0][0x3b8] ;  /* 0x00007700ff0477ac */ /* 0x000ea40008000800 */
[----:B--2---:R-:W-:-:S13]  /*08f0*/  ISETP.LT.U32.AND P0, PT, R0, UR4, PT ;  /* 0x0000000400007c0c */ /* 0x004fda000bf01070 */
[----:B------:R-:W-:Y:S05]  /*0900*/  @P0 BRA `(.L_x_17) ;  /* 0x0000000000900947 */ /* 0x000fea0003800000 */
[----:B------:R-:W-:Y:S01]  /*0910*/  IMAD R11, R11, UR4, RZ ;  /* 0x000000040b0b7c24 */ /* 0x000fe2000f8e02ff */
[----:B------:R-:W-:Y:S03]  /*0920*/  BSSY.RECONVERGENT B0, `(.L_x_18) ;  /* 0x000001f000007945 */ /* 0x000fe60003800200 */
[----:B-1----:R-:W-:-:S05]  /*0930*/  IMAD.SHL.U32 R16, R11, 0x4, RZ ;  /* 0x000000040b107824 */ /* 0x002fca00078e00ff */
[----:B------:R-:W-:-:S04]  /*0940*/  SHF.R.S32.HI R17, RZ, 0x1f, R16 ;  /* 0x0000001fff117819 */ /* 0x000fc80000011410 */
[--C-:B------:R-:W-:Y:S02]  /*0950*/  SHF.R.U64 R11, R16, 0x2, R17.reuse ;  /* 0x00000002100b7819 */ /* 0x100fe40000001211 */
[----:B------:R-:W-:Y:S02]  /*0960*/  SHF.R.U32.HI R18, RZ, 0x2, R17 ;  /* 0x00000002ff127819 */ /* 0x000fe40000011611 */
[----:B------:R-:W-:-:S04]  /*0970*/  ISETP.GT.U32.AND P0, PT, R11, R10, PT ;  /* 0x0000000a0b00720c */ /* 0x000fc80003f04070 */
[----:B------:R-:W-:-:S04]  /*0980*/  ISETP.GT.U32.AND.EX P0, PT, R18, RZ, PT, P0 ;  /* 0x000000ff1200720c */ /* 0x000fc80003f04100 */
[----:B------:R-:W-:-:S13]  /*0990*/  ISETP.EQ.OR P0, PT, R16, RZ, !P0 ;  /* 0x000000ff1000720c */ /* 0x000fda0004702670 */
[----:B------:R-:W-:Y:S05]  /*09a0*/  @P0 BRA `(.L_x_19) ;  /* 0x0000000000580947 */ /* 0x000fea0003800000 */
[----:B------:R-:W1:Y:S01]  /*09b0*/  LDCU.64 UR10, c[0x0][0x3b8] ;  /* 0x00007700ff0a77ac */ /* 0x000e620008000a00 */
[----:B------:R-:W-:Y:S02]  /*09c0*/  HFMA2 R25, -RZ, RZ, 0, 0 ;  /* 0x00000000ff197431 */ /* 0x000fe400000001ff */
[----:B------:R-:W-:Y:S01]  /*09d0*/  IMAD.MOV.U32 R24, RZ, RZ, R10 ;  /* 0x000000ffff187224 */ /* 0x000fe200078e000a */
[----:B------:R-:W2:Y:S01]  /*09e0*/  LDCU.64 UR4, c[0x0][0x3a8] ;  /* 0x00007500ff0477ac */ /* 0x000ea20008000a00 */
[----:B-1----:R-:W-:-:S04]  /*09f0*/  IMAD.U32 R16, RZ, RZ, UR11 ;  /* 0x0000000bff107e24 */ /* 0x002fc8000f8e00ff */
[----:B------:R-:W-:-:S04]  /*0a00*/  IMAD R16, R3, UR10, R16 ;  /* 0x0000000a03107c24 */ /* 0x000fc8000f8e0210 */
[----:B------:R-:W-:-:S05]  /*0a10*/  IMAD.SHL.U32 R16, R16, 0x4, RZ ;  /* 0x0000000410107824 */ /* 0x000fca00078e00ff */
[----:B--2---:R-:W-:-:S04]  /*0a20*/  IADD3 R26, P0, PT, R16, UR4, RZ ;  /* 0x00000004101a7c10 */ /* 0x004fc8000ff1e0ff */
[----:B------:R-:W-:-:S09]  /*0a30*/  IADD3.X R13, PT, PT, R13, UR5, RZ, P0, !PT ;  /* 0x000000050d0d7c10 */ /* 0x000fd200087fe4ff */
.L_x_20:
[C---:B-1----:R-:W-:Y:S01]  /*0a40*/  IMAD.SHL.U32 R17, R24.reuse, 0x4, RZ ;  /* 0x0000000418117824 */ /* 0x042fe200078e00ff */
[----:B------:R-:W-:-:S04]  /*0a50*/  SHF.L.U64.HI R20, R24, 0x2, R25 ;  /* 0x0000000218147819 */ /* 0x000fc80000010219 */
[----:B------:R-:W-:-:S05]  /*0a60*/  IADD3 R22, P0, PT, R6, R17, RZ ;  /* 0x0000001106167210 */ /* 0x000fca0007f1e0ff */
[----:B------:R-:W-:-:S06]  /*0a70*/  IMAD.X R23, R9, 0x1, R20, P0 ;  /* 0x0000000109177824 */ /* 0x000fcc00000e0614 */
[----:B------:R-:W2:Y:S01]  /*0a80*/  LD.E R23, desc[UR8][R22.64] ;  /* 0x0000000816177980 */ /* 0x000ea2000c101900 */
[----:B------:R-:W-:-:S05]  /*0a90*/  IADD3 R16, P0, PT, R17, R26, RZ ;  /* 0x0000001a11107210 */ /* 0x000fca0007f1e0ff */
[----:B------:R-:W-:Y:S01]  /*0aa0*/  IMAD.X R17, R20, 0x1, R13, P0 ;  /* 0x0000000114117824 */ /* 0x000fe200000e060d */
[----:B------:R-:W-:-:S05]  /*0ab0*/  IADD3 R24, P0, PT, R24, 0x20, RZ ;  /* 0x0000002018187810 */ /* 0x000fca0007f1e0ff */
[----:B------:R-:W-:Y:S01]  /*0ac0*/  IMAD.X R25, RZ, RZ, R25, P0 ;  /* 0x000000ffff197224 */ /* 0x000fe200000e0619 */
[----:B------:R-:W-:-:S04]  /*0ad0*/  ISETP.GE.U32.AND P0, PT, R24, R11, PT ;  /* 0x0000000b1800720c */ /* 0x000fc80003f06070 */
[----:B------:R-:W-:Y:S01]  /*0ae0*/  ISETP.GE.U32.AND.EX P0, PT, R25, R18, PT, P0 ;  /* 0x000000121900720c */ /* 0x000fe20003f06100 */
[----:B--2---:R1:W-:-:S12]  /*0af0*/  STG.E desc[UR8][R16.64], R23 ;  /* 0x0000001710007986 */ /* 0x0043d8000c101908 */
[----:B------:R-:W-:Y:S05]  /*0b00*/  @!P0 BRA `(.L_x_20) ;  /* 0xfffffffc00cc8947 */ /* 0x000fea000383ffff */
.L_x_19:
[----:B------:R-:W-:Y:S05]  /*0b10*/  BSYNC.RECONVERGENT B0 ;  /* 0x0000000000007941 */ /* 0x000fea0003800200 */
.L_x_18:
[----:B------:R-:W0:Y:S01]  /*0b20*/  LDGDEPBAR ;  /* 0x00000000000079af */ /* 0x000e220000000000 */
[----:B------:R-:W-:-:S04]  /*0b30*/  DEPBAR.LE SB0, 0x0 ;  /* 0x000080000000791a */ /* 0x000fc80000000000 */
[----:B------:R-:W-:Y:S05]  /*0b40*/  WARPSYNC.ALL ;  /* 0x0000000000007948 */ /* 0x000fea0003800000 */
.L_x_17:
[----:B------:R-:W2:Y:S01]  /*0b50*/  LDCU.64 UR4, c[0x0][0x3a0] ;  /* 0x00007400ff0477ac */ /* 0x000ea20008000a00 */
[C---:B------:R-:W-:Y:S01]  /*0b60*/  IADD3 R3, P0, PT, R12.reuse, R3, RZ ;  /* 0x000000030c037210 */ /* 0x040fe20007f1e0ff */
[----:B------:R-:W-:Y:S01]  /*0b70*/  IMAD.MOV.U32 R6, RZ, RZ, R19 ;  /* 0x000000ffff067224 */ /* 0x000fe200078e0013 */
[----:B------:R-:W-:Y:S01]  /*0b80*/  IADD3 R7, P2, PT, -R12, R7, RZ ;  /* 0x000000070c077210 */ /* 0x000fe20007f5e1ff */
[----:B------:R-:W-:Y:S02]  /*0b90*/  IMAD.MOV.U32 R9, RZ, RZ, R21 ;  /* 0x000000ffff097224 */ /* 0x000fe400078e0015 */
[----:B------:R-:W-:Y:S01]  /*0ba0*/  IMAD.X R5, RZ, RZ, R5, P0 ;  /* 0x000000ffff057224 */ /* 0x000fe200000e0605 */
[----:B------:R-:W-:Y:S02]  /*0bb0*/  IADD3.X R8, PT, PT, R8, -0x1, RZ, P2, !PT ;  /* 0xffffffff08087810 */ /* 0x000fe400017fe4ff */
[----:B--2---:R-:W-:-:S04]  /*0bc0*/  ISETP.GE.U32.AND P0, PT, R3, UR4, PT ;  /* 0x0000000403007c0c */ /* 0x004fc8000bf06070 */
[----:B------:R-:W-:-:S13]  /*0bd0*/  ISETP.GE.AND.EX P0, PT, R5, UR5, PT, P0 ;  /* 0x0000000505007c0c */ /* 0x000fda000bf06300 */
[----:B------:R-:W-:Y:S05]  /*0be0*/  @!P0 BRA `(.L_x_21) ;  /* 0xfffffff8002c8947 */ /* 0x000fea000383ffff */
[----:B------:R-:W-:Y:S05]  /*0bf0*/  EXIT ;  /* 0x000000000000794d */ /* 0x000fea0003800000 */
        .weak           $__internal_0_$__cuda_sm20_div_u16
        .type           $__internal_0_$__cuda_sm20_div_u16,@function
        .size           $__internal_0_$__cuda_sm20_div_u16,($__internal_1_$__cuda_sm20_div_u64 - $__internal_0_$__cuda_sm20_div_u16)
$__internal_0_$__cuda_sm20_div_u16:
[----:B------:R-:W1:Y:S01]  /*0c00*/  I2F.U16 R0, UR5 ;  /* 0x0000000500007d06 */ /* 0x000e620008101000 */
[----:B------:R-:W-:Y:S01]  /*0c10*/  IMAD.MOV.U32 R2, RZ, RZ, 0x4b800000 ;  /* 0x4b800000ff027424 */ /* 0x000fe200078e00ff */
[C---:B-1----:R-:W-:Y:S02]  /*0c20*/  FSETP.GEU.AND P1, PT, |R0|.reuse, 1.175494350822287508e-38, PT ;  /* 0x008000000000780b */ /* 0x042fe40003f2e200 */
[----:B------:R-:W-:Y:S02]  /*0c30*/  FSETP.GT.AND P0, PT, |R0|, 8.50705917302346158658e+37, PT ;  /* 0x7e8000000000780b */ /* 0x000fe40003f04200 */
[----:B------:R-:W-:-:S04]  /*0c40*/  FSEL R2, R2, 1, !P1 ;  /* 0x3f80000002027808 */ /* 0x000fc80004800000 */
[----:B------:R-:W-:Y:S01]  /*0c50*/  FSEL R3, R2, 0.25, !P0 ;  /* 0x3e80000002037808 */ /* 0x000fe20004000000 */
[----:B------:R-:W-:Y:S01]  /*0c60*/  IMAD.MOV.U32 R2, RZ, RZ, R7 ;  /* 0x000000ffff027224 */ /* 0x000fe200078e0007 */
[----:B------:R-:W-:-:S03]  /*0c70*/  ISETP.NE.U32.AND P0, PT, RZ, UR5, PT ;  /* 0x00000005ff007c0c */ /* 0x000fc6000bf05070 */
[----:B------:R-:W-:Y:S01]  /*0c80*/  FMUL R4, R0, R3 ;  /* 0x0000000300047220 */ /* 0x000fe20000400000 */
[----:B------:R-:W-:-:S05]  /*0c90*/  I2FP.F32.U32.RZ R0, 0x1800 ;  /* 0x0000180000007845 */ /* 0x000fca000020d000 */
[----:B------:R-:W1:Y:S02]  /*0ca0*/  MUFU.RCP R4, R4 ;  /* 0x0000000400047308 */ /* 0x000e640000001000 */
[----:B-1----:R-:W-:-:S04]  /*0cb0*/  FMUL R3, R3, R4 ;  /* 0x0000000403037220 */ /* 0x002fc80000400000 */
[----:B------:R-:W-:-:S04]  /*0cc0*/  VIADD R3, R3, 0x2 ;  /* 0x0000000203037836 */ /* 0x000fc80000000000 */
[----:B------:R-:W-:Y:S01]  /*0cd0*/  FMUL.RZ R0, R0, R3 ;  /* 0x0000000300007220 */ /* 0x000fe2000040c000 */
[----:B------:R-:W-:-:S05]  /*0ce0*/  IMAD.MOV.U32 R3, RZ, RZ, 0x0 ;  /* 0x00000000ff037424 */ /* 0x000fca00078e00ff */
[----:B------:R-:W1:Y:S02]  /*0cf0*/  F2I.U32.TRUNC.NTZ R0, R0 ;  /* 0x0000000000007305 */ /* 0x000e64000020f000 */
[----:B-1----:R-:W-:Y:S02]  /*0d00*/  LOP3.LUT R6, R0, 0xffff, RZ, 0xc0, !PT ;  /* 0x0000ffff00067812 */ /* 0x002fe400078ec0ff */
[----:B------:R-:W-:Y:S01]  /*0d10*/  @!P0 MOV R6, 0xffffffff ;  /* 0xffffffff00068802 */ /* 0x000fe20000000f00 */
[----:B------:R-:W-:Y:S06]  /*0d20*/  RET.REL.NODEC R2 `(_Z22gather_func_kernel_TMAILi1EEvPj4descPKilS0_S1_) ;  /* 0xfffffff002b47950 */ /* 0x000fec0003c3ffff */
        .weak           $__internal_1_$__cuda_sm20_div_u64
        .type           $__internal_1_$__cuda_sm20_div_u64,@function
        .size           $__internal_1_$__cuda_sm20_div_u64,(.L_x_195 - $__internal_1_$__cuda_sm20_div_u64)
$__internal_1_$__cuda_sm20_div_u64:
[----:B------:R-:W1:Y:S01]  /*0d30*/  LDC R2, c[0x0][0x3b8] ;  /* 0x0000ee00ff027b82 */ /* 0x000e620000000800 */
[----:B------:R-:W-:-:S06]  /*0d40*/  IMAD.U32 R3, RZ, RZ, UR6 ;  /* 0x00000006ff037e24 */ /* 0x000fcc000f8e00ff */
[----:B-1----:R-:W1:Y:S08]  /*0d50*/  I2F.U64.RP R3, R2 ;  /* 0x0000000200037312 */ /* 0x002e700000309000 */
[----:B-1----:R-:W1:Y:S02]  /*0d60*/  MUFU.RCP R6, R3 ;  /* 0x0000000300067308 */ /* 0x002e640000001000 */
[----:B-1----:R-:W-:-:S06]  /*0d70*/  VIADD R6, R6, 0x1ffffffe ;  /* 0x1ffffffe06067836 */ /* 0x002fcc0000000000 */
[----:B------:R-:W1:Y:S02]  /*0d80*/  F2I.U64.TRUNC R6, R6 ;  /* 0x0000000600067311 */ /* 0x000e64000020d800 */
[----:B-1----:R-:W-:-:S04]  /*0d90*/  IMAD.WIDE.U32 R8, R6, R2, RZ ;  /* 0x0000000206087225 */ /* 0x002fc800078e00ff */
[----:B------:R-:W-:Y:S01]  /*0da0*/  IMAD R9, R6, UR6, R9 ;  /* 0x0000000606097c24 */ /* 0x000fe2000f8e0209 */
[----:B------:R-:W-:-:S03]  /*0db0*/  IADD3 R11, P0, PT, RZ, -R8, RZ ;  /* 0x80000008ff0b7210 */ /* 0x000fc60007f1e0ff */
[----:B------:R-:W-:Y:S02]  /*0dc0*/  IMAD R9, R7, R2, R9 ;  /* 0x0000000207097224 */ /* 0x000fe400078e0209 */
[----:B------:R-:W-:-:S04]  /*0dd0*/  IMAD.HI.U32 R8, R6, R11, RZ ;  /* 0x0000000b06087227 */ /* 0x000fc800078e00ff */
[----:B------:R-:W-:Y:S02]  /*0de0*/  IMAD.X R13, RZ, RZ, ~R9, P0 ;  /* 0x000000ffff0d7224 */ /* 0x000fe400000e0e09 */
[----:B------:R-:W-:Y:S02]  /*0df0*/  IMAD.MOV.U32 R9, RZ, RZ, R6 ;  /* 0x000000ffff097224 */ /* 0x000fe400078e0006 */
[-C--:B------:R-:W-:Y:S02]  /*0e00*/  IMAD R15, R7, R13.reuse, RZ ;  /* 0x0000000d070f7224 */ /* 0x080fe400078e02ff */
[----:B------:R-:W-:-:S04]  /*0e10*/  IMAD.WIDE.U32 R8, P0, R6, R13, R8 ;  /* 0x0000000d06087225 */ /* 0x000fc80007800008 */
[----:B------:R-:W-:-:S04]  /*0e20*/  IMAD.HI.U32 R3, R7, R13, RZ ;  /* 0x0000000d07037227 */ /* 0x000fc800078e00ff */
[----:B------:R-:W-:-:S04]  /*0e30*/  IMAD.HI.U32 R8, P1, R7, R11, R8 ;  /* 0x0000000b07087227 */ /* 0x000fc80007820008 */
[----:B------:R-:W-:Y:S01]  /*0e40*/  IMAD.X R3, R3, 0x1, R7, P0 ;  /* 0x0000000103037824 */ /* 0x000fe200000e0607 */
[----:B------:R-:W-:-:S04]  /*0e50*/  IADD3 R9, P2, PT, R15, R8, RZ ;  /* 0x000000080f097210 */ /* 0x000fc80007f5e0ff */
[----:B------:R-:W-:Y:S01]  /*0e60*/  IADD3.X R3, PT, PT, RZ, RZ, R3, P2, P1 ;  /* 0x000000ffff037210 */ /* 0x000fe200017e2403 */
[----:B------:R-:W-:-:S04]  /*0e70*/  IMAD.WIDE.U32 R6, R9, R2, RZ ;  /* 0x0000000209067225 */ /* 0x000fc800078e00ff */
[----:B------:R-:W-:Y:S01]  /*0e80*/  IMAD R7, R9, UR6, R7 ;  /* 0x0000000609077c24 */ /* 0x000fe2000f8e0207 */
[----:B------:R-:W-:-:S03]  /*0e90*/  IADD3 R11, P0, PT, RZ, -R6, RZ ;  /* 0x80000006ff0b7210 */ /* 0x000fc60007f1e0ff */
[----:B------:R-:W-:Y:S02]  /*0ea0*/  IMAD R7, R3, R2, R7 ;  /* 0x0000000203077224 */ /* 0x000fe400078e0207 */
[----:B------:R-:W-:-:S04]  /*0eb0*/  IMAD.HI.U32 R8, R9, R11, RZ ;  /* 0x0000000b09087227 */ /* 0x000fc800078e00ff */
[----:B------:R-:W-:Y:S02]  /*0ec0*/  IMAD.X R6, RZ, RZ, ~R7, P0 ;  /* 0x000000ffff067224 */ /* 0x000fe400000e0e07 */
[----:B------:R-:W-:Y:S02]  /*0ed0*/  HFMA2 R7, -RZ, RZ, 0, 0 ;  /* 0x00000000ff077431 */ /* 0x000fe400000001ff */
[----:B------:R-:W-:-:S04]  /*0ee0*/  IMAD.WIDE.U32 R8, P0, R9, R6, R8 ;  /* 0x0000000609087225 */ /* 0x000fc80007800008 */
[C---:B------:R-:W-:Y:S02]  /*0ef0*/  IMAD R10, R3.reuse, R6, RZ ;  /* 0x00000006030a7224 */ /* 0x040fe400078e02ff */
[----:B------:R-:W-:-:S04]  /*0f00*/  IMAD.HI.U32 R9, P1, R3, R11, R8 ;  /* 0x0000000b03097227 */ /* 0x000fc80007820008 */
[----:B------:R-:W-:Y:S01]  /*0f10*/  IMAD.HI.U32 R8, R3, R6, RZ ;  /* 0x0000000603087227 */ /* 0x000fe200078e00ff */
[----:B------:R-:W-:-:S03]  /*0f20*/  IADD3 R9, P2, PT, R10, R9, RZ ;  /* 0x000000090a097210 */ /* 0x000fc60007f5e0ff */
[----:B------:R-:W-:Y:S02]  /*0f30*/  IMAD.X R3, R8, 0x1, R3, P0 ;  /* 0x0000000108037824 */ /* 0x000fe400000e0603 */
[----:B------:R-:W-:-:S03]  /*0f40*/  IMAD.HI.U32 R6, R9, R0, RZ ;  /* 0x0000000009067227 */ /* 0x000fc600078e00ff */
[----:B------:R-:W-:Y:S01]  /*0f50*/  IADD3.X R3, PT, PT, RZ, RZ, R3, P2, P1 ;  /* 0x000000ffff037210 */ /* 0x000fe200017e2403 */
[----:B------:R-:W-:-:S04]  /*0f60*/  IMAD.WIDE.U32 R6, RZ, R9, R6 ;  /* 0x00000009ff067225 */ /* 0x000fc800078e0006 */
[----:B------:R-:W-:-:S05]  /*0f70*/  IMAD.HI.U32 R3, P0, R3, R0, R6 ;  /* 0x0000000003037227 */ /* 0x000fca0007800006 */
[----:B------:R-:W-:Y:S01]  /*0f80*/  IADD3 R9, P1, PT, RZ, R3, RZ ;  /* 0x00000003ff097210 */ /* 0x000fe20007f3e0ff */
[----:B------:R-:W-:-:S04]  /*0f90*/  IMAD.X R3, RZ, RZ, RZ, P0 ;  /* 0x000000ffff037224 */ /* 0x000fc800000e06ff */
[----:B------:R-:W-:-:S04]  /*0fa0*/  IMAD.WIDE.U32 R6, R9, R2, RZ ;  /* 0x0000000209067225 */ /* 0x000fc800078e00ff */
[----:B------:R-:W-:Y:S01]  /*0fb0*/  IMAD.X R3, RZ, RZ, R3, P1 ;  /* 0x000000ffff037224 */ /* 0x000fe200008e0603 */
[----:B------:R-:W-:Y:S01]  /*0fc0*/  IADD3 R11, P1, PT, -R6, R0, RZ ;  /* 0x00000000060b7210 */ /* 0x000fe20007f3e1ff */
[C---:B------:R-:W-:Y:S02]  /*0fd0*/  IMAD R7, R9.reuse, UR6, R7 ;  /* 0x0000000609077c24 */ /* 0x040fe4000f8e0207 */
[----:B------:R-:W-:Y:S01]  /*0fe0*/  VIADD R6, R9, 0x1 ;  /* 0x0000000109067836 */ /* 0x000fe20000000000 */
[-C--:B------:R-:W-:Y:S01]  /*0ff0*/  ISETP.GE.U32.AND P0, PT, R11, R2.reuse, PT ;  /* 0x000000020b00720c */ /* 0x080fe20003f06070 */
[----:B------:R-:W-:-:S04]  /*1000*/  IMAD R3, R3, R2, R7 ;  /* 0x0000000203037224 */ /* 0x000fc800078e0207 */
[----:B------:R-:W-:Y:S01]  /*1010*/  IMAD.X R8, RZ, RZ, ~R3, P1 ;  /* 0x000000ffff087224 */ /* 0x000fe200008e0e03 */
[----:B------:R-:W-:-:S04]  /*1020*/  IADD3 R3, P1, PT, R11, -R2, RZ ;  /* 0x800000020b037210 */ /* 0x000fc80007f3e0ff */
[C---:B------:R-:W-:Y:S02]  /*1030*/  ISETP.GE.U32.AND.EX P0, PT, R8.reuse, UR6, PT, P0 ;  /* 0x0000000608007c0c */ /* 0x040fe4000bf06100 */
[----:B------:R-:W-:Y:S02]  /*1040*/  IADD3.X R7, PT, PT, R8, ~UR6, RZ, P1, !PT ;  /* 0x8000000608077c10 */ /* 0x000fe40008ffe4ff */
[----:B------:R-:W-:Y:S02]  /*1050*/  SEL R3, R3, R11, P0 ;  /* 0x0000000b03037207 */ /* 0x000fe40000000000 */
[----:B------:R-:W-:Y:S02]  /*1060*/  SEL R9, R6, R9, P0 ;  /* 0x0000000906097207 */ /* 0x000fe40000000000 */
[----:B------:R-:W-:Y:S02]  /*1070*/  SEL R7, R7, R8, P0 ;  /* 0x0000000807077207 */ /* 0x000fe40000000000 */
[----:B------:R-:W-:Y:S01]  /*1080*/  ISETP.GE.U32.AND P0, PT, R3, R2, PT ;  /* 0x000000020300720c */ /* 0x000fe20003f06070 */
[----:B------:R-:W-:Y:S01]  /*1090*/  VIADD R6, R9, 0x1 ;  /* 0x0000000109067836 */ /* 0x000fe20000000000 */
[----:B------:R-:W-:Y:S01]  /*10a0*/  ISETP.NE.U32.AND P1, PT, R2, RZ, PT ;  /* 0x000000ff0200720c */ /* 0x000fe20003f25070 */
[----:B------:R-:W-:Y:S01]  /*10b0*/  IMAD.MOV.U32 R2, RZ, RZ, R4 ;  /* 0x000000ffff027224 */ /* 0x000fe200078e0004 */
[----:B------:R-:W-:Y:S01]  /*10c0*/  ISETP.GE.U32.AND.EX P0, PT, R7, UR6, PT, P0 ;  /* 0x0000000607007c0c */ /* 0x000fe2000bf06100 */
[----:B------:R-:W-:Y:S01]  /*10d0*/  IMAD.MOV.U32 R3, RZ, RZ, 0x0 ;  /* 0x00000000ff037424 */ /* 0x000fe200078e00ff */
[----:B------:R-:W-:-:S02]  /*10e0*/  ISETP.NE.AND.EX P1, PT, RZ, UR6, PT, P1 ;  /* 0x00000006ff007c0c */ /* 0x000fc4000bf25310 */
[----:B------:R-:W-:-:S04]  /*10f0*/  SEL R6, R6, R9, P0 ;  /* 0x0000000906067207 */ /* 0x000fc80000000000 */
[----:B------:R-:W-:Y:S01]  /*1100*/  SEL R6, R6, 0xffffffff, P1 ;  /* 0xffffffff06067807 */ /* 0x000fe20000800000 */
[----:B------:R-:W-:Y:S06]  /*1110*/  RET.REL.NODEC R2 `(_Z22gather_func_kernel_TMAILi1EEvPj4descPKilS0_S1_) ;  /* 0xffffffec02b87950 */ /* 0x000fec0003c3ffff */
.L_x_22:
        /* <DEDUP_REMOVED lines=14> */
.L_x_195:


//--------------------- .text._Z22gather_func_kernel_TMAILi2EEvPj4descPKilS0_S1_ --------------------------
	.section	.text._Z22gather_func_kernel_TMAILi2EEvPj4descPKilS0_S1_,"ax",@progbits
	.align	128
        .global         _Z22gather_func_kernel_TMAILi2EEvPj4descPKilS0_S1_
        .type           _Z22gather_func_kernel_TMAILi2EEvPj4descPKilS0_S1_,@function
        .size           _Z22gather_func_kernel_TMAILi2EEvPj4descPKilS0_S1_,(.L_x_197 - _Z22gather_func_kernel_TMAILi2EEvPj4descPKilS0_S1_)
        .other          _Z22gather_func_kernel_TMAILi2EEvPj4descPKilS0_S1_,@"STO_CUDA_ENTRY STV_DEFAULT"
_Z22gather_func_kernel_TMAILi2EEvPj4descPKilS0_S1_:
.text._Z22gather_func_kernel_TMAILi2EEvPj4descPKilS0_S1_:
[----:B------:R-:W-:Y:S01]  /*0000*/  LDC R1, c[0x0][0x37c] ;  /* 0x0000df00ff017b82 */ /* 0x000fe20000000800 */
[----:B------:R-:W1:Y:S01]  /*0010*/  LDCU UR7, c[0x0][0x360] ;  /* 0x00006c00ff0777ac */ /* 0x000e620008000800 */
[----:B------:R-:W-:Y:S01]  /*0020*/  MOV R6, 0x90 ;  /* 0x0000009000067802 */ /* 0x000fe20000000f00 */
[----:B------:R-:W2:Y:S01]  /*0030*/  LDCU UR6, c[0x0][0x3b8] ;  /* 0x00007700ff0677ac */ /* 0x000ea20008000800 */
[----:B------:R-:W3:Y:S01]  /*0040*/  LDCU.64 UR8, c[0x0][0x358] ;  /* 0x00006b00ff0877ac */ /* 0x000ee20008000a00 */
[----:B-1----:R-:W-:Y:S02]  /*0050*/  USHF.R.U32.HI UR4, URZ, 0x5, UR7 ;  /* 0x00000005ff047899 */ /* 0x002fe40008011607 */
[----:B--2---:R-:W-:Y:S02]  /*0060*/  USHF.R.S32.HI UR6, URZ, 0x1f, UR6 ;  /* 0x0000001fff067899 */ /* 0x004fe40008011406 */
[----:B---3--:R-:W-:-:S12]  /*0070*/  ULOP3.LUT UR5, UR4, 0xffff, URZ, 0xc0, !UPT ;  /* 0x0000ffff04057892 */ /* 0x008fd8000f8ec0ff */
[----:B------:R-:W-:Y:S05]  /*0080*/  CALL.REL.NOINC `($__internal_2_$__cuda_sm20_div_u16) ;  /* 0x0000000c00147944 */ /* 0x000fea0003c00000 */
[----:B------:R-:W1:Y:S01]  /*0090*/  S2R R21, SR_TID.X ;  /* 0x0000000000157919 */ /* 0x000e620000002100 */
[----:B------:R-:W-:Y:S01]  /*00a0*/  UISETP.NE.U32.AND UP0, UPT, UR6, URZ, UPT ;  /* 0x000000ff0600728c */ /* 0x000fe2000bf05070 */
[----:B------:R-:W-:-:S08]  /*00b0*/  LOP3.LUT R0, R5, 0xffff, RZ, 0xc0, !PT ;  /* 0x0000ffff05007812 */ /* 0x000fd000078ec0ff */
[----:B------:R-:W-:Y:S05]  /*00c0*/  BRA.U UP0, `(.L_x_23) ;  /* 0x0000000100507547 */ /* 0x000fea000b800000 */
[----:B------:R-:W2:Y:S02]  /*00d0*/  LDCU UR5, c[0x0][0x3b8] ;  /* 0x00007700ff0577ac */ /* 0x000ea40008000800 */
[----:B--2---:R-:W2:Y:S01]  /*00e0*/  I2F.U32.RP R4, UR5 ;  /* 0x0000000500047d06 */ /* 0x004ea20008209000 */
[----:B------:R-:W-:-:S07]  /*00f0*/  ISETP.NE.U32.AND P2, PT, RZ, UR5, PT ;  /* 0x00000005ff007c0c */ /* 0x000fce000bf45070 */
[----:B--2---:R-:W2:Y:S02]  /*0100*/  MUFU.RCP R4, R4 ;  /* 0x0000000400047308 */ /* 0x004ea40000001000 */
[----:B--2---:R-:W-:-:S06]  /*0110*/  VIADD R2, R4, 0xffffffe ;  /* 0x0ffffffe04027836 */ /* 0x004fcc0000000000 */
[----:B------:R2:W3:Y:S02]  /*0120*/  F2I.FTZ.U32.TRUNC.NTZ R3, R2 ;  /* 0x0000000200037305 */ /* 0x0004e4000021f000 */
[----:B--2---:R-:W-:Y:S02]  /*0130*/  IMAD.MOV.U32 R2, RZ, RZ, RZ ;  /* 0x000000ffff027224 */ /* 0x004fe400078e00ff */
[----:B---3--:R-:W-:-:S04]  /*0140*/  IMAD.MOV R5, RZ, RZ, -R3 ;  /* 0x000000ffff057224 */ /* 0x008fc800078e0a03 */
        /* <DEDUP_REMOVED lines=12> */
.L_x_23:
[----:B------:R-:W-:-:S07]  /*0210*/  MOV R4, 0x230 ;  /* 0x0000023000047802 */ /* 0x000fce0000000f00 */
[----:B-1----:R-:W-:Y:S05]  /*0220*/  CALL.REL.NOINC `($__internal_3_$__cuda_sm20_div_u64) ;  /* 0x0000000800f87944 */ /* 0x002fea0003c00000 */
.L_x_24:
[----:B------:R-:W1:Y:S01]  /*0230*/  S2R R2, SR_CTAID.X ;  /* 0x0000000000027919 */ /* 0x000e620000002500 */
[----:B------:R-:W2:Y:S01]  /*0240*/  LDC R5, c[0x0][0x3b8] ;  /* 0x0000ee00ff057b82 */ /* 0x000ea20000000800 */
[----:B------:R-:W3:Y:S01]  /*0250*/  LDCU.64 UR12, c[0x0][0x3a0] ;  /* 0x00007400ff0c77ac */ /* 0x000ee20008000a00 */
[----:B------:R-:W4:Y:S01]  /*0260*/  S2R R7, SR_SWINHI ;  /* 0x0000000000077919 */ /* 0x000f220000002f00 */
[----:B--2---:R-:W-:-:S04]  /*0270*/  ISETP.LT.U32.AND P0, PT, R0, R5, PT ;  /* 0x000000050000720c */ /* 0x004fc80003f01070 */
[----:B------:R-:W-:Y:S02]  /*0280*/  SEL R14, R3, 0x1, !P0 ;  /* 0x00000001030e7807 */ /* 0x000fe40004000000 */
[----:B------:R-:W2:Y:S01]  /*0290*/  S2R R3, SR_CgaCtaId ;  /* 0x0000000000037919 */ /* 0x000ea20000008800 */
[----:B-1----:R-:W-:-:S05]  /*02a0*/  IMAD R2, R2, UR7, R21 ;  /* 0x0000000702027c24 */ /* 0x002fca000f8e0215 */
[----:B------:R-:W-:-:S05]  /*02b0*/  SHF.R.U32.HI R5, RZ, 0x5, R2 ;  /* 0x00000005ff057819 */ /* 0x000fca0000011602 */
[----:B------:R-:W-:-:S05]  /*02c0*/  IMAD R15, R14, R5, RZ ;  /* 0x000000050e0f7224 */ /* 0x000fca00078e02ff */
[----:B---3--:R-:W-:-:S04]  /*02d0*/  ISETP.GE.U32.AND P0, PT, R15, UR12, PT ;  /* 0x0000000c0f007c0c */ /* 0x008fc8000bf06070 */
[----:B------:R-:W-:-:S13]  /*02e0*/  ISETP.GE.AND.EX P0, PT, RZ, UR13, PT, P0 ;  /* 0x0000000dff007c0c */ /* 0x000fda000bf06300 */
[----:B--2-4-:R-:W-:Y:S05]  /*02f0*/  @P0 EXIT ;  /* 0x000000000000094d */ /* 0x014fea0003800000 */
[----:B------:R-:W1:Y:S01]  /*0300*/  S2R R6, SR_TID.Y ;  /* 0x0000000000067919 */ /* 0x000e620000002200 */
[----:B------:R-:W1:Y:S01]  /*0310*/  LDCU UR10, c[0x0][0x364] ;  /* 0x00006c80ff0a77ac */ /* 0x000e620008000800 */
[----:B------:R-:W-:Y:S01]  /*0320*/  MOV R2, 0x400 ;  /* 0x0000040000027802 */ /* 0x000fe20000000f00 */
[----:B------:R-:W-:Y:S01]  /*0330*/  IMAD.SHL.U32 R19, R21, 0x2, RZ ;  /* 0x0000000215137824 */ /* 0x000fe200078e00ff */
[----:B------:R-:W1:Y:S01]  /*0340*/  S2R R9, SR_TID.Z ;  /* 0x0000000000097919 */ /* 0x000e620000002300 */
[----:B------:R-:W2:Y:S01]  /*0350*/  LDCU UR11, c[0x0][0x394] ;  /* 0x00007280ff0b77ac */ /* 0x000ea20008000800 */
[----:B------:R-:W-:Y:S01]  /*0360*/  LEA R2, R3, R2, 0x18 ;  /* 0x0000000203027211 */ /* 0x000fe200078ec0ff */
[----:B------:R-:W-:Y:S01]  /*0370*/  IMAD.MOV.U32 R24, RZ, RZ, RZ ;  /* 0x000000ffff187224 */ /* 0x000fe200078e00ff */
[----:B------:R-:W-:Y:S01]  /*0380*/  SHF.R.U32.HI R5, RZ, 0x5, R21 ;  /* 0x00000005ff057819 */ /* 0x000fe20000011615 */
[----:B------:R-:W3:Y:S01]  /*0390*/  LDCU UR5, c[0x0][0x370] ;  /* 0x00006e00ff0577ac */ /* 0x000ee20008000800 */
[----:B------:R-:W-:-:S02]  /*03a0*/  MOV R2, R2 ;  /* 0x0000000200027202 */ /* 0x000fc40000000f00 */
[----:B------:R-:W-:Y:S02]  /*03b0*/  MOV R3, R7 ;  /* 0x0000000700037202 */ /* 0x000fe40000000f00 */
[----:B------:R-:W-:Y:S01]  /*03c0*/  IADD3 R17, P0, PT, -R15, UR12, RZ ;  /* 0x0000000c0f117c10 */ /* 0x000fe2000ff1e1ff */
[----:B------:R-:W-:Y:S01]  /*03d0*/  IMAD R5, R0, R5, RZ ;  /* 0x0000000500057224 */ /* 0x000fe200078e02ff */
[----:B------:R-:W-:Y:S02]  /*03e0*/  LOP3.LUT R19, R19, 0x3e, RZ, 0xc0, !PT ;  /* 0x0000003e13137812 */ /* 0x000fe400078ec0ff */
[----:B------:R-:W-:Y:S01]  /*03f0*/  IADD3.X R25, PT, PT, ~R24, UR13, RZ, P0, !PT ;  /* 0x0000000d18197c10 */ /* 0x000fe200087fe5ff */
[----:B------:R-:W-:-:S04]  /*0400*/  IMAD.WIDE.U32 R2, R5, 0x4, R2 ;  /* 0x0000000405027825 */ /* 0x000fc800078e0002 */
[----:B--2---:R-:W-:Y:S01]  /*0410*/  IMAD.U32 R4, RZ, RZ, UR11 ;  /* 0x0000000bff047e24 */ /* 0x004fe2000f8e00ff */
[----:B---3--:R-:W-:-:S06]  /*0420*/  UIMAD UR4, UR4, UR5, URZ ;  /* 0x00000005040472a4 */ /* 0x008fcc000f8e02ff */
[----:B------:R-:W-:Y:S02]  /*0430*/  IMAD R16, R14, UR4, RZ ;  /* 0x000000040e107c24 */ /* 0x000fe4000f8e02ff */
[----:B-1----:R-:W-:Y:S01]  /*0440*/  IMAD R6, R9, UR10, R6 ;  /* 0x0000000a09067c24 */ /* 0x002fe2000f8e0206 */
[----:B------:R-:W-:-:S03]  /*0450*/  USHF.R.S32.HI UR10, URZ, 0x1f, UR11 ;  /* 0x0000001fff0a7899 */ /* 0x000fc6000801140b */
[----:B------:R-:W-:Y:S01]  /*0460*/  IMAD R6, R6, UR7, R21 ;  /* 0x0000000706067c24 */ /* 0x000fe2000f8e0215 */
[----:B------:R-:W-:Y:S02]  /*0470*/  LOP3.LUT R21, R21, 0x1f, RZ, 0xc0, !PT ;  /* 0x0000001f15157812 */ /* 0x000fe400078ec0ff */
[----:B------:R-:W-:Y:S02]  /*0480*/  IMAD.U32 R5, RZ, RZ, UR10 ;  /* 0x0000000aff057e24 */ /* 0x000fe4000f8e00ff */
[----:B------:R-:W-:Y:S01]  /*0490*/  LOP3.LUT R18, R6, 0x1f, RZ, 0xc0, !PT ;  /* 0x0000001f06127812 */ /* 0x000fe200078ec0ff */
[----:B------:R-:W-:-:S07]  /*04a0*/  IMAD.WIDE.U32 R4, R21, 0x2, R4 ;  /* 0x0000000215047825 */ /* 0x000fce00078e0004 */
.L_x_35:
[----:B-1----:R-:W1:Y:S01]  /*04b0*/  LDCU.128 UR12, c[0x0][0x3a0] ;  /* 0x00007400ff0c77ac */ /* 0x002e620008000c00 */
[----:B------:R-:W-:Y:S01]  /*04c0*/  BSSY.RECONVERGENT B0, `(.L_x_25) ;  /* 0x0000043000007945 */ /* 0x000fe20003800200 */
[----:B------:R-:W2:Y:S01]  /*04d0*/  LDCU.64 UR10, c[0x0][0x3b8] ;  /* 0x00007700ff0a77ac */ /* 0x000ea20008000a00 */
[----:B-1----:R-:W-:Y:S01]  /*04e0*/  IADD3 R9, P0, PT, -R15, UR12, RZ ;  /* 0x0000000c0f097c10 */ /* 0x002fe2000ff1e1ff */
[----:B--2---:R-:W-:-:S03]  /*04f0*/  USHF.R.S32.HI UR4, URZ, 0x1f, UR11 ;  /* 0x0000001fff047899 */ /* 0x004fc6000801140b */
[C---:B------:R-:W-:Y:S01]  /*0500*/  IADD3.X R10, PT, PT, ~R24.reuse, UR13, RZ, P0, !PT ;  /* 0x0000000d180a7c10 */ /* 0x040fe200087fe5ff */
[----:B------:R-:W-:Y:S01]  /*0510*/  IMAD.U32 R6, RZ, RZ, UR11 ;  /* 0x0000000bff067e24 */ /* 0x000fe2000f8e00ff */
[-C--:B------:R-:W-:Y:S01]  /*0520*/  ISETP.LT.U32.AND P0, PT, R9, R14.reuse, PT ;  /* 0x0000000e0900720c */ /* 0x080fe20003f01070 */
[----:B------:R-:W-:Y:S01]  /*0530*/  IMAD R8, R24, UR10, RZ ;  /* 0x0000000a18087c24 */ /* 0x000fe2000f8e02ff */
[----:B------:R-:W-:Y:S01]  /*0540*/  ISETP.LT.U32.AND P2, PT, R0, UR10, PT ;  /* 0x0000000a00007c0c */ /* 0x000fe2000bf41070 */
[----:B------:R-:W-:Y:S01]  /*0550*/  IMAD.U32 R7, RZ, RZ, UR4 ;  /* 0x00000004ff077e24 */ /* 0x000fe2000f8e00ff */
        /* <DEDUP_REMOVED lines=14> */
[----:B------:R-:W-:Y:S02]  /*0640*/  HFMA2 R23, -RZ, RZ, 0, 0 ;  /* 0x00000000ff177431 */ /* 0x000fe400000001ff */
[----:B------:R-:W-:Y:S01]  /*0650*/  IMAD.WIDE.U32 R8, R21, 0x8, R6 ;  /* 0x0000000815087825 */ /* 0x000fe200078e0006 */
[----:B------:R-:W-:-:S04]  /*0660*/  ISETP.LT.AND.EX P0, PT, R25, RZ, PT, P0 ;  /* 0x000000ff1900720c */ /* 0x000fc80003f01300 */
[----:B------:R-:W-:-:S09]  /*0670*/  SEL R22, R17, R14, P0 ;  /* 0x0000000e11167207 */ /* 0x000fd20000000000 */
.L_x_30:
[----:B-1----:R-:W1:Y:S01]  /*0680*/  LDC R20, c[0x0][0x38c] ;  /* 0x0000e300ff147b82 */ /* 0x002e620000000800 */
[----:B------:R-:W-:Y:S01]  /*0690*/  BSSY.RECONVERGENT B1, `(.L_x_27) ;  /* 0x0000022000017945 */ /* 0x000fe20003800200 */
[----:B-1----:R-:W-:-:S13]  /*06a0*/  ISETP.GE.AND P0, PT, R19, R20, PT ;  /* 0x000000141300720c */ /* 0x002fda0003f06270 */
[----:B------:R-:W-:Y:S05]  /*06b0*/  @P0 BRA `(.L_x_28) ;  /* 0x00000000007c0947 */ /* 0x000fea0003800000 */
[----:B------:R-:W1:Y:S01]  /*06c0*/  LDCU.64 UR4, c[0x0][0x398] ;  /* 0x00007300ff0477ac */ /* 0x000e620008000a00 */
[C---:B------:R-:W-:Y:S01]  /*06d0*/  IADD3 R10, P0, PT, R23.reuse, R15, RZ ;  /* 0x0000000f170a7210 */ /* 0x040fe20007f1e0ff */
[----:B------:R-:W2:Y:S04]  /*06e0*/  LDCU.64 UR10, c[0x0][0x380] ;  /* 0x00007000ff0a77ac */ /* 0x000ea80008000a00 */
[----:B------:R-:W-:Y:S01]  /*06f0*/  IMAD.X R11, RZ, RZ, R24, P0 ;  /* 0x000000ffff0b7224 */ /* 0x000fe200000e0618 */
[C---:B-1----:R-:W-:Y:S01]  /*0700*/  LEA R26, P0, R10.reuse, UR4, 0x2 ;  /* 0x000000040a1a7c11 */ /* 0x042fe2000f8010ff */
[----:B------:R-:W1:Y:S03]  /*0710*/  LDCU UR4, c[0x0][0x390] ;  /* 0x00007200ff0477ac */ /* 0x000e660008000800 */
[----:B------:R-:W-:Y:S01]  /*0720*/  LEA.HI.X R27, R10, UR5, R11, 0x2, P0 ;  /* 0x000000050a1b7c11 */ /* 0x000fe200080f140b */
[----:B------:R-:W3:Y:S04]  /*0730*/  LDCU UR5, c[0x0][0x3b8] ;  /* 0x00007700ff0577ac */ /* 0x000ee80008000800 */
[----:B------:R4:W1:Y:S01]  /*0740*/  LDG.E R13, desc[UR8][R26.64] ;  /* 0x000000081a0d7981 */ /* 0x000862000c1e1900 */
[----:B------:R-:W-:-:S02]  /*0750*/  IMAD R31, R23, UR6, RZ ;  /* 0x00000006171f7c24 */ /* 0x000fc4000f8e02ff */
[----:B---3--:R-:W-:-:S04]  /*0760*/  IMAD.WIDE.U32 R10, R23, UR5, RZ ;  /* 0x00000005170a7c25 */ /* 0x008fc8000f8e00ff */
[----:B------:R-:W-:Y:S01]  /*0770*/  IMAD.IADD R11, R11, 0x1, R31 ;  /* 0x000000010b0b7824 */ /* 0x000fe200078e021f */
[----:B------:R-:W-:Y:S01]  /*0780*/  LEA R29, P0, R10, R8, 0x2 ;  /* 0x000000080a1d7211 */ /* 0x000fe200078010ff */
[----:B------:R-:W-:-:S03]  /*0790*/  IMAD.MOV.U32 R31, RZ, RZ, R19 ;  /* 0x000000ffff1f7224 */ /* 0x000fc600078e0013 */
[----:B----4-:R-:W-:Y:S01]  /*07a0*/  LEA.HI.X R26, R10, R9, R11, 0x2, P0 ;  /* 0x000000090a1a7211 */ /* 0x010fe200000f140b */
[----:B-1----:R-:W-:-:S03]  /*07b0*/  IMAD.WIDE R12, R13, UR4, R4 ;  /* 0x000000040d0c7c25 */ /* 0x002fc6000f8e0204 */
[----:B--2---:R-:W-:-:S04]  /*07c0*/  LEA R28, P1, R12, UR10, 0x2 ;  /* 0x0000000a0c1c7c11 */ /* 0x004fc8000f8210ff */
[----:B------:R-:W-:-:S09]  /*07d0*/  LEA.HI.X R27, R12, UR11, R13, 0x2, P1 ;  /* 0x0000000b0c1b7c11 */ /* 0x000fd200088f140d */
.L_x_29:
[----:B-1----:R-:W-:Y:S02]  /*07e0*/  IMAD.MOV.U32 R10, RZ, RZ, R28 ;  /* 0x000000ffff0a7224 */ /* 0x002fe400078e001c */
[----:B------:R-:W-:-:S06]  /*07f0*/  IMAD.MOV.U32 R11, RZ, RZ, R27 ;  /* 0x000000ffff0b7224 */ /* 0x000fcc00078e001b */
[----:B------:R-:W2:Y:S01]  /*0800*/  LDG.E.64 R10, desc[UR8][R10.64] ;  /* 0x000000080a0a7981 */ /* 0x000ea2000c1e1b00 */
[----:B------:R-:W-:Y:S01]  /*0810*/  IMAD.MOV.U32 R12, RZ, RZ, R29 ;  /* 0x000000ffff0c7224 */ /* 0x000fe200078e001d */
[----:B------:R-:W-:Y:S01]  /*0820*/  IADD3 R29, P1, PT, R29, 0x100, RZ ;  /* 0x000001001d1d7810 */ /* 0x000fe20007f3e0ff */
[--C-:B------:R-:W-:Y:S01]  /*0830*/  IMAD.MOV.U32 R13, RZ, RZ, R26.reuse ;  /* 0x000000ffff0d7224 */ /* 0x100fe200078e001a */
[----:B------:R-:W-:Y:S01]  /*0840*/  IADD3 R28, P2, PT, R28, 0x100, RZ ;  /* 0x000001001c1c7810 */ /* 0x000fe20007f5e0ff */
[----:B------:R-:W-:Y:S02]  /*0850*/  VIADD R31, R31, 0x40 ;  /* 0x000000401f1f7836 */ /* 0x000fe40000000000 */
[----:B------:R-:W-:Y:S02]  /*0860*/  IMAD.X R26, RZ, RZ, R26, P1 ;  /* 0x000000ffff1a7224 */ /* 0x000fe400008e061a */
[----:B------:R-:W-:Y:S01]  /*0870*/  IMAD.X R27, RZ, RZ, R27, P2 ;  /* 0x000000ffff1b7224 */ /* 0x000fe200010e061b */
[----:B------:R-:W-:Y:S01]  /*0880*/  ISETP.GE.AND P0, PT, R31, R20, PT ;  /* 0x000000141f00720c */ /* 0x000fe20003f06270 */
[----:B--2---:R1:W-:-:S12]  /*0890*/  ST.E.64 desc[UR8][R12.64], R10 ;  /* 0x0000000a0c007985 */ /* 0x0043d8000c101b08 */
[----:B------:R-:W-:Y:S05]  /*08a0*/  @!P0 BRA `(.L_x_29) ;  /* 0xfffffffc00cc8947 */ /* 0x000fea000383ffff */
.L_x_28:
[----:B------:R-:W-:Y:S05]  /*08b0*/  BSYNC.RECONVERGENT B1 ;  /* 0x0000000000017941 */ /* 0x000fea0003800200 */
.L_x_27:
[----:B------:R-:W-:-:S05]  /*08c0*/  VIADD R23, R23, 0x1 ;  /* 0x0000000117177836 */ /* 0x000fca0000000000 */
[----:B------:R-:W-:-:S13]  /*08d0*/  ISETP.NE.AND P0, PT, R23, R22, PT ;  /* 0x000000161700720c */ /* 0x000fda0003f05270 */
[----:B------:R-:W-:Y:S05]  /*08e0*/  @P0 BRA `(.L_x_30) ;  /* 0xfffffffc00640947 */ /* 0x000fea000383ffff */
.L_x_26:
[----:B------:R-:W-:Y:S05]  /*08f0*/  BSYNC.RECONVERGENT B0 ;  /* 0x0000000000007941 */ /* 0x000fea0003800200 */
.L_x_25:
[----:B------:R-:W2:Y:S02]  /*0900*/  LDCU UR4, c[0x0][0x3b8] ;  /* 0x00007700ff0477ac */ /* 0x000ea40008000800 */
[----:B--2---:R-:W-:-:S13]  /*0910*/  ISETP.LT.U32.AND P0, PT, R0, UR4, PT ;  /* 0x0000000400007c0c */ /* 0x004fda000bf01070 */
[----:B------:R-:W-:Y:S05]  /*0920*/  @P0 BRA `(.L_x_31) ;  /* 0x0000000000c00947 */ /* 0x000fea0003800000 */
[----:B------:R-:W2:Y:S01]  /*0930*/  LDCU.64 UR10, c[0x0][0x3a0] ;  /* 0x00007400ff0a77ac */ /* 0x000ea20008000a00 */
[----:B------:R-:W-:Y:S01]  /*0940*/  BSSY.RECONVERGENT B0, `(.L_x_32) ;  /* 0x000002b000007945 */ /* 0x000fe20003800200 */
[----:B--2---:R-:W-:-:S04]  /*0950*/  IADD3 R9, P0, PT, -R15, UR10, RZ ;  /* 0x0000000a0f097c10 */ /* 0x004fc8000ff1e1ff */
[----:B------:R-:W-:Y:S02]  /*0960*/  IADD3.X R8, PT, PT, ~R24, UR11, RZ, P0, !PT ;  /* 0x0000000b18087c10 */ /* 0x000fe400087fe5ff */
[----:B------:R-:W-:-:S04]  /*0970*/  ISETP.LT.U32.AND P0, PT, R9, R14, PT ;  /* 0x0000000e0900720c */ /* 0x000fc80003f01070 */
[----:B------:R-:W-:-:S04]  /*0980*/  ISETP.LT.AND.EX P0, PT, R8, RZ, PT, P0 ;  /* 0x000000ff0800720c */ /* 0x000fc80003f01300 */
[----:B------:R-:W-:-:S05]  /*0990*/  SEL R8, R9, R14, P0 ;  /* 0x0000000e09087207 */ /* 0x000fca0000000000 */
[----:B------:R-:W-:-:S05]  /*09a0*/  IMAD R8, R8, UR4, RZ ;  /* 0x0000000408087c24 */ /* 0x000fca000f8e02ff */
[----:B------:R-:W-:-:S04]  /*09b0*/  SHF.L.U32 R8, R8, 0x2, RZ ;  /* 0x0000000208087819 */ /* 0x000fc800000006ff */
[----:B------:R-:W-:-:S04]  /*09c0*/  SHF.R.S32.HI R9, RZ, 0x1f, R8 ;  /* 0x0000001fff097819 */ /* 0x000fc80000011408 */
[--C-:B-1----:R-:W-:Y:S02]  /*09d0*/  SHF.R.U64 R13, R8, 0x2, R9.reuse ;  /* 0x00000002080d7819 */ /* 0x102fe40000001209 */
[----:B------:R-:W-:Y:S02]  /*09e0*/  SHF.R.U32.HI R12, RZ, 0x2, R9 ;  /* 0x00000002ff0c7819 */ /* 0x000fe40000011609 */
[----:B------:R-:W-:-:S04]  /*09f0*/  ISETP.GT.U32.AND P0, PT, R13, R18, PT ;  /* 0x000000120d00720c */ /* 0x000fc80003f04070 */
[----:B------:R-:W-:-:S04]  /*0a00*/  ISETP.GT.U32.AND.EX P0, PT, R12, RZ, PT, P0 ;  /* 0x000000ff0c00720c */ /* 0x000fc80003f04100 */
[----:B------:R-:W-:-:S13]  /*0a10*/  ISETP.EQ.OR P0, PT, R8, RZ, !P0 ;  /* 0x000000ff0800720c */ /* 0x000fda0004702670 */
[----:B------:R-:W-:Y:S05]  /*0a20*/  @P0 BRA `(.L_x_33) ;  /* 0x0000000000700947 */ /* 0x000fea0003800000 */
[----:B------:R-:W1:Y:S01]  /*0a30*/  LDCU.64 UR10, c[0x0][0x3b8] ;  /* 0x00007700ff0a77ac */ /* 0x000e620008000a00 */
[----:B------:R-:W-:Y:S02]  /*0a40*/  IMAD.MOV.U32 R20, RZ, RZ, R18 ;  /* 0x000000ffff147224 */ /* 0x000fe400078e0012 */
[----:B------:R-:W-:Y:S01]  /*0a50*/  IMAD.MOV.U32 R27, RZ, RZ, RZ ;  /* 0x000000ffff1b7224 */ /* 0x000fe200078e00ff */
[----:B------:R-:W2:Y:S01]  /*0a60*/  LDCU.64 UR4, c[0x0][0x3a8] ;  /* 0x00007500ff0477ac */ /* 0x000ea20008000a00 */
[----:B-1----:R-:W-:Y:S02]  /*0a70*/  USHF.R.S32.HI UR7, URZ, 0x1f, UR11 ;  /* 0x0000001fff077899 */ /* 0x002fe4000801140b */
[----:B------:R-:W-:Y:S02]  /*0a80*/  IMAD.U32 R8, RZ, RZ, UR11 ;  /* 0x0000000bff087e24 */ /* 0x000fe4000f8e00ff */
[----:B------:R-:W-:Y:S02]  /*0a90*/  IMAD R10, R24, UR10, RZ ;  /* 0x0000000a180a7c24 */ /* 0x000fe4000f8e02ff */
[----:B------:R-:W-:-:S02]  /*0aa0*/  IMAD.U32 R9, RZ, RZ, UR7 ;  /* 0x00000007ff097e24 */ /* 0x000fc4000f8e00ff */
[C---:B------:R-:W-:Y:S02]  /*0ab0*/  IMAD R11, R15.reuse, UR6, R10 ;  /* 0x000000060f0b7c24 */ /* 0x040fe4000f8e020a */
[----:B------:R-:W-:-:S04]  /*0ac0*/  IMAD.WIDE.U32 R8, R15, UR10, R8 ;  /* 0x0000000a0f087c25 */ /* 0x000fc8000f8e0008 */
[----:B------:R-:W-:Y:S02]  /*0ad0*/  IMAD.SHL.U32 R22, R8, 0x4, RZ ;  /* 0x0000000408167824 */ /* 0x000fe400078e00ff */
[----:B------:R-:W-:-:S03]  /*0ae0*/  IMAD.IADD R11, R9, 0x1, R11 ;  /* 0x00000001090b7824 */ /* 0x000fc600078e020b */
[----:B--2---:R-:W-:Y:S02]  /*0af0*/  IADD3 R22, P0, PT, R22, UR4, RZ ;  /* 0x0000000416167c10 */ /* 0x004fe4000ff1e0ff */
[----:B------:R-:W-:-:S04]  /*0b00*/  SHF.L.U64.HI R11, R8, 0x2, R11 ;  /* 0x00000002080b7819 */ /* 0x000fc8000001020b */
[----:B------:R-:W-:-:S07]  /*0b10*/  IADD3.X R26, PT, PT, R11, UR5, RZ, P0, !PT ;  /* 0x000000050b1a7c10 */ /* 0x000fce00087fe4ff */
.L_x_34:
        /* <DEDUP_REMOVED lines=13> */
.L_x_33:
[----:B------:R-:W-:Y:S05]  /*0bf0*/  BSYNC.RECONVERGENT B0 ;  /* 0x0000000000007941 */ /* 0x000fea0003800200 */
.L_x_32:
[----:B------:R-:W0:Y:S01]  /*0c00*/  LDGDEPBAR ;  /* 0x00000000000079af */ /* 0x000e220000000000 */
[----:B------:R-:W-:-:S04]  /*0c10*/  DEPBAR.LE SB0, 0x0 ;  /* 0x000080000000791a */ /* 0x000fc80000000000 */
[----:B------:R-:W-:Y:S05]  /*0c20*/  WARPSYNC.ALL ;  /* 0x0000000000007948 */ /* 0x000fea0003800000 */
.L_x_31:
[----:B------:R-:W2:Y:S01]  /*0c30*/  LDCU.64 UR4, c[0x0][0x3a0] ;  /* 0x00007400ff0477ac */ /* 0x000ea20008000a00 */
[C---:B------:R-:W-:Y:S01]  /*0c40*/  IADD3 R15, P0, PT, R16.reuse, R15, RZ ;  /* 0x0000000f100f7210 */ /* 0x040fe20007f1e0ff */
[----:B------:R-:W-:Y:S01]  /*0c50*/  IMAD.MOV.U32 R3, RZ, RZ, R7 ;  /* 0x000000ffff037224 */ /* 0x000fe200078e0007 */
[----:B------:R-:W-:Y:S02]  /*0c60*/  IADD3 R17, P1, PT, -R16, R17, RZ ;  /* 0x0000001110117210 */ /* 0x000fe40007f3e1ff */
[----:B------:R-:W-:Y:S01]  /*0c70*/  MOV R2, R6 ;  /* 0x0000000600027202 */ /* 0x000fe20000000f00 */
[----:B------:R-:W-:Y:S01]  /*0c80*/  IMAD.X R24, RZ, RZ, R24, P0 ;  /* 0x000000ffff187224 */ /* 0x000fe200000e0618 */
[----:B------:R-:W-:Y:S02]  /*0c90*/  IADD3.X R25, PT, PT, R25, -0x1, RZ, P1, !PT ;  /* 0xffffffff19197810 */ /* 0x000fe40000ffe4ff */
[----:B--2---:R-:W-:-:S04]  /*0ca0*/  ISETP.GE.U32.AND P0, PT, R15, UR4, PT ;  /* 0x000000040f007c0c */ /* 0x004fc8000bf06070 */
[----:B------:R-:W-:-:S13]  /*0cb0*/  ISETP.GE.AND.EX P0, PT, R24, UR5, PT, P0 ;  /* 0x0000000518007c0c */ /* 0x000fda000bf06300 */
[----:B------:R-:W-:Y:S05]  /*0cc0*/  @!P0 BRA `(.L_x_35) ;  /* 0xfffffff400f88947 */ /* 0x000fea000383ffff */
[----:B------:R-:W-:Y:S05]  /*0cd0*/  EXIT ;  /* 0x000000000000794d */ /* 0x000fea0003800000 */
        .weak           $__internal_2_$__cuda_sm20_div_u16
        .type           $__internal_2_$__cuda_sm20_div_u16,@function
        .size           $__internal_2_$__cuda_sm20_div_u16,($__internal_3_$__cuda_sm20_div_u64 - $__internal_2_$__cuda_sm20_div_u16)
$__internal_2_$__cuda_sm20_div_u16:
        /* <DEDUP_REMOVED lines=16> */
[----:B-1----:R-:W-:Y:S01]  /*0de0*/  LOP3.LUT R5, R0, 0xffff, RZ, 0xc0, !PT ;  /* 0x0000ffff00057812 */ /* 0x002fe200078ec0ff */
[----:B------:R-:W-:Y:S01]  /*0df0*/  @!P0 IMAD.MOV.U32 R5, RZ, RZ, -0x1 ;  /* 0xffffffffff058424 */ /* 0x000fe200078e00ff */
[----:B------:R-:W-:Y:S06]  /*0e00*/  RET.REL.NODEC R2 `(_Z22gather_func_kernel_TMAILi2EEvPj4descPKilS0_S1_) ;  /* 0xfffffff0027c7950 */ /* 0x000fec0003c3ffff */
        .weak           $__internal_3_$__cuda_sm20_div_u64
        .type           $__internal_3_$__cuda_sm20_div_u64,@function
        .size           $__internal_3_$__cuda_sm20_div_u64,(.L_x_197 - $__internal_3_$__cuda_sm20_div_u64)
$__internal_3_$__cuda_sm20_div_u64:
        /* <DEDUP_REMOVED lines=16> */
[----:B------:R-:W-:Y:S01]  /*0f10*/  IMAD.HI.U32 R8, P1, R7, R11, R8 ;  /* 0x0000000b07087227 */ /* 0x000fe20007820008 */
[----:B------:R-:W-:-:S04]  /*0f20*/  IADD3.X R3, PT, PT, R3, R7, RZ, P0, !PT ;  /* 0x0000000703037210 */ /* 0x000fc800007fe4ff */
[----:B------:R-:W-:-:S04]  /*0f30*/  IADD3 R9, P2, PT, R15, R8, RZ ;  /* 0x000000080f097210 */ /* 0x000fc80007f5e0ff */
[----:B------:R-:W-:Y:S01]  /*0f40*/  IADD3.X R3, PT, PT, RZ, RZ, R3, P2, P1 ;  /* 0x000000ffff037210 */ /* 0x000fe200017e2403 */
[----:B------:R-:W-:-:S04]  /*0f50*/  IMAD.WIDE.U32 R6, R9, R2, RZ ;  /* 0x0000000209067225 */ /* 0x000fc800078e00ff */
[----:B------:R-:W-:Y:S01]  /*0f60*/  IMAD R5, R9, UR6, R7 ;  /* 0x0000000609057c24 */ /* 0x000fe2000f8e0207 */
[----:B------:R-:W-:-:S03]  /*0f70*/  IADD3 R7, P0, PT, RZ, -R6, RZ ;  /* 0x80000006ff077210 */ /* 0x000fc60007f1e0ff */
[----:B------:R-:W-:Y:S02]  /*0f80*/  IMAD R5, R3, R2, R5 ;  /* 0x0000000203057224 */ /* 0x000fe400078e0205 */
[----:B------:R-:W-:-:S04]  /*0f90*/  IMAD.HI.U32 R8, R9, R7, RZ ;  /* 0x0000000709087227 */ /* 0x000fc800078e00ff */
[----:B------:R-:W-:-:S04]  /*0fa0*/  IMAD.X R6, RZ, RZ, ~R5, P0 ;  /* 0x000000ffff067224 */ /* 0x000fc800000e0e05 */
        /* <DEDUP_REMOVED lines=8> */
[----:B------:R-:W-:Y:S02]  /*1030*/  IMAD.MOV.U32 R7, RZ, RZ, RZ ;  /* 0x000000ffff077224 */ /* 0x000fe400078e00ff */
        /* <DEDUP_REMOVED lines=16> */
[----:B------:R-:W-:Y:S01]  /*1140*/  SEL R6, R6, R5, P0 ;  /* 0x0000000506067207 */ /* 0x000fe20000000000 */
[----:B------:R-:W-:Y:S01]  /*1150*/  IMAD.MOV.U32 R5, RZ, RZ, 0x0 ;  /* 0x00000000ff057424 */ /* 0x000fe200078e00ff */
[----:B------:R-:W-:Y:S02]  /*1160*/  SEL R7, R7, R8, P0 ;  /* 0x0000000807077207 */ /* 0x000fe40000000000 */
[----:B------:R-:W-:Y:S01]  /*1170*/  ISETP.GE.U32.AND P0, PT, R3, R2, PT ;  /* 0x000000020300720c */ /* 0x000fe20003f06070 */
[----:B------:R-:W-:Y:S01]  /*1180*/  VIADD R3, R6, 0x1 ;  /* 0x0000000106037836 */ /* 0x000fe20000000000 */
[----:B------:R-:W-:-:S02]  /*1190*/  ISETP.NE.U32.AND P1, PT, R2, RZ, PT ;  /* 0x000000ff0200720c */ /* 0x000fc40003f25070 */
[----:B------:R-:W-:Y:S02]  /*11a0*/  ISETP.GE.U32.AND.EX P0, PT, R7, UR6, PT, P0 ;  /* 0x0000000607007c0c */ /* 0x000fe4000bf06100 */
[----:B------:R-:W-:Y:S02]  /*11b0*/  ISETP.NE.AND.EX P1, PT, RZ, UR6, PT, P1 ;  /* 0x00000006ff007c0c */ /* 0x000fe4000bf25310 */
[----:B------:R-:W-:-:S04]  /*11c0*/  SEL R3, R3, R6, P0 ;  /* 0x0000000603037207 */ /* 0x000fc80000000000 */
[----:B------:R-:W-:Y:S01]  /*11d0*/  SEL R3, R3, 0xffffffff, P1 ;  /* 0xffffffff03037807 */ /* 0x000fe20000800000 */
[----:B------:R-:W-:Y:S06]  /*11e0*/  RET.REL.NODEC R4 `(_Z22gather_func_kernel_TMAILi2EEvPj4descPKilS0_S1_) ;  /* 0xffffffec04847950 */ /* 0x000fec0003c3ffff */
.L_x_36:
        /* <DEDUP_REMOVED lines=9> */
.L_x_197:


//--------------------- .text._Z22gather_func_kernel_TMAILi4EEvPj4descPKilS0_S1_ --------------------------
	.section	.text._Z22gather_func_kernel_TMAILi4EEvPj4descPKilS0_S1_,"ax",@progbits
	.align	128
        .global         _Z22gather_func_kernel_TMAILi4EEvPj4descPKilS0_S1_
        .type           _Z22gather_func_kernel_TMAILi4EEvPj4descPKilS0_S1_,@function
        .size           _Z22gather_func_kernel_TMAILi4EEvPj4descPKilS0_S1_,(.L_x_199 - _Z22gather_func_kernel_TMAILi4EEvPj4descPKilS0_S1_)
        .other          _Z22gather_func_kernel_TMAILi4EEvPj4descPKilS0_S1_,@"STO_CUDA_ENTRY STV_DEFAULT"
_Z22gather_func_kernel_TMAILi4EEvPj4descPKilS0_S1_:
.text._Z22gather_func_kernel_TMAILi4EEvPj4descPKilS0_S1_:
        /* <DEDUP_REMOVED lines=8> */
[----:B------:R-:W-:Y:S05]  /*0080*/  CALL.REL.NOINC `($__internal_4_$__cuda_sm20_div_u16) ;  /* 0x0000000c00187944 */ /* 0x000fea0003c00000 */
        /* <DEDUP_REMOVED lines=24> */
.L_x_37:
[----:B------:R-:W-:-:S07]  /*0210*/  MOV R4, 0x230 ;  /* 0x0000023000047802 */ /* 0x000fce0000000f00 */
[----:B-1----:R-:W-:Y:S05]  /*0220*/  CALL.REL.NOINC `($__internal_5_$__cuda_sm20_div_u64) ;  /* 0x0000000800fc7944 */ /* 0x002fea0003c00000 */
.L_x_38:
        /* <DEDUP_REMOVED lines=15> */
[----:B------:R-:W-:Y:S01]  /*0320*/  MOV R3, 0x400 ;  /* 0x0000040000037802 */ /* 0x000fe20000000f00 */
[----:B------:R-:W1:Y:S01]  /*0330*/  S2R R12, SR_TID.Z ;  /* 0x00000000000c7919 */ /* 0x000e620000002300 */
[----:B------:R-:W2:Y:S02]  /*0340*/  LDCU UR11, c[0x0][0x394] ;  /* 0x00007280ff0b77ac */ /* 0x000ea40008000800 */
[----:B------:R-:W-:Y:S02]  /*0350*/  LEA R3, R6, R3, 0x18 ;  /* 0x0000000306037211 */ /* 0x000fe400078ec0ff */
[----:B------:R-:W-:Y:S01]  /*0360*/  SHF.R.U32.HI R5, RZ, 0x5, R7 ;  /* 0x00000005ff057819 */ /* 0x000fe20000011607 */
[----:B------:R-:W3:Y:S01]  /*0370*/  LDCU UR5, c[0x0][0x370] ;  /* 0x00006e00ff0577ac */ /* 0x000ee20008000800 */
[----:B------:R-:W-:-:S02]  /*0380*/  MOV R8, R3 ;  /* 0x0000000300087202 */ /* 0x000fc40000000f00 */
[----:B------:R-:W-:Y:S01]  /*0390*/  MOV R9, R10 ;  /* 0x0000000a00097202 */ /* 0x000fe20000000f00 */
[----:B------:R-:W-:Y:S02]  /*03a0*/  IMAD.MOV.U32 R3, RZ, RZ, R4 ;  /* 0x000000ffff037224 */ /* 0x000fe400078e0004 */
[----:B------:R-:W-:Y:S02]  /*03b0*/  IMAD R15, R0, R5, RZ ;  /* 0x00000005000f7224 */ /* 0x000fe400078e02ff */
[----:B------:R-:W-:Y:S01]  /*03c0*/  IMAD.MOV.U32 R4, RZ, RZ, RZ ;  /* 0x000000ffff047224 */ /* 0x000fe200078e00ff */
[----:B------:R-:W-:Y:S01]  /*03d0*/  IADD3 R5, P0, PT, -R3, UR12, RZ ;  /* 0x0000000c03057c10 */ /* 0x000fe2000ff1e1ff */
[----:B------:R-:W-:-:S03]  /*03e0*/  IMAD.WIDE.U32 R14, R15, 0x4, R8 ;  /* 0x000000040f0e7825 */ /* 0x000fc600078e0008 */
[----:B------:R-:W-:Y:S01]  /*03f0*/  IADD3.X R6, PT, PT, ~R4, UR13, RZ, P0, !PT ;  /* 0x0000000d04067c10 */ /* 0x000fe200087fe5ff */
[----:B--2---:R-:W-:Y:S01]  /*0400*/  IMAD.U32 R16, RZ, RZ, UR11 ;  /* 0x0000000bff107e24 */ /* 0x004fe2000f8e00ff */
[----:B---3--:R-:W-:-:S06]  /*0410*/  UIMAD UR4, UR4, UR5, URZ ;  /* 0x00000005040472a4 */ /* 0x008fcc000f8e02ff */
[----:B------:R-:W-:Y:S02]  /*0420*/  IMAD R22, R2, UR4, RZ ;  /* 0x0000000402167c24 */ /* 0x000fe4000f8e02ff */
[----:B-1----:R-:W-:Y:S01]  /*0430*/  IMAD R8, R12, UR10, R11 ;  /* 0x0000000a0c087c24 */ /* 0x002fe2000f8e020b */
[----:B------:R-:W-:Y:S01]  /*0440*/  USHF.R.S32.HI UR10, URZ, 0x1f, UR11 ;  /* 0x0000001fff0a7899 */ /* 0x000fe2000801140b */
[C---:B------:R-:W-:Y:S02]  /*0450*/  IMAD.SHL.U32 R12, R7.reuse, 0x4, RZ ;  /* 0x00000004070c7824 */ /* 0x040fe400078e00ff */
[----:B------:R-:W-:Y:S01]  /*0460*/  IMAD R8, R8, UR7, R7 ;  /* 0x0000000708087c24 */ /* 0x000fe2000f8e0207 */
[----:B------:R-:W-:Y:S02]  /*0470*/  LOP3.LUT R7, R7, 0x1f, RZ, 0xc0, !PT ;  /* 0x0000001f07077812 */ /* 0x000fe400078ec0ff */
[----:B------:R-:W-:Y:S01]  /*0480*/  IMAD.U32 R17, RZ, RZ, UR10 ;  /* 0x0000000aff117e24 */ /* 0x000fe2000f8e00ff */
[----:B------:R-:W-:-:S02]  /*0490*/  LOP3.LUT R12, R12, 0x7c, RZ, 0xc0, !PT ;  /* 0x0000007c0c0c7812 */ /* 0x000fc400078ec0ff */
[----:B------:R-:W-:Y:S01]  /*04a0*/  LOP3.LUT R13, R8, 0x1f, RZ, 0xc0, !PT ;  /* 0x0000001f080d7812 */ /* 0x000fe200078ec0ff */
[----:B------:R-:W-:-:S07]  /*04b0*/  IMAD.WIDE.U32 R16, R7, 0x4, R16 ;  /* 0x0000000407107825 */ /* 0x000fce00078e0010 */
.L_x_49:
[----:B-1----:R-:W1:Y:S01]  /*04c0*/  LDCU.128 UR12, c[0x0][0x3a0] ;  /* 0x00007400ff0c77ac */ /* 0x002e620008000c00 */
[----:B------:R-:W-:Y:S01]  /*04d0*/  BSSY.RECONVERGENT B0, `(.L_x_39) ;  /* 0x0000043000007945 */ /* 0x000fe20003800200 */
[----:B------:R-:W2:Y:S01]  /*04e0*/  LDCU.64 UR10, c[0x0][0x3b8] ;  /* 0x00007700ff0a77ac */ /* 0x000ea20008000a00 */
[----:B-1----:R-:W-:Y:S01]  /*04f0*/  IADD3 R11, P0, PT, -R3, UR12, RZ ;  /* 0x0000000c030b7c10 */ /* 0x002fe2000ff1e1ff */
[----:B--2---:R-:W-:-:S03]  /*0500*/  USHF.R.S32.HI UR4, URZ, 0x1f, UR11 ;  /* 0x0000001fff047899 */ /* 0x004fc6000801140b */
[C---:B------:R-:W-:Y:S01]  /*0510*/  IADD3.X R18, PT, PT, ~R4.reuse, UR13, RZ, P0, !PT ;  /* 0x0000000d04127c10 */ /* 0x040fe200087fe5ff */
[----:B------:R-:W-:Y:S01]  /*0520*/  IMAD R10, R4, UR10, RZ ;  /* 0x0000000a040a7c24 */ /* 0x000fe2000f8e02ff */
[-C--:B------:R-:W-:Y:S02]  /*0530*/  ISETP.LT.U32.AND P0, PT, R11, R2.reuse, PT ;  /* 0x000000020b00720c */ /* 0x080fe40003f01070 */
[----:B------:R-:W-:Y:S01]  /*0540*/  MOV R8, UR11 ;  /* 0x0000000b00087c02 */ /* 0x000fe20008000f00 */
[----:B------:R-:W-:Y:S01]  /*0550*/  IMAD.U32 R9, RZ, RZ, UR4 ;  /* 0x00000004ff097e24 */ /* 0x000fe2000f8e00ff */
[----:B------:R-:W-:Y:S01]  /*0560*/  ISETP.LT.AND.EX P0, PT, R18, RZ, PT, P0 ;  /* 0x000000ff1200720c */ /* 0x000fe20003f01300 */
[C---:B------:R-:W-:Y:S01]  /*0570*/  IMAD R19, R3.reuse, UR6, R10 ;  /* 0x0000000603137c24 */ /* 0x040fe2000f8e020a */
[----:B------:R-:W-:Y:S01]  /*0580*/  ISETP.LT.U32.AND P2, PT, R0, UR10, PT ;  /* 0x0000000a00007c0c */ /* 0x000fe2000bf41070 */
        /* <DEDUP_REMOVED lines=11> */
[----:B------:R-:W-:-:S07]  /*0640*/  IMAD.MOV.U32 R24, RZ, RZ, RZ ;  /* 0x000000ffff187224 */ /* 0x000fce00078e00ff */
.L_x_44:
[----:B------:R-:W1:Y:S01]  /*0650*/  LDC R23, c[0x0][0x38c] ;  /* 0x0000e300ff177b82 */ /* 0x000e620000000800 */
[----:B------:R-:W-:Y:S01]  /*0660*/  ISETP.LT.U32.AND P0, PT, R5, R2, PT ;  /* 0x000000020500720c */ /* 0x000fe20003f01070 */
[----:B------:R-:W-:Y:S03]  /*0670*/  BSSY.RECONVERGENT B1, `(.L_x_41) ;  /* 0x0000024000017945 */ /* 0x000fe60003800200 */
[----:B------:R-:W-:Y:S02]  /*0680*/  ISETP.LT.AND.EX P0, PT, R6, RZ, PT, P0 ;  /* 0x000000ff0600720c */ /* 0x000fe40003f01300 */
[----:B-1----:R-:W-:-:S13]  /*0690*/  ISETP.GE.AND P1, PT, R12, R23, PT ;  /* 0x000000170c00720c */ /* 0x002fda0003f26270 */
[----:B------:R-:W-:Y:S05]  /*06a0*/  @P1 BRA `(.L_x_42) ;  /* 0x0000000000801947 */ /* 0x000fea0003800000 */
[----:B------:R-:W1:Y:S01]  /*06b0*/  LDCU UR7, c[0x0][0x3b8] ;  /* 0x00007700ff0777ac */ /* 0x000e620008000800 */
[----:B------:R-:W-:Y:S01]  /*06c0*/  IMAD.WIDE.U32 R8, R7, 0x10, R18 ;  /* 0x0000001007087825 */ /* 0x000fe200078e0012 */
[----:B------:R-:W2:Y:S03]  /*06d0*/  LDCU.64 UR4, c[0x0][0x398] ;  /* 0x00007300ff0477ac */ /* 0x000ea60008000a00 */
[C---:B------:R-:W-:Y:S01]  /*06e0*/  IMAD R25, R24.reuse, UR6, RZ ;  /* 0x0000000618197c24 */ /* 0x040fe2000f8e02ff */
[----:B------:R-:W3:Y:S01]  /*06f0*/  LDCU.64 UR10, c[0x0][0x380] ;  /* 0x00007000ff0a77ac */ /* 0x000ee20008000a00 */
[----:B-1----:R-:W-:-:S04]  /*0700*/  IMAD.WIDE.U32 R10, R24, UR7, RZ ;  /* 0x00000007180a7c25 */ /* 0x002fc8000f8e00ff */
[----:B------:R-:W-:Y:S01]  /*0710*/  IMAD.IADD R25, R11, 0x1, R25 ;  /* 0x000000010b197824 */ /* 0x000fe200078e0219 */
[----:B------:R-:W-:Y:S02]  /*0720*/  LEA R28, P2, R10, R8, 0x2 ;  /* 0x000000080a1c7211 */ /* 0x000fe400078410ff */
[----:B------:R-:W-:Y:S02]  /*0730*/  IADD3 R8, P1, PT, R24, R3, RZ ;  /* 0x0000000318087210 */ /* 0x000fe40007f3e0ff */
[----:B------:R-:W-:-:S03]  /*0740*/  LEA.HI.X R25, R10, R9, R25, 0x2, P2 ;  /* 0x000000090a197211 */ /* 0x000fc600010f1419 */
[----:B------:R-:W-:Y:S01]  /*0750*/  IMAD.X R9, RZ, RZ, R4, P1 ;  /* 0x000000ffff097224 */ /* 0x000fe200008e0604 */
[C---:B--2---:R-:W-:Y:S01]  /*0760*/  LEA R10, P1, R8.reuse, UR4, 0x2 ;  /* 0x00000004080a7c11 */ /* 0x044fe2000f8210ff */
[----:B------:R-:W1:Y:S03]  /*0770*/  LDCU UR4, c[0x0][0x390] ;  /* 0x00007200ff0477ac */ /* 0x000e660008000800 */
[----:B------:R-:W-:-:S05]  /*0780*/  LEA.HI.X R11, R8, UR5, R9, 0x2, P1 ;  /* 0x00000005080b7c11 */ /* 0x000fca00088f1409 */
[----:B------:R-:W1:Y:S01]  /*0790*/  LDG.E R9, desc[UR8][R10.64] ;  /* 0x000000080a097981 */ /* 0x000e62000c1e1900 */
[----:B------:R-:W-:Y:S02]  /*07a0*/  IMAD.MOV.U32 R29, RZ, RZ, R12 ;  /* 0x000000ffff1d7224 */ /* 0x000fe400078e000c */
[----:B-1----:R-:W-:-:S03]  /*07b0*/  IMAD.WIDE R8, R9, UR4, R16 ;  /* 0x0000000409087c25 */ /* 0x002fc6000f8e0210 */
[----:B---3--:R-:W-:-:S04]  /*07c0*/  LEA R26, P1, R8, UR10, 0x2 ;  /* 0x0000000a081a7c11 */ /* 0x008fc8000f8210ff */
[----:B------:R-:W-:-:S09]  /*07d0*/  LEA.HI.X R27, R8, UR11, R9, 0x2, P1 ;  /* 0x0000000b081b7c11 */ /* 0x000fd200088f1409 */
.L_x_43:
[----:B-1----:R-:W-:Y:S02]  /*07e0*/  IMAD.MOV.U32 R8, RZ, RZ, R26 ;  /* 0x000000ffff087224 */ /* 0x002fe400078e001a */
[----:B------:R-:W-:-:S06]  /*07f0*/  IMAD.MOV.U32 R9, RZ, RZ, R27 ;  /* 0x000000ffff097224 */ /* 0x000fcc00078e001b */
[----:B------:R-:W2:Y:S01]  /*0800*/  LDG.E.128 R8, desc[UR8][R8.64] ;  /* 0x0000000808087981 */ /* 0x000ea2000c1e1d00 */
[----:B------:R-:W-:Y:S01]  /*0810*/  MOV R20, R28 ;  /* 0x0000001c00147202 */ /* 0x000fe20000000f00 */
[----:B------:R-:W-:Y:S01]  /*0820*/  IMAD.MOV.U32 R21, RZ, RZ, R25 ;  /* 0x000000ffff157224 */ /* 0x000fe200078e0019 */
[----:B------:R-:W-:Y:S01]  /*0830*/  IADD3 R28, P2, PT, R28, 0x200, RZ ;  /* 0x000002001c1c7810 */ /* 0x000fe20007f5e0ff */
[----:B------:R-:W-:Y:S01]  /*0840*/  VIADD R29, R29, 0x80 ;  /* 0x000000801d1d7836 */ /* 0x000fe20000000000 */
[----:B------:R-:W-:-:S03]  /*0850*/  IADD3 R26, P3, PT, R26, 0x200, RZ ;  /* 0x000002001a1a7810 */ /* 0x000fc60007f7e0ff */
[----:B------:R-:W-:Y:S01]  /*0860*/  IMAD.X R25, RZ, RZ, R25, P2 ;  /* 0x000000ffff197224 */ /* 0x000fe200010e0619 */
[----:B------:R-:W-:Y:S01]  /*0870*/  ISETP.GE.AND P1, PT, R29, R23, PT ;  /* 0x000000171d00720c */ /* 0x000fe20003f26270 */
[----:B------:R-:W-:Y:S01]  /*0880*/  IMAD.X R27, RZ, RZ, R27, P3 ;  /* 0x000000ffff1b7224 */ /* 0x000fe200018e061b */
[----:B--2---:R1:W-:Y:S11]  /*0890*/  ST.E.128 desc[UR8][R20.64], R8 ;  /* 0x0000000814007985 */ /* 0x0043f6000c101d08 */
[----:B------:R-:W-:Y:S05]  /*08a0*/  @!P1 BRA `(.L_x_43) ;  /* 0xfffffffc00cc9947 */ /* 0x000fea000383ffff */
.L_x_42:
[----:B------:R-:W-:Y:S05]  /*08b0*/  BSYNC.RECONVERGENT B1 ;  /* 0x0000000000017941 */ /* 0x000fea0003800200 */
.L_x_41:
[----:B------:R-:W-:Y:S01]  /*08c0*/  VIADD R24, R24, 0x1 ;  /* 0x0000000118187836 */ /* 0x000fe20000000000 */
[----:B-1----:R-:W-:-:S04]  /*08d0*/  SEL R9, R5, R2, P0 ;  /* 0x0000000205097207 */ /* 0x002fc80000000000 */
[----:B------:R-:W-:-:S13]  /*08e0*/  ISETP.NE.AND P0, PT, R24, R9, PT ;  /* 0x000000091800720c */ /* 0x000fda0003f05270 */
[----:B------:R-:W-:Y:S05]  /*08f0*/  @P0 BRA `(.L_x_44) ;  /* 0xfffffffc00540947 */ /* 0x000fea000383ffff */
.L_x_40:
[----:B------:R-:W-:Y:S05]  /*0900*/  BSYNC.RECONVERGENT B0 ;  /* 0x0000000000007941 */ /* 0x000fea0003800200 */
.L_x_39:
[----:B------:R-:W1:Y:S02]  /*0910*/  LDCU UR4, c[0x0][0x3b8] ;  /* 0x00007700ff0477ac */ /* 0x000e640008000800 */
[----:B-1----:R-:W-:-:S13]  /*0920*/  ISETP.LT.U32.AND P0, PT, R0, UR4, PT ;  /* 0x0000000400007c0c */ /* 0x002fda000bf01070 */
[----:B------:R-:W-:Y:S05]  /*0930*/  @P0 BRA `(.L_x_45) ;  /* 0x0000000000c00947 */ /* 0x000fea0003800000 */
[----:B------:R-:W1:Y:S01]  /*0940*/  LDCU.64 UR10, c[0x0][0x3a0] ;  /* 0x00007400ff0a77ac */ /* 0x000e620008000a00 */
[----:B------:R-:W-:Y:S01]  /*0950*/  BSSY.RECONVERGENT B0, `(.L_x_46) ;  /* 0x000002b000007945 */ /* 0x000fe20003800200 */
[----:B-1----:R-:W-:-:S04]  /*0960*/  IADD3 R9, P0, PT, -R3, UR10, RZ ;  /* 0x0000000a03097c10 */ /* 0x002fc8000ff1e1ff */
[----:B------:R-:W-:Y:S02]  /*0970*/  IADD3.X R8, PT, PT, ~R4, UR11, RZ, P0, !PT ;  /* 0x0000000b04087c10 */ /* 0x000fe400087fe5ff */
[----:B------:R-:W-:-:S04]  /*0980*/  ISETP.LT.U32.AND P0, PT, R9, R2, PT ;  /* 0x000000020900720c */ /* 0x000fc80003f01070 */
[----:B------:R-:W-:-:S04]  /*0990*/  ISETP.LT.AND.EX P0, PT, R8, RZ, PT, P0 ;  /* 0x000000ff0800720c */ /* 0x000fc80003f01300 */
[----:B------:R-:W-:-:S05]  /*09a0*/  SEL R8, R9, R2, P0 ;  /* 0x0000000209087207 */ /* 0x000fca0000000000 */
[----:B------:R-:W-:-:S04]  /*09b0*/  IMAD R8, R8, UR4, RZ ;  /* 0x0000000408087c24 */ /* 0x000fc8000f8e02ff */
[----:B------:R-:W-:-:S05]  /*09c0*/  IMAD.SHL.U32 R8, R8, 0x4, RZ ;  /* 0x0000000408087824 */ /* 0x000fca00078e00ff */
        /* <DEDUP_REMOVED lines=17> */
[----:B------:R-:W-:Y:S01]  /*0ae0*/  IMAD.SHL.U32 R21, R8, 0x4, RZ ;  /* 0x0000000408157824 */ /* 0x000fe200078e00ff */
[----:B------:R-:W-:-:S04]  /*0af0*/  IADD3 R11, PT, PT, R9, R11, RZ ;  /* 0x0000000b090b7210 */ /* 0x000fc80007ffe0ff */
[----:B--2---:R-:W-:Y:S02]  /*0b00*/  IADD3 R21, P0, PT, R21, UR4, RZ ;  /* 0x0000000415157c10 */ /* 0x004fe4000ff1e0ff */
[----:B------:R-:W-:-:S04]  /*0b10*/  SHF.L.U64.HI R11, R8, 0x2, R11 ;  /* 0x00000002080b7819 */ /* 0x000fc8000001020b */
[----:B------:R-:W-:-:S07]  /*0b20*/  IADD3.X R26, PT, PT, R11, UR5, RZ, P0, !PT ;  /* 0x000000050b1a7c10 */ /* 0x000fce00087fe4ff */
.L_x_48:
        /* <DEDUP_REMOVED lines=13> */
.L_x_47:
[----:B------:R-:W-:Y:S05]  /*0c00*/  BSYNC.RECONVERGENT B0 ;  /* 0x0000000000007941 */ /* 0x000fea0003800200 */
.L_x_46:
[----:B------:R-:W0:Y:S01]  /*0c10*/  LDGDEPBAR ;  /* 0x00000000000079af */ /* 0x000e220000000000 */
[----:B------:R-:W-:-:S04]  /*0c20*/  DEPBAR.LE SB0, 0x0 ;  /* 0x000080000000791a */ /* 0x000fc80000000000 */
[----:B------:R-:W-:Y:S05]  /*0c30*/  WARPSYNC.ALL ;  /* 0x0000000000007948 */ /* 0x000fea0003800000 */
.L_x_45:
        /* <DEDUP_REMOVED lines=11> */
        .weak           $__internal_4_$__cuda_sm20_div_u16
        .type           $__internal_4_$__cuda_sm20_div_u16,@function
        .size           $__internal_4_$__cuda_sm20_div_u16,($__internal_5_$__cuda_sm20_div_u64 - $__internal_4_$__cuda_sm20_div_u16)
$__internal_4_$__cuda_sm20_div_u16:
[----:B------:R-:W1:Y:S01]  /*0cf0*/  I2F.U16 R0, UR5 ;  /* 0x0000000500007d06 */ /* 0x000e620008101000 */
[----:B------:R-:W-:Y:S01]  /*0d00*/  HFMA2 R2, -RZ, RZ, 15, 0 ;  /* 0x4b800000ff027431 */ /* 0x000fe200000001ff */
        /* <DEDUP_REMOVED lines=16> */
[----:B------:R-:W-:Y:S06]  /*0e10*/  RET.REL.NODEC R2 `(_Z22gather_func_kernel_TMAILi4EEvPj4descPKilS0_S1_) ;  /* 0xfffffff002787950 */ /* 0x000fec0003c3ffff */
        .weak           $__internal_5_$__cuda_sm20_div_u64
        .type           $__internal_5_$__cuda_sm20_div_u64,@function
        .size           $__internal_5_$__cuda_sm20_div_u64,(.L_x_199 - $__internal_5_$__cuda_sm20_div_u64)
$__internal_5_$__cuda_sm20_div_u64:
        /* <DEDUP_REMOVED lines=24> */
[----:B------:R-:W-:-:S03]  /*0fa0*/  IMAD.HI.U32 R10, R11, R9, RZ ;  /* 0x000000090b0a7227 */ /* 0x000fc600078e00ff */
[----:B------:R-:W-:-:S05]  /*0fb0*/  IADD3.X R6, PT, PT, RZ, ~R5, RZ, P0, !PT ;  /* 0x80000005ff067210 */ /* 0x000fca00007fe4ff */
        /* <DEDUP_REMOVED lines=14> */
[----:B------:R-:W-:Y:S02]  /*10a0*/  IMAD.X R3, RZ, RZ, R3, P1 ;  /* 0x000000ffff037224 */ /* 0x000fe400008e0603 */
[----:B------:R-:W-:Y:S01]  /*10b0*/  IMAD R6, R5, UR6, R9 ;  /* 0x0000000605067c24 */ /* 0x000fe2000f8e0209 */
[----:B------:R-:W-:-:S03]  /*10c0*/  IADD3 R9, P1, PT, -R8, R0, RZ ;  /* 0x0000000008097210 */ /* 0x000fc60007f3e1ff */
[-C--:B------:R-:W-:Y:S01]  /*10d0*/  IMAD R3, R3, R2.reuse, R6 ;  /* 0x0000000203037224 */ /* 0x080fe200078e0206 */
[-C--:B------:R-:W-:Y:S01]  /*10e0*/  ISETP.GE.U32.AND P0, PT, R9, R2.reuse, PT ;  /* 0x000000020900720c */ /* 0x080fe20003f06070 */
[----:B------:R-:W-:Y:S02]  /*10f0*/  VIADD R6, R5, 0x1 ;  /* 0x0000000105067836 */ /* 0x000fe40000000000 */
        /* <DEDUP_REMOVED lines=15> */
[----:B------:R-:W-:Y:S06]  /*11f0*/  RET.REL.NODEC R4 `(_Z22gather_func_kernel_TMAILi4EEvPj4descPKilS0_S1_) ;  /* 0xffffffec04807950 */ /* 0x000fec0003c3ffff */
.L_x_50:
        /* <DEDUP_REMOVED lines=16> */
.L_x_199:


//--------------------- .text._Z22gather_func_kernel_TMAILi8EEvPj4descPKilS0_S1_ --------------------------
	.section	.text._Z22gather_func_kernel_TMAILi8EEvPj4descPKilS0_S1_,"ax",@progbits
	.align	128
        .global         _Z22gather_func_kernel_TMAILi8EEvPj4descPKilS0_S1_
        .type           _Z22gather_func_kernel_TMAILi8EEvPj4descPKilS0_S1_,@function
        .size           _Z22gather_func_kernel_TMAILi8EEvPj4descPKilS0_S1_,(.L_x_201 - _Z22gather_func_kernel_TMAILi8EEvPj4descPKilS0_S1_)
        .other          _Z22gather_func_kernel_TMAILi8EEvPj4descPKilS0_S1_,@"STO_CUDA_ENTRY STV_DEFAULT"
_Z22gather_func_kernel_TMAILi8EEvPj4descPKilS0_S1_:
.text._Z22gather_func_kernel_TMAILi8EEvPj4descPKilS0_S1_:
        /* <DEDUP_REMOVED lines=8> */
[----:B------:R-:W-:Y:S05]  /*0080*/  CALL.REL.NOINC `($__internal_6_$__cuda_sm20_div_u16) ;  /* 0x0000000c00e07944 */ /* 0x000fea0003c00000 */
        /* <DEDUP_REMOVED lines=24> */
.L_x_51:
[----:B------:R-:W-:-:S07]  /*0210*/  MOV R4, 0x230 ;  /* 0x0000023000047802 */ /* 0x000fce0000000f00 */
[----:B-1----:R-:W-:Y:S05]  /*0220*/  CALL.REL.NOINC `($__internal_7_$__cuda_sm20_div_u64) ;  /* 0x0000000c00c47944 */ /* 0x002fea0003c00000 */
.L_x_52:
[----:B------:R-:W1:Y:S01]  /*0230*/  S2R R5, SR_CTAID.X ;  /* 0x0000000000057919 */ /* 0x000e620000002500 */
[----:B------:R-:W2:Y:S01]  /*0240*/  LDC R7, c[0x0][0x3b8] ;  /* 0x0000ee00ff077b82 */ /* 0x000ea20000000800 */
[----:B------:R-:W3:Y:S01]  /*0250*/  LDCU.64 UR14, c[0x0][0x3a0] ;  /* 0x00007400ff0e77ac */ /* 0x000ee20008000a00 */
[----:B--2---:R-:W-:Y:S02]  /*0260*/  ISETP.LT.U32.AND P0, PT, R20, R7, PT ;  /* 0x000000071400720c */ /* 0x004fe40003f01070 */
[----:B------:R-:W2:Y:S02]  /*0270*/  S2R R7, SR_SWINHI ;  /* 0x0000000000077919 */ /* 0x000ea40000002f00 */
[----:B------:R-:W-:Y:S02]  /*0280*/  SEL R19, R3, 0x1, !P0 ;  /* 0x0000000103137807 */ /* 0x000fe40004000000 */
[----:B------:R-:W4:Y:S01]  /*0290*/  S2R R3, SR_CgaCtaId ;  /* 0x0000000000037919 */ /* 0x000f220000008800 */
        /* <DEDUP_REMOVED lines=18> */
[----:B------:R-:W-:Y:S01]  /*03c0*/  LOP3.LUT R57, R57, 0xf8, RZ, 0xc0, !PT ;  /* 0x000000f839397812 */ /* 0x000fe200078ec0ff */
[----:B------:R-:W4:Y:S01]  /*03d0*/  LDCU.64 UR8, c[0x0][0x380] ;  /* 0x00007000ff0877ac */ /* 0x000f220008000a00 */
[----:B------:R-:W-:-:S04]  /*03e0*/  IMAD R5, R20, R5, RZ ;  /* 0x0000000514057224 */ /* 0x000fc800078e02ff */
[----:B------:R-:W-:Y:S01]  /*03f0*/  IMAD.WIDE.U32 R16, R5, 0x4, R2 ;  /* 0x0000000405107825 */ /* 0x000fe200078e0002 */
[----:B------:R-:W-:-:S03]  /*0400*/  LOP3.LUT R5, R0, 0x1f, RZ, 0xc0, !PT ;  /* 0x0000001f00057812 */ /* 0x000fc600078ec0ff */
[----:B------:R-:W-:Y:S02]  /*0410*/  IMAD.MOV.U32 R18, RZ, RZ, R16 ;  /* 0x000000ffff127224 */ /* 0x000fe400078e0010 */
[----:B------:R-:W-:Y:S02]  /*0420*/  IMAD.MOV.U32 R16, RZ, RZ, R4 ;  /* 0x000000ffff107224 */ /* 0x000fe400078e0004 */
[----:B------:R-:W-:Y:S01]  /*0430*/  IMAD.WIDE.U32 R60, R5, 0x20, RZ ;  /* 0x00000020053c7825 */ /* 0x000fe200078e00ff */
[----:B---3--:R-:W-:Y:S02]  /*0440*/  UIMAD UR4, UR4, UR5, URZ ;  /* 0x00000005040472a4 */ /* 0x008fe4000f8e02ff */
[----:B------:R-:W-:Y:S01]  /*0450*/  IADD3 R14, P0, PT, -R16, UR14, RZ ;  /* 0x0000000e100e7c10 */ /* 0x000fe2000ff1e1ff */
[----:B--2---:R-:W-:Y:S01]  /*0460*/  IMAD.U32 R62, RZ, RZ, UR13 ;  /* 0x0000000dff3e7e24 */ /* 0x004fe2000f8e00ff */
[----:B------:R-:W-:Y:S02]  /*0470*/  LOP3.LUT R12, R60, 0xf, RZ, 0xfc, !PT ;  /* 0x0000000f3c0c7812 */ /* 0x000fe400078efcff */
[----:B------:R-:W-:Y:S01]  /*0480*/  IADD3.X R13, PT, PT, ~R15, UR15, RZ, P0, !PT ;  /* 0x0000000f0f0d7c10 */ /* 0x000fe200087fe5ff */
[----:B------:R-:W-:-:S02]  /*0490*/  IMAD R11, R19, UR4, RZ ;  /* 0x00000004130b7c24 */ /* 0x000fc4000f8e02ff */
[----:B-1----:R-:W-:Y:S01]  /*04a0*/  IMAD R3, R9, UR12, R6 ;  /* 0x0000000c09037c24 */ /* 0x002fe2000f8e0206 */
[----:B------:R-:W-:-:S03]  /*04b0*/  USHF.R.S32.HI UR12, URZ, 0x1f, UR13 ;  /* 0x0000001fff0c7899 */ /* 0x000fc6000801140d */
[----:B------:R-:W-:Y:S01]  /*04c0*/  IMAD R3, R3, UR7, R0 ;  /* 0x0000000703037c24 */ /* 0x000fe2000f8e0200 */
[----:B----4-:R-:W-:Y:S02]  /*04d0*/  UIADD3 UR7, UP0, UPT, UR8, 0xf, URZ ;  /* 0x0000000f08077890 */ /* 0x010fe4000ff1e0ff */
[----:B------:R-:W-:Y:S02]  /*04e0*/  IMAD.U32 R63, RZ, RZ, UR12 ;  /* 0x0000000cff3f7e24 */ /* 0x000fe4000f8e00ff */
[----:B------:R-:W-:Y:S01]  /*04f0*/  LOP3.LUT R56, R3, 0x1f, RZ, 0xc0, !PT ;  /* 0x0000001f03387812 */ /* 0x000fe200078ec0ff */
[----:B------:R-:W-:Y:S01]  /*0500*/  UIADD3.X UR5, UPT, UPT, URZ, UR9, URZ, UP0, !UPT ;  /* 0x00000009ff057290 */ /* 0x000fe200087fe4ff */
[----:B------:R-:W-:-:S11]  /*0510*/  IMAD.WIDE.U32 R62, R5, 0x8, R62 ;  /* 0x00000008053e7825 */ /* 0x000fd600078e003e */
.L_x_63:
[----:B-1----:R-:W1:Y:S01]  /*0520*/  LDCU.64 UR8, c[0x0][0x3b8] ;  /* 0x00007700ff0877ac */ /* 0x002e620008000a00 */
[----:B------:R-:W-:Y:S01]  /*0530*/  BSSY.RECONVERGENT B0, `(.L_x_53) ;  /* 0x000007f000007945 */ /* 0x000fe20003800200 */
[----:B------:R-:W2:Y:S01]  /*0540*/  LDCU.128 UR12, c[0x0][0x3a0] ;  /* 0x00007400ff0c77ac */ /* 0x000ea20008000c00 */
[----:B-1----:R-:W-:Y:S02]  /*0550*/  USHF.R.S32.HI UR4, URZ, 0x1f, UR9 ;  /* 0x0000001fff047899 */ /* 0x002fe40008011409 */
[----:B------:R-:W-:Y:S01]  /*0560*/  IMAD.U32 R8, RZ, RZ, UR9 ;  /* 0x00000009ff087e24 */ /* 0x000fe2000f8e00ff */
[----:B------:R-:W-:Y:S01]  /*0570*/  ISETP.LT.U32.AND P2, PT, R20, UR8, PT ;  /* 0x0000000814007c0c */ /* 0x000fe2000bf41070 */
[----:B------:R-:W-:Y:S01]  /*0580*/  IMAD R3, R15, UR8, RZ ;  /* 0x000000080f037c24 */ /* 0x000fe2000f8e02ff */
[----:B--2---:R-:W-:Y:S01]  /*0590*/  IADD3 R0, P0, PT, -R16, UR12, RZ ;  /* 0x0000000c10007c10 */ /* 0x004fe2000ff1e1ff */
[----:B------:R-:W-:-:S03]  /*05a0*/  IMAD.U32 R9, RZ, RZ, UR4 ;  /* 0x00000004ff097e24 */ /* 0x000fc6000f8e00ff */
[----:B------:R-:W-:Y:S01]  /*05b0*/  IADD3.X R2, PT, PT, ~R15, UR13, RZ, P0, !PT ;  /* 0x0000000d0f027c10 */ /* 0x000fe200087fe5ff */
[----:B------:R-:W-:Y:S01]  /*05c0*/  IMAD R3, R16, UR6, R3 ;  /* 0x0000000610037c24 */ /* 0x000fe2000f8e0203 */
[----:B------:R-:W-:Y:S01]  /*05d0*/  ISETP.LT.U32.AND P0, PT, R0, R19, PT ;  /* 0x000000130000720c */ /* 0x000fe20003f01070 */
[----:B------:R-:W-:-:S03]  /*05e0*/  IMAD.WIDE.U32 R8, R16, UR8, R8 ;  /* 0x0000000810087c25 */ /* 0x000fc6000f8e0008 */
[----:B------:R-:W-:Y:S01]  /*05f0*/  ISETP.LT.AND.EX P0, PT, R2, RZ, PT, P0 ;  /* 0x000000ff0200720c */ /* 0x000fe20003f01300 */
[----:B------:R-:W-:Y:S02]  /*0600*/  IMAD.IADD R3, R9, 0x1, R3 ;  /* 0x0000000109037824 */ /* 0x000fe400078e0203 */
[----:B------:R-:W-:Y:S01]  /*0610*/  IMAD.SHL.U32 R10, R8, 0x4, RZ ;  /* 0x00000004080a7824 */ /* 0x000fe200078e00ff */
[----:B------:R-:W-:Y:S02]  /*0620*/  SEL R9, R0, R19, P0 ;  /* 0x0000001300097207 */ /* 0x000fe40000000000 */
[----:B------:R-:W-:Y:S02]  /*0630*/  SHF.L.U64.HI R8, R8, 0x2, R3 ;  /* 0x0000000208087819 */ /* 0x000fe40000010203 */
[----:B------:R-:W-:Y:S02]  /*0640*/  ISETP.GE.AND P0, PT, R9, 0x1, PT ;  /* 0x000000010900780c */ /* 0x000fe40003f06270 */
[----:B------:R-:W-:-:S04]  /*0650*/  IADD3 R7, P1, PT, R10, UR14, RZ ;  /* 0x0000000e0a077c10 */ /* 0x000fc8000ff3e0ff */
[----:B------:R-:W-:Y:S02]  /*0660*/  IADD3.X R6, PT, PT, R8, UR15, RZ, P1, !PT ;  /* 0x0000000f08067c10 */ /* 0x000fe40008ffe4ff */
[----:B------:R-:W-:Y:S02]  /*0670*/  SEL R7, R7, R18, P2 ;  /* 0x0000001207077207 */ /* 0x000fe40001000000 */
[----:B------:R-:W-:-:S03]  /*0680*/  SEL R6, R6, R17, P2 ;  /* 0x0000001106067207 */ /* 0x000fc60001000000 */
[----:B------:R-:W-:Y:S05]  /*0690*/  @!P0 BRA `(.L_x_54) ;  /* 0x0000000400a08947 */ /* 0x000fea0003800000 */
[----:B------:R-:W-:Y:S01]  /*06a0*/  ISETP.LT.U32.AND P0, PT, R14, R19, PT ;  /* 0x000000130e00720c */ /* 0x000fe20003f01070 */
[----:B------:R-:W-:Y:S01]  /*06b0*/  IMAD.MOV.U32 R55, RZ, RZ, RZ ;  /* 0x000000ffff377224 */ /* 0x000fe200078e00ff */
[----:B------:R-:W-:Y:S02]  /*06c0*/  IADD3 R5, P1, PT, R7, R12, RZ ;  /* 0x0000000c07057210 */ /* 0x000fe40007f3e0ff */
[----:B------:R-:W-:-:S03]  /*06d0*/  ISETP.LT.AND.EX P0, PT, R13, RZ, PT, P0 ;  /* 0x000000ff0d00720c */ /* 0x000fc60003f01300 */
[----:B------:R-:W-:Y:S01]  /*06e0*/  IMAD.X R4, R61, 0x1, R6, P1 ;  /* 0x000000013d047824 */ /* 0x000fe200008e0606 */
[----:B------:R-:W-:-:S09]  /*06f0*/  SEL R3, R14, R19, P0 ;  /* 0x000000130e037207 */ /* 0x000fd20000000000 */
.L_x_58:
[----:B-1----:R-:W1:Y:S01]  /*0700*/  LDC R2, c[0x0][0x38c] ;  /* 0x0000e300ff027b82 */ /* 0x002e620000000800 */
[----:B------:R-:W-:Y:S01]  /*0710*/  BSSY.RECONVERGENT B1, `(.L_x_55) ;  /* 0x000005d000017945 */ /* 0x000fe20003800200 */
[----:B-1----:R-:W-:-:S13]  /*0720*/  ISETP.GE.AND P0, PT, R57, R2, PT ;  /* 0x000000023900720c */ /* 0x002fda0003f06270 */
[----:B------:R-:W-:Y:S05]  /*0730*/  @P0 BRA `(.L_x_56) ;  /* 0x0000000400680947 */ /* 0x000fea0003800000 */
[----:B------:R-:W1:Y:S01]  /*0740*/  LDCU.64 UR8, c[0x0][0x398] ;  /* 0x00007300ff0877ac */ /* 0x000e620008000a00 */
[----:B------:R-:W-:Y:S01]  /*0750*/  IADD3 R0, P0, PT, R55, R16, RZ ;  /* 0x0000001037007210 */ /* 0x000fe20007f1e0ff */
[----:B------:R-:W2:Y:S03]  /*0760*/  LDCU UR4, c[0x0][0x390] ;  /* 0x00007200ff0477ac */ /* 0x000ea60008000800 */
[----:B------:R-:W-:Y:S02]  /*0770*/  IADD3.X R21, PT, PT, RZ, R15, RZ, P0, !PT ;  /* 0x0000000fff157210 */ /* 0x000fe400007fe4ff */
[C---:B-1----:R-:W-:Y:S01]  /*0780*/  LEA R26, P0, R0.reuse, UR8, 0x2 ;  /* 0x00000008001a7c11 */ /* 0x042fe2000f8010ff */
[----:B------:R-:W1:Y:S03]  /*0790*/  LDCU UR8, c[0x0][0x3b8] ;  /* 0x00007700ff0877ac */ /* 0x000e660008000800 */
[----:B------:R-:W-:-:S05]  /*07a0*/  LEA.HI.X R27, R0, UR9, R21, 0x2, P0 ;  /* 0x00000009001b7c11 */ /* 0x000fca00080f1415 */
[----:B------:R-:W2:Y:S01]  /*07b0*/  LDG.E R23, desc[UR10][R26.64] ;  /* 0x0000000a1a177981 */ /* 0x000ea2000c1e1900 */
[C---:B------:R-:W-:Y:S02]  /*07c0*/  IMAD R21, R55.reuse, UR6, RZ ;  /* 0x0000000637157c24 */ /* 0x040fe4000f8e02ff */
[----:B------:R-:W-:Y:S02]  /*07d0*/  IMAD.MOV.U32 R54, RZ, RZ, R57 ;  /* 0x000000ffff367224 */ /* 0x000fe400078e0039 */
[----:B-1----:R-:W-:-:S04]  /*07e0*/  IMAD.WIDE.U32 R24, R55, UR8, RZ ;  /* 0x0000000837187c25 */ /* 0x002fc8000f8e00ff */
[----:B------:R-:W-:Y:S01]  /*07f0*/  IMAD.IADD R21, R25, 0x1, R21 ;  /* 0x0000000119157824 */ /* 0x000fe200078e0215 */
[----:B------:R-:W-:-:S04]  /*0800*/  LEA R0, P1, R24, R5, 0x2 ;  /* 0x0000000518007211 */ /* 0x000fc800078210ff */
[----:B------:R-:W-:Y:S01]  /*0810*/  LEA.HI.X R21, R24, R4, R21, 0x2, P1 ;  /* 0x0000000418157211 */ /* 0x000fe200008f1415 */
[----:B--2---:R-:W-:-:S03]  /*0820*/  IMAD.WIDE R22, R23, UR4, R62 ;  /* 0x0000000417167c25 */ /* 0x004fc6000f8e023e */
[----:B------:R-:W-:-:S04]  /*0830*/  LEA R58, P0, R22, UR7, 0x2 ;  /* 0x00000007163a7c11 */ /* 0x000fc8000f8010ff */
[----:B------:R-:W-:-:S09]  /*0840*/  LEA.HI.X R59, R22, UR5, R23, 0x2, P0 ;  /* 0x00000005163b7c11 */ /* 0x000fd200080f1417 */
.L_x_57:
[----:B-1----:R-:W2:Y:S04]  /*0850*/  LDG.E.U8 R22, desc[UR10][R58.64+-0xf] ;  /* 0xfffff10a3a167981 */ /* 0x002ea8000c1e1100 */
[----:B------:R-:W3:Y:S04]  /*0860*/  LDG.E.U8 R23, desc[UR10][R58.64+-0xe] ;  /* 0xfffff20a3a177981 */ /* 0x000ee8000c1e1100 */
[----:B------:R-:W4:Y:S04]  /*0870*/  LDG.E.U8 R24, desc[UR10][R58.64+-0xd] ;  /* 0xfffff30a3a187981 */ /* 0x000f28000c1e1100 */
[----:B------:R-:W5:Y:S04]  /*0880*/  LDG.E.U8 R25, desc[UR10][R58.64+-0xc] ;  /* 0xfffff40a3a197981 */ /* 0x000f68000c1e1100 */
        /* <DEDUP_REMOVED lines=27> */
[----:B------:R1:W5:Y:S01]  /*0a40*/  LDG.E.U8 R53, desc[UR10][R58.64+0x10] ;  /* 0x0000100a3a357981 */ /* 0x000362000c1e1100 */
[----:B------:R-:W-:-:S02]  /*0a50*/  IMAD.MOV.U32 R64, RZ, RZ, R0 ;  /* 0x000000ffff407224 */ /* 0x000fc400078e0000 */
[----:B------:R-:W-:Y:S02]  /*0a60*/  IMAD.MOV.U32 R65, RZ, RZ, R21 ;  /* 0x000000ffff417224 */ /* 0x000fe400078e0015 */
[----:B------:R-:W-:Y:S01]  /*0a70*/  VIADD R54, R54, 0x100 ;  /* 0x0000010036367836 */ /* 0x000fe20000000000 */
[----:B------:R-:W-:-:S04]  /*0a80*/  IADD3 R0, P2, PT, R64, 0x400, RZ ;  /* 0x0000040040007810 */ /* 0x000fc80007f5e0ff */
[----:B------:R-:W-:Y:S01]  /*0a90*/  ISETP.GE.AND P0, PT, R54, R2, PT ;  /* 0x000000023600720c */ /* 0x000fe20003f06270 */
[----:B------:R-:W-:Y:S01]  /*0aa0*/  IMAD.X R21, RZ, RZ, R65, P2 ;  /* 0x000000ffff157224 */ /* 0x000fe200010e0641 */
[----:B-1----:R-:W-:-:S05]  /*0ab0*/  IADD3 R58, P1, PT, R58, 0x400, RZ ;  /* 0x000004003a3a7810 */ /* 0x002fca0007f3e0ff */
[----:B------:R-:W-:Y:S01]  /*0ac0*/  IMAD.X R59, RZ, RZ, R59, P1 ;  /* 0x000000ffff3b7224 */ /* 0x000fe200008e063b */
[----:B--2---:R1:W-:Y:S04]  /*0ad0*/  ST.E.U8 desc[UR10][R64.64+-0xf], R22 ;  /* 0xfffff11640007985 */ /* 0x0043e8000c10110a */
[----:B---3--:R1:W-:Y:S04]  /*0ae0*/  ST.E.U8 desc[UR10][R64.64+-0xe], R23 ;  /* 0xfffff21740007985 */ /* 0x0083e8000c10110a */
[----:B----4-:R1:W-:Y:S04]  /*0af0*/  ST.E.U8 desc[UR10][R64.64+-0xd], R24 ;  /* 0xfffff31840007985 */ /* 0x0103e8000c10110a */
[----:B-----5:R1:W-:Y:S04]  /*0b00*/  ST.E.U8 desc[UR10][R64.64+-0xc], R25 ;  /* 0xfffff41940007985 */ /* 0x0203e8000c10110a */
[----:B------:R1:W-:Y:S04]  /*0b10*/  ST.E.U8 desc[UR10][R64.64+-0xb], R26 ;  /* 0xfffff51a40007985 */ /* 0x0003e8000c10110a */
        /* <DEDUP_REMOVED lines=26> */
[----:B------:R1:W-:Y:S01]  /*0cc0*/  ST.E.U8 desc[UR10][R64.64+0x10], R53 ;  /* 0x0000103540007985 */ /* 0x0003e2000c10110a */
[----:B------:R-:W-:Y:S05]  /*0cd0*/  @!P0 BRA `(.L_x_57) ;  /* 0xfffffff800dc8947 */ /* 0x000fea000383ffff */
.L_x_56:
[----:B------:R-:W-:Y:S05]  /*0ce0*/  BSYNC.RECONVERGENT B1 ;  /* 0x0000000000017941 */ /* 0x000fea0003800200 */
.L_x_55:
[----:B------:R-:W-:-:S05]  /*0cf0*/  VIADD R55, R55, 0x1 ;  /* 0x0000000137377836 */ /* 0x000fca0000000000 */
[----:B------:R-:W-:-:S13]  /*0d00*/  ISETP.NE.AND P0, PT, R55, R3, PT ;  /* 0x000000033700720c */ /* 0x000fda0003f05270 */
[----:B------:R-:W-:Y:S05]  /*0d10*/  @P0 BRA `(.L_x_58) ;  /* 0xfffffff800780947 */ /* 0x000fea000383ffff */
.L_x_54:
[----:B------:R-:W-:Y:S05]  /*0d20*/  BSYNC.RECONVERGENT B0 ;  /* 0x0000000000007941 */ /* 0x000fea0003800200 */
.L_x_53:
[----:B------:R-:W2:Y:S02]  /*0d30*/  LDCU UR4, c[0x0][0x3b8] ;  /* 0x00007700ff0477ac */ /* 0x000ea40008000800 */
[----:B--2---:R-:W-:-:S13]  /*0d40*/  ISETP.LT.U32.AND P0, PT, R20, UR4, PT ;  /* 0x0000000414007c0c */ /* 0x004fda000bf01070 */
[----:B------:R-:W-:Y:S05]  /*0d50*/  @P0 BRA `(.L_x_59) ;  /* 0x0000000000800947 */ /* 0x000fea0003800000 */
[----:B------:R-:W-:Y:S01]  /*0d60*/  IMAD R9, R9, UR4, RZ ;  /* 0x0000000409097c24 */ /* 0x000fe2000f8e02ff */
[----:B------:R-:W-:Y:S03]  /*0d70*/  BSSY.RECONVERGENT B0, `(.L_x_60) ;  /* 0x000001b000007945 */ /* 0x000fe60003800200 */
[----:B------:R-:W-:-:S05]  /*0d80*/  IMAD.SHL.U32 R9, R9, 0x4, RZ ;  /* 0x0000000409097824 */ /* 0x000fca00078e00ff */
[----:B------:R-:W-:-:S04]  /*0d90*/  SHF.R.S32.HI R0, RZ, 0x1f, R9 ;  /* 0x0000001fff007819 */ /* 0x000fc80000011409 */
[--C-:B------:R-:W-:Y:S02]  /*0da0*/  SHF.R.U64 R21, R9, 0x2, R0.reuse ;  /* 0x0000000209157819 */ /* 0x100fe40000001200 */
[----:B-1----:R-:W-:Y:S02]  /*0db0*/  SHF.R.U32.HI R23, RZ, 0x2, R0 ;  /* 0x00000002ff177819 */ /* 0x002fe40000011600 */
[----:B------:R-:W-:-:S04]  /*0dc0*/  ISETP.GT.U32.AND P0, PT, R21, R56, PT ;  /* 0x000000381500720c */ /* 0x000fc80003f04070 */
[----:B------:R-:W-:-:S04]  /*0dd0*/  ISETP.GT.U32.AND.EX P0, PT, R23, RZ, PT, P0 ;  /* 0x000000ff1700720c */ /* 0x000fc80003f04100 */
[----:B------:R-:W-:-:S13]  /*0de0*/  ISETP.EQ.OR P0, PT, R9, RZ, !P0 ;  /* 0x000000ff0900720c */ /* 0x000fda0004702670 */
[----:B------:R-:W-:Y:S05]  /*0df0*/  @P0 BRA `(.L_x_61) ;  /* 0x0000000000480947 */ /* 0x000fea0003800000 */
[----:B------:R-:W1:Y:S01]  /*0e00*/  LDCU.64 UR8, c[0x0][0x3a8] ;  /* 0x00007500ff0877ac */ /* 0x000e620008000a00 */
[----:B------:R-:W-:Y:S01]  /*0e10*/  IMAD.MOV.U32 R9, RZ, RZ, R56 ;  /* 0x000000ffff097224 */ /* 0x000fe200078e0038 */
[----:B-1----:R-:W-:Y:S01]  /*0e20*/  IADD3 R22, P0, PT, R10, UR8, RZ ;  /* 0x000000080a167c10 */ /* 0x002fe2000ff1e0ff */
[----:B------:R-:W-:-:S03]  /*0e30*/  IMAD.MOV.U32 R10, RZ, RZ, RZ ;  /* 0x000000ffff0a7224 */ /* 0x000fc600078e00ff */
[----:B------:R-:W-:-:S09]  /*0e40*/  IADD3.X R25, PT, PT, R8, UR9, RZ, P0, !PT ;  /* 0x0000000908197c10 */ /* 0x000fd200087fe4ff */
.L_x_62:
[C---:B-1----:R-:W-:Y:S01]  /*0e50*/  IMAD.SHL.U32 R5, R9.reuse, 0x4, RZ ;  /* 0x0000000409057824 */ /* 0x042fe200078e00ff */
[----:B------:R-:W-:-:S04]  /*0e60*/  SHF.L.U64.HI R0, R9, 0x2, R10 ;  /* 0x0000000209007819 */ /* 0x000fc8000001020a */
[----:B------:R-:W-:-:S04]  /*0e70*/  IADD3 R2, P0, PT, R18, R5, RZ ;  /* 0x0000000512027210 */ /* 0x000fc80007f1e0ff */
[----:B------:R-:W-:-:S06]  /*0e80*/  IADD3.X R3, PT, PT, R17, R0, RZ, P0, !PT ;  /* 0x0000000011037210 */ /* 0x000fcc00007fe4ff */
        /* <DEDUP_REMOVED lines=9> */
.L_x_61:
[----:B------:R-:W-:Y:S05]  /*0f20*/  BSYNC.RECONVERGENT B0 ;  /* 0x0000000000007941 */ /* 0x000fea0003800200 */
.L_x_60:
[----:B------:R-:W0:Y:S01]  /*0f30*/  LDGDEPBAR ;  /* 0x00000000000079af */ /* 0x000e220000000000 */
[----:B------:R-:W-:-:S04]  /*0f40*/  DEPBAR.LE SB0, 0x0 ;  /* 0x000080000000791a */ /* 0x000fc80000000000 */
[----:B------:R-:W-:Y:S05]  /*0f50*/  WARPSYNC.ALL ;  /* 0x0000000000007948 */ /* 0x000fea0003800000 */
.L_x_59:
        /* <DEDUP_REMOVED lines=11> */
        .weak           $__internal_6_$__cuda_sm20_div_u16
        .type           $__internal_6_$__cuda_sm20_div_u16,@function
        .size           $__internal_6_$__cuda_sm20_div_u16,($__internal_7_$__cuda_sm20_div_u64 - $__internal_6_$__cuda_sm20_div_u16)
$__internal_6_$__cuda_sm20_div_u16:
        /* <DEDUP_REMOVED lines=18> */
[----:B------:R-:W-:Y:S06]  /*1130*/  RET.REL.NODEC R2 `(_Z22gather_func_kernel_TMAILi8EEvPj4descPKilS0_S1_) ;  /* 0xffffffec02b07950 */ /* 0x000fec0003c3ffff */
        .weak           $__internal_7_$__cuda_sm20_div_u64
        .type           $__internal_7_$__cuda_sm20_div_u64,@function
        .size           $__internal_7_$__cuda_sm20_div_u64,(.L_x_201 - $__internal_7_$__cuda_sm20_div_u64)
$__internal_7_$__cuda_sm20_div_u64:
        /* <DEDUP_REMOVED lines=10> */
[----:B------:R-:W-:-:S03]  /*11e0*/  IMAD.HI.U32 R8, R6, R11, RZ ;  /* 0x0000000b06087227 */ /* 0x000fc600078e00ff */
[----:B------:R-:W-:Y:S01]  /*11f0*/  IADD3.X R13, PT, PT, RZ, ~R9, RZ, P0, !PT ;  /* 0x80000009ff0d7210 */ /* 0x000fe200007fe4ff */
[----:B------:R-:W-:-:S04]  /*1200*/  IMAD.MOV.U32 R9, RZ, RZ, R6 ;  /* 0x000000ffff097224 */ /* 0x000fc800078e0006 */
[----:B------:R-:W-:-:S04]  /*1210*/  IMAD.WIDE.U32 R8, P0, R6, R13, R8 ;  /* 0x0000000d06087225 */ /* 0x000fc80007800008 */
[C---:B------:R-:W-:Y:S02]  /*1220*/  IMAD R15, R7.reuse, R13, RZ ;  /* 0x0000000d070f7224 */ /* 0x040fe400078e02ff */
[----:B------:R-:W-:-:S04]  /*1230*/  IMAD.HI.U32 R8, P1, R7, R11, R8 ;  /* 0x0000000b07087227 */ /* 0x000fc80007820008 */
[----:B------:R-:W-:Y:S01]  /*1240*/  IMAD.HI.U32 R3, R7, R13, RZ ;  /* 0x0000000d07037227 */ /* 0x000fe200078e00ff */
[----:B------:R-:W-:-:S03]  /*1250*/  IADD3 R9, P2, PT, R15, R8, RZ ;  /* 0x000000080f097210 */ /* 0x000fc60007f5e0ff */
[----:B------:R-:W-:Y:S02]  /*1260*/  IMAD.X R3, R3, 0x1, R7, P0 ;  /* 0x0000000103037824 */ /* 0x000fe400000e0607 */
[----:B------:R-:W-:-:S03]  /*1270*/  IMAD.WIDE.U32 R6, R9, R2, RZ ;  /* 0x0000000209067225 */ /* 0x000fc600078e00ff */
[----:B------:R-:W-:Y:S01]  /*1280*/  IADD3.X R3, PT, PT, RZ, RZ, R3, P2, P1 ;  /* 0x000000ffff037210 */ /* 0x000fe200017e2403 */
        /* <DEDUP_REMOVED lines=40> */
[----:B------:R-:W-:Y:S06]  /*1510*/  RET.REL.NODEC R4 `(_Z22gather_func_kernel_TMAILi8EEvPj4descPKilS0_S1_) ;  /* 0xffffffe804b87950 */ /* 0x000fec0003c3ffff */
.L_x_64:
        /* <DEDUP_REMOVED lines=14> */
.L_x_201:


//--------------------- .text._Z22gather_func_kernel_TMAILi16EEvPj4descPKilS0_S1_ --------------------------
	.section	.text._Z22gather_func_kernel_TMAILi16EEvPj4descPKilS0_S1_,"ax",@progbits
	.align	128
        .global         _Z22gather_func_kernel_TMAILi16EEvPj4descPKilS0_S1_
        .type           _Z22gather_func_kernel_TMAILi16EEvPj4descPKilS0_S1_,@function
        .size           _Z22gather_func_kernel_TMAILi16EEvPj4descPKilS0_S1_,(.L_x_203 - _Z22gather_func_kernel_TMAILi16EEvPj4descPKilS0_S1_)
        .other          _Z22gather_func_kernel_TMAILi16EEvPj4descPKilS0_S1_,@"STO_CUDA_ENTRY STV_DEFAULT"
_Z22gather_func_kernel_TMAILi16EEvPj4descPKilS0_S1_:
.text._Z22gather_func_kernel_TMAILi16EEvPj4descPKilS0_S1_:
        /* <DEDUP_REMOVED lines=8> */
[----:B------:R-:W-:Y:S05]  /*0080*/  CALL.REL.NOINC `($__internal_8_$__cuda_sm20_div_u16) ;  /* 0x0000001000f07944 */ /* 0x000fea0003c00000 */
        /* <DEDUP_REMOVED lines=24> */
.L_x_65:
[----:B------:R-:W-:-:S07]  /*0210*/  MOV R6, 0x230 ;  /* 0x0000023000067802 */ /* 0x000fce0000000f00 */
[----:B-1----:R-:W-:Y:S05]  /*0220*/  CALL.REL.NOINC `($__internal_9_$__cuda_sm20_div_u64) ;  /* 0x0000001000d47944 */ /* 0x002fea0003c00000 */
.L_x_66:
        /* <DEDUP_REMOVED lines=19> */
[----:B------:R-:W-:Y:S02]  /*0360*/  SHF.R.U32.HI R3, RZ, 0x5, R4 ;  /* 0x00000005ff037819 */ /* 0x000fe40000011604 */
[----:B------:R-:W-:-:S02]  /*0370*/  MOV R6, R6 ;  /* 0x0000000600067202 */ /* 0x000fc40000000f00 */
[----:B------:R-:W-:Y:S01]  /*0380*/  MOV R7, R9 ;  /* 0x0000000900077202 */ /* 0x000fe20000000f00 */
[----:B------:R-:W-:Y:S02]  /*0390*/  IMAD R85, R0, R3, RZ ;  /* 0x0000000300557224 */ /* 0x000fe400078e02ff */
[----:B------:R-:W-:Y:S02]  /*03a0*/  IMAD.MOV.U32 R3, RZ, RZ, R5 ;  /* 0x000000ffff037224 */ /* 0x000fe400078e0005 */
[----:B------:R-:W-:-:S03]  /*03b0*/  IMAD.WIDE.U32 R84, R85, 0x4, R6 ;  /* 0x0000000455547825 */ /* 0x000fc600078e0006 */
[----:B------:R-:W-:Y:S01]  /*03c0*/  IADD3 R5, P0, PT, -R3, UR10, RZ ;  /* 0x0000000a03057c10 */ /* 0x000fe2000ff1e1ff */
[----:B--2---:R-:W-:Y:S01]  /*03d0*/  UIMAD UR4, UR4, UR5, URZ ;  /* 0x00000005040472a4 */ /* 0x004fe2000f8e02ff */
[----:B-1----:R-:W-:-:S05]  /*03e0*/  IMAD R9, R11, UR6, R8 ;  /* 0x000000060b097c24 */ /* 0x002fca000f8e0208 */
[----:B------:R-:W-:Y:S02]  /*03f0*/  IMAD R8, R2, UR4, RZ ;  /* 0x0000000402087c24 */ /* 0x000fe4000f8e02ff */
[----:B------:R-:W-:Y:S02]  /*0400*/  IMAD R9, R9, UR7, R4 ;  /* 0x0000000709097c24 */ /* 0x000fe4000f8e0204 */
[----:B------:R-:W-:-:S03]  /*0410*/  IMAD.MOV.U32 R4, RZ, RZ, RZ ;  /* 0x000000ffff047224 */ /* 0x000fc600078e00ff */
[----:B------:R-:W-:Y:S02]  /*0420*/  LOP3.LUT R79, R9, 0x1f, RZ, 0xc0, !PT ;  /* 0x0000001f094f7812 */ /* 0x000fe400078ec0ff */
[----:B------:R-:W-:-:S07]  /*0430*/  IADD3.X R6, PT, PT, ~R4, UR11, RZ, P0, !PT ;  /* 0x0000000b04067c10 */ /* 0x000fce00087fe5ff */
.L_x_77:
[----:B-1----:R-:W1:Y:S01]  /*0440*/  LDCU.128 UR12, c[0x0][0x3a0] ;  /* 0x00007400ff0c77ac */ /* 0x002e620008000c00 */
[----:B------:R-:W-:Y:S01]  /*0450*/  BSSY.RECONVERGENT B0, `(.L_x_67) ;  /* 0x00000ca000007945 */ /* 0x000fe20003800200 */
[----:B------:R-:W2:Y:S01]  /*0460*/  LDCU.64 UR6, c[0x0][0x3b8] ;  /* 0x00007700ff0677ac */ /* 0x000ea20008000a00 */
[----:B-1----:R-:W-:-:S04]  /*0470*/  IADD3 R7, P0, PT, -R3, UR12, RZ ;  /* 0x0000000c03077c10 */ /* 0x002fc8000ff1e1ff */
[C---:B------:R-:W-:Y:S01]  /*0480*/  IADD3.X R9, PT, PT, ~R4.reuse, UR13, RZ, P0, !PT ;  /* 0x0000000d04097c10 */ /* 0x040fe200087fe5ff */
[----:B--2---:R-:W-:Y:S01]  /*0490*/  USHF.R.S32.HI UR4, URZ, 0x1f, UR7 ;  /* 0x0000001fff047899 */ /* 0x004fe20008011407 */
[-C--:B------:R-:W-:Y:S01]  /*04a0*/  ISETP.LT.U32.AND P0, PT, R7, R2.reuse, PT ;  /* 0x000000020700720c */ /* 0x080fe20003f01070 */
[----:B------:R-:W-:Y:S02]  /*04b0*/  IMAD.U32 R10, RZ, RZ, UR7 ;  /* 0x00000007ff0a7e24 */ /* 0x000fe4000f8e00ff */
[----:B------:R-:W-:Y:S01]  /*04c0*/  IMAD R12, R4, UR6, RZ ;  /* 0x00000006040c7c24 */ /* 0x000fe2000f8e02ff */
[----:B------:R-:W-:Y:S01]  /*04d0*/  ISETP.LT.AND.EX P0, PT, R9, RZ, PT, P0 ;  /* 0x000000ff0900720c */ /* 0x000fe20003f01300 */
[----:B------:R-:W-:Y:S01]  /*04e0*/  IMAD.U32 R11, RZ, RZ, UR4 ;  /* 0x00000004ff0b7e24 */ /* 0x000fe2000f8e00ff */
[----:B------:R-:W-:Y:S02]  /*04f0*/  USHF.R.S32.HI UR4, URZ, 0x1f, UR6 ;  /* 0x0000001fff047899 */ /* 0x000fe40008011406 */
[----:B------:R-:W-:Y:S01]  /*0500*/  SEL R7, R7, R2, P0 ;  /* 0x0000000207077207 */ /* 0x000fe20000000000 */
[----:B------:R-:W-:Y:S01]  /*0510*/  IMAD.WIDE.U32 R10, R3, UR6, R10 ;  /* 0x00000006030a7c25 */ /* 0x000fe2000f8e000a */
[----:B------:R-:W-:-:S02]  /*0520*/  ISETP.GE.U32.AND P0, PT, R0, UR6, PT ;  /* 0x0000000600007c0c */ /* 0x000fc4000bf06070 */
[----:B------:R-:W-:Y:S01]  /*0530*/  ISETP.GE.AND P1, PT, R7, 0x1, PT ;  /* 0x000000010700780c */ /* 0x000fe20003f26270 */
[----:B------:R-:W-:Y:S01]  /*0540*/  IMAD R9, R3, UR4, R12 ;  /* 0x0000000403097c24 */ /* 0x000fe2000f8e020c */
[----:B------:R-:W-:-:S04]  /*0550*/  LEA R83, P2, R10, UR14, 0x2 ;  /* 0x0000000e0a537c11 */ /* 0x000fc8000f8410ff */
[----:B------:R-:W-:Y:S02]  /*0560*/  IADD3 R11, PT, PT, R11, R9, RZ ;  /* 0x000000090b0b7210 */ /* 0x000fe40007ffe0ff */
[----:B------:R-:W-:Y:S02]  /*0570*/  SEL R82, R83, R84, !P0 ;  /* 0x0000005453527207 */ /* 0x000fe40004000000 */
[----:B------:R-:W-:-:S04]  /*0580*/  LEA.HI.X R11, R10, UR15, R11, 0x2, P2 ;  /* 0x0000000f0a0b7c11 */ /* 0x000fc800090f140b */
[----:B------:R-:W-:Y:S01]  /*0590*/  SEL R83, R11, R85, !P0 ;  /* 0x000000550b537207 */ /* 0x000fe20004000000 */
[----:B------:R-:W-:Y:S06]  /*05a0*/  @!P1 BRA `(.L_x_68) ;  /* 0x0000000800d09947 */ /* 0x000fec0003800000 */
[----:B------:R-:W-:Y:S01]  /*05b0*/  ISETP.LT.U32.AND P0, PT, R5, R2, PT ;  /* 0x000000020500720c */ /* 0x000fe20003f01070 */
[----:B------:R-:W-:-:S03]  /*05c0*/  IMAD.MOV.U32 R78, RZ, RZ, RZ ;  /* 0x000000ffff4e7224 */ /* 0x000fc600078e00ff */
[----:B------:R-:W-:-:S04]  /*05d0*/  ISETP.LT.AND.EX P0, PT, R6, RZ, PT, P0 ;  /* 0x000000ff0600720c */ /* 0x000fc80003f01300 */
[----:B------:R-:W-:-:S09]  /*05e0*/  SEL R9, R5, R2, P0 ;  /* 0x0000000205097207 */ /* 0x000fd20000000000 */
.L_x_72:
[----:B-1----:R-:W1:Y:S01]  /*05f0*/  S2R R14, SR_TID.X ;  /* 0x00000000000e7919 */ /* 0x002e620000002100 */
[----:B------:R-:W2:Y:S01]  /*0600*/  LDC R10, c[0x0][0x38c] ;  /* 0x0000e300ff0a7b82 */ /* 0x000ea20000000800 */
[----:B------:R-:W-:Y:S01]  /*0610*/  IMAD.MOV.U32 R20, RZ, RZ, R78 ;  /* 0x000000ffff147224 */ /* 0x000fe200078e004e */
[----:B------:R-:W-:Y:S01]  /*0620*/  BSSY.RECONVERGENT B1, `(.L_x_69) ;  /* 0x00000ab000017945 */ /* 0x000fe20003800200 */
[----:B------:R-:W-:-:S05]  /*0630*/  VIADD R78, R78, 0x1 ;  /* 0x000000014e4e7836 */ /* 0x000fca0000000000 */
[----:B------:R-:W-:Y:S01]  /*0640*/  ISETP.NE.AND P0, PT, R78, R9, PT ;  /* 0x000000094e00720c */ /* 0x000fe20003f05270 */
[----:B-1----:R-:W-:-:S05]  /*0650*/  IMAD.SHL.U32 R11, R14, 0x10, RZ ;  /* 0x000000100e0b7824 */ /* 0x002fca00078e00ff */
[----:B------:R-:W-:-:S04]  /*0660*/  LOP3.LUT R77, R11, 0x1f0, RZ, 0xc0, !PT ;  /* 0x000001f00b4d7812 */ /* 0x000fc800078ec0ff */
[----:B--2---:R-:W-:-:S13]  /*0670*/  ISETP.GE.AND P1, PT, R77, R10, PT ;  /* 0x0000000a4d00720c */ /* 0x004fda0003f26270 */
[----:B------:R-:W-:Y:S05]  /*0680*/  @P1 BRA `(.L_x_70) ;  /* 0x0000000800901947 */ /* 0x000fea0003800000 */
[----:B------:R-:W1:Y:S01]  /*0690*/  LDCU.128 UR12, c[0x0][0x390] ;  /* 0x00007200ff0c77ac */ /* 0x000e620008000c00 */
[----:B------:R-:W-:Y:S01]  /*06a0*/  IADD3 R11, P1, PT, R20, R3, RZ ;  /* 0x00000003140b7210 */ /* 0x000fe20007f3e0ff */
[----:B------:R-:W2:Y:S04]  /*06b0*/  LDCU UR5, c[0x0][0x3b8] ;  /* 0x00007700ff0577ac */ /* 0x000ea80008000800 */
[----:B------:R-:W-:Y:S01]  /*06c0*/  IMAD.X R12, RZ, RZ, R4, P1 ;  /* 0x000000ffff0c7224 */ /* 0x000fe200008e0604 */
[----:B------:R-:W3:Y:S01]  /*06d0*/  LDCU.64 UR6, c[0x0][0x380] ;  /* 0x00007000ff0677ac */ /* 0x000ee20008000a00 */
[----:B-1----:R-:W-:-:S04]  /*06e0*/  LEA R18, P2, R11, UR14, 0x2 ;  /* 0x0000000e0b127c11 */ /* 0x002fc8000f8410ff */
[----:B------:R-:W-:-:S06]  /*06f0*/  LEA.HI.X R19, R11, UR15, R12, 0x2, P2 ;  /* 0x0000000f0b137c11 */ /* 0x000fcc00090f140c */
[----:B------:R-:W4:Y:S01]  /*0700*/  LDG.E R19, desc[UR8][R18.64] ;  /* 0x0000000812137981 */ /* 0x000f22000c1e1900 */
[----:B------:R-:W-:Y:S01]  /*0710*/  USHF.R.S32.HI UR4, URZ, 0x1f, UR13 ;  /* 0x0000001fff047899 */ /* 0x000fe2000801140d */
[----:B------:R-:W-:Y:S01]  /*0720*/  LOP3.LUT R11, R14, 0x1f, RZ, 0xc0, !PT ;  /* 0x0000001f0e0b7812 */ /* 0x000fe200078ec0ff */
[----:B------:R-:W-:Y:S02]  /*0730*/  IMAD.U32 R12, RZ, RZ, UR13 ;  /* 0x0000000dff0c7e24 */ /* 0x000fe4000f8e00ff */
[----:B--2---:R-:W-:-:S04]  /*0740*/  IMAD.WIDE.U32 R14, R20, UR5, RZ ;  /* 0x00000005140e7c25 */ /* 0x004fc8000f8e00ff */
[----:B------:R-:W-:Y:S01]  /*0750*/  IMAD.U32 R13, RZ, RZ, UR4 ;  /* 0x00000004ff0d7e24 */ /* 0x000fe2000f8e00ff */
[----:B------:R-:W-:Y:S01]  /*0760*/  USHF.R.S32.HI UR4, URZ, 0x1f, UR5 ;  /* 0x0000001fff047899 */ /* 0x000fe20008011405 */
[----:B------:R-:W-:-:S04]  /*0770*/  IMAD.WIDE.U32 R16, R11, 0x10, R12 ;  /* 0x000000100b107825 */ /* 0x000fc800078e000c */
[----:B------:R-:W-:-:S04]  /*0780*/  IMAD.WIDE.U32 R12, R11, 0x40, R82 ;  /* 0x000000400b0c7825 */ /* 0x000fc800078e0052 */
[----:B------:R-:W-:Y:S01]  /*0790*/  IMAD R11, R20, UR4, RZ ;  /* 0x00000004140b7c24 */ /* 0x000fe2000f8e02ff */
[----:B------:R-:W-:-:S03]  /*07a0*/  LEA R12, P3, R14, R12, 0x2 ;  /* 0x0000000c0e0c7211 */ /* 0x000fc600078610ff */
[----:B------:R-:W-:Y:S01]  /*07b0*/  IMAD.IADD R11, R15, 0x1, R11 ;  /* 0x000000010f0b7824 */ /* 0x000fe200078e020b */
[----:B------:R-:W-:-:S04]  /*07c0*/  IADD3 R12, P4, PT, R12, 0x1f, RZ ;  /* 0x0000001f0c0c7810 */ /* 0x000fc80007f9e0ff */
[----:B------:R-:W-:-:S05]  /*07d0*/  LEA.HI.X R11, R14, R13, R11, 0x2, P3 ;  /* 0x0000000d0e0b7211 */ /* 0x000fca00018f140b */
[----:B------:R-:W-:Y:S02]  /*07e0*/  IMAD.X R11, RZ, RZ, R11, P4 ;  /* 0x000000ffff0b7224 */ /* 0x000fe400020e060b */
[----:B----4-:R-:W-:-:S03]  /*07f0*/  IMAD.WIDE R16, R19, UR12, R16 ;  /* 0x0000000c13107c25 */ /* 0x010fc6000f8e0210 */
[----:B---3--:R-:W-:-:S04]  /*0800*/  LEA R80, P1, R16, UR6, 0x2 ;  /* 0x0000000610507c11 */ /* 0x008fc8000f8210ff */
[----:B------:R-:W-:Y:S02]  /*0810*/  IADD3 R80, P2, PT, R80, 0x1f, RZ ;  /* 0x0000001f50507810 */ /* 0x000fe40007f5e0ff */
[----:B------:R-:W-:-:S04]  /*0820*/  LEA.HI.X R16, R16, UR7, R17, 0x2, P1 ;  /* 0x0000000710107c11 */ /* 0x000fc800088f1411 */
[----:B------:R-:W-:-:S07]  /*0830*/  IADD3.X R81, PT, PT, RZ, R16, RZ, P2, !PT ;  /* 0x00000010ff517210 */ /* 0x000fce00017fe4ff */
.L_x_71:
        /* <DEDUP_REMOVED lines=137> */
.L_x_70:
[----:B------:R-:W-:Y:S05]  /*10d0*/  BSYNC.RECONVERGENT B1 ;  /* 0x0000000000017941 */ /* 0x000fea0003800200 */
.L_x_69:
[----:B------:R-:W-:Y:S05]  /*10e0*/  @P0 BRA `(.L_x_72) ;  /* 0xfffffff400400947 */ /* 0x000fea000383ffff */
.L_x_68:
[----:B------:R-:W-:Y:S05]  /*10f0*/  BSYNC.RECONVERGENT B0 ;  /* 0x0000000000007941 */ /* 0x000fea0003800200 */
.L_x_67:
[----:B------:R-:W2:Y:S02]  /*1100*/  LDC R11, c[0x0][0x3b8] ;  /* 0x0000ee00ff0b7b82 */ /* 0x000ea40000000800 */
[----:B--2---:R-:W-:-:S13]  /*1110*/  ISETP.GE.U32.AND P0, PT, R0, R11, PT ;  /* 0x0000000b0000720c */ /* 0x004fda0003f06070 */
[----:B------:R-:W-:Y:S05]  /*1120*/  @!P0 BRA `(.L_x_73) ;  /* 0x00000000009c8947 */ /* 0x000fea0003800000 */
[----:B------:R-:W-:Y:S01]  /*1130*/  IMAD R7, R7, R11, RZ ;  /* 0x0000000b07077224 */ /* 0x000fe200078e02ff */
[----:B------:R-:W-:Y:S03]  /*1140*/  BSSY.RECONVERGENT B0, `(.L_x_74) ;  /* 0x0000022000007945 */ /* 0x000fe60003800200 */
[----:B------:R-:W-:-:S05]  /*1150*/  IMAD.SHL.U32 R7, R7, 0x4, RZ ;  /* 0x0000000407077824 */ /* 0x000fca00078e00ff */
[----:B------:R-:W-:-:S04]  /*1160*/  SHF.R.S32.HI R10, RZ, 0x1f, R7 ;  /* 0x0000001fff0a7819 */ /* 0x000fc80000011407 */
[--C-:B-1----:R-:W-:Y:S02]  /*1170*/  SHF.R.U64 R16, R7, 0x2, R10.reuse ;  /* 0x0000000207107819 */ /* 0x102fe4000000120a */
[----:B------:R-:W-:Y:S02]  /*1180*/  SHF.R.U32.HI R15, RZ, 0x2, R10 ;  /* 0x00000002ff0f7819 */ /* 0x000fe4000001160a */
[----:B------:R-:W-:-:S04]  /*1190*/  ISETP.GT.U32.AND P0, PT, R16, R79, PT ;  /* 0x0000004f1000720c */ /* 0x000fc80003f04070 */
[----:B------:R-:W-:-:S04]  /*11a0*/  ISETP.GT.U32.AND.EX P0, PT, R15, RZ, PT, P0 ;  /* 0x000000ff0f00720c */ /* 0x000fc80003f04100 */
[----:B------:R-:W-:-:S13]  /*11b0*/  ISETP.EQ.OR P0, PT, R7, RZ, !P0 ;  /* 0x000000ff0700720c */ /* 0x000fda0004702670 */
[----:B------:R-:W-:Y:S05]  /*11c0*/  @P0 BRA `(.L_x_75) ;  /* 0x0000000000640947 */ /* 0x000fea0003800000 */
[----:B------:R-:W1:Y:S01]  /*11d0*/  LDCU UR4, c[0x0][0x3bc] ;  /* 0x00007780ff0477ac */ /* 0x000e620008000800 */
[----:B------:R-:W-:Y:S01]  /*11e0*/  SHF.R.S32.HI R12, RZ, 0x1f, R11 ;  /* 0x0000001fff0c7819 */ /* 0x000fe2000001140b */
[----:B------:R-:W-:Y:S01]  /*11f0*/  IMAD R7, R4, R11, RZ ;  /* 0x0000000b04077224 */ /* 0x000fe200078e02ff */
[----:B------:R-:W2:Y:S01]  /*1200*/  LDCU.64 UR6, c[0x0][0x3a8] ;  /* 0x00007500ff0677ac */ /* 0x000ea20008000a00 */
[----:B------:R-:W-:Y:S02]  /*1210*/  IMAD.MOV.U32 R9, RZ, RZ, R79 ;  /* 0x000000ffff097224 */ /* 0x000fe400078e004f */
[----:B------:R-:W-:Y:S02]  /*1220*/  IMAD R7, R12, R3, R7 ;  /* 0x000000030c077224 */ /* 0x000fe400078e0207 */
[----:B------:R-:W-:Y:S01]  /*1230*/  IMAD.MOV.U32 R14, RZ, RZ, RZ ;  /* 0x000000ffff0e7224 */ /* 0x000fe200078e00ff */
[----:B-1----:R-:W-:-:S06]  /*1240*/  USHF.R.S32.HI UR5, URZ, 0x1f, UR4 ;  /* 0x0000001fff057899 */ /* 0x002fcc0008011404 */
[----:B------:R-:W-:-:S04]  /*1250*/  IMAD.WIDE.U32 R10, R3, R11, UR4 ;  /* 0x00000004030a7e25 */ /* 0x000fc8000f8e000b */
[----:B------:R-:W-:Y:S01]  /*1260*/  IMAD.IADD R7, R11, 0x1, R7 ;  /* 0x000000010b077824 */ /* 0x000fe200078e0207 */
[----:B--2---:R-:W-:-:S04]  /*1270*/  LEA R18, P0, R10, UR6, 0x2 ;  /* 0x000000060a127c11 */ /* 0x004fc8000f8010ff */
[----:B------:R-:W-:-:S09]  /*1280*/  LEA.HI.X R20, R10, UR7, R7, 0x2, P0 ;  /* 0x000000070a147c11 */ /* 0x000fd200080f1407 */
.L_x_76:
[C---:B-1----:R-:W-:Y:S02]  /*1290*/  SHF.L.U32 R13, R9.reuse, 0x2, RZ ;  /* 0x00000002090d7819 */ /* 0x042fe400000006ff */
[----:B------:R-:W-:Y:S02]  /*12a0*/  SHF.L.U64.HI R7, R9, 0x2, R14 ;  /* 0x0000000209077819 */ /* 0x000fe4000001020e */
        /* <DEDUP_REMOVED lines=11> */
.L_x_75:
[----:B------:R-:W-:Y:S05]  /*1360*/  BSYNC.RECONVERGENT B0 ;  /* 0x0000000000007941 */ /* 0x000fea0003800200 */
.L_x_74:
[----:B------:R-:W0:Y:S01]  /*1370*/  LDGDEPBAR ;  /* 0x00000000000079af */ /* 0x000e220000000000 */
[----:B------:R-:W-:-:S04]  /*1380*/  DEPBAR.LE SB0, 0x0 ;  /* 0x000080000000791a */ /* 0x000fc80000000000 */
[----:B------:R-:W-:Y:S05]  /*1390*/  WARPSYNC.ALL ;  /* 0x0000000000007948 */ /* 0x000fea0003800000 */
.L_x_73:
        /* <DEDUP_REMOVED lines=11> */
        .weak           $__internal_8_$__cuda_sm20_div_u16
        .type           $__internal_8_$__cuda_sm20_div_u16,@function
        .size           $__internal_8_$__cuda_sm20_div_u16,($__internal_9_$__cuda_sm20_div_u64 - $__internal_8_$__cuda_sm20_div_u16)
$__internal_8_$__cuda_sm20_div_u16:
        /* <DEDUP_REMOVED lines=18> */
[----:B------:R-:W-:Y:S06]  /*1570*/  RET.REL.NODEC R2 `(_Z22gather_func_kernel_TMAILi16EEvPj4descPKilS0_S1_) ;  /* 0xffffffe802a07950 */ /* 0x000fec0003c3ffff */
        .weak           $__internal_9_$__cuda_sm20_div_u64
        .type           $__internal_9_$__cuda_sm20_div_u64,@function
        .size           $__internal_9_$__cuda_sm20_div_u64,(.L_x_203 - $__internal_9_$__cuda_sm20_div_u64)
$__internal_9_$__cuda_sm20_div_u64:
[----:B------:R-:W1:Y:S01]  /*1580*/  LDC R2, c[0x0][0x3b8] ;  /* 0x0000ee00ff027b82 */ /* 0x000e620000000800 */
[----:B------:R-:W-:-:S06]  /*1590*/  IMAD.U32 R3, RZ, RZ, UR5 ;  /* 0x00000005ff037e24 */ /* 0x000fcc000f8e00ff */
[----:B-1----:R-:W1:Y:S08]  /*15a0*/  I2F.U64.RP R3, R2 ;  /* 0x0000000200037312 */ /* 0x002e700000309000 */
[----:B-1----:R-:W1:Y:S02]  /*15b0*/  MUFU.RCP R5, R3 ;  /* 0x0000000300057308 */ /* 0x002e640000001000 */
[----:B-1----:R-:W-:-:S06]  /*15c0*/  VIADD R5, R5, 0x1ffffffe ;  /* 0x1ffffffe05057836 */ /* 0x002fcc0000000000 */
[----:B------:R-:W1:Y:S02]  /*15d0*/  F2I.U64.TRUNC R8, R5 ;  /* 0x0000000500087311 */ /* 0x000e64000020d800 */
[----:B-1----:R-:W-:-:S04]  /*15e0*/  IMAD.WIDE.U32 R10, R8, R2, RZ ;  /* 0x00000002080a7225 */ /* 0x002fc800078e00ff */
[C---:B------:R-:W-:Y:S01]  /*15f0*/  IMAD R7, R8.reuse, UR5, R11 ;  /* 0x0000000508077c24 */ /* 0x040fe2000f8e020b */
[----:B------:R-:W-:Y:S01]  /*1600*/  IADD3 R13, P0, PT, RZ, -R10, RZ ;  /* 0x8000000aff0d7210 */ /* 0x000fe20007f1e0ff */
[----:B------:R-:W-:Y:S02]  /*1610*/  IMAD.MOV.U32 R11, RZ, RZ, R8 ;  /* 0x000000ffff0b7224 */ /* 0x000fe400078e0008 */
        /* <DEDUP_REMOVED lines=21> */
[----:B------:R-:W-:Y:S01]  /*1770*/  IMAD.MOV.U32 R9, RZ, RZ, RZ ;  /* 0x000000ffff097224 */ /* 0x000fe200078e00ff */
[----:B------:R-:W-:Y:S01]  /*1780*/  IADD3.X R3, PT, PT, R10, R3, RZ, P0, !PT ;  /* 0x000000030a037210 */ /* 0x000fe200007fe4ff */
[----:B------:R-:W-:-:S03]  /*1790*/  IMAD.HI.U32 R8, R5, R0, RZ ;  /* 0x0000000005087227 */ /* 0x000fc600078e00ff */
[----:B------:R-:W-:Y:S01]  /*17a0*/  IADD3.X R3, PT, PT, RZ, RZ, R3, P2, P1 ;  /* 0x000000ffff037210 */ /* 0x000fe200017e2403 */
[----:B------:R-:W-:-:S04]  /*17b0*/  IMAD.WIDE.U32 R8, RZ, R5, R8 ;  /* 0x00000005ff087225 */ /* 0x000fc800078e0008 */
[----:B------:R-:W-:-:S05]  /*17c0*/  IMAD.HI.U32 R3, P0, R3, R0, R8 ;  /* 0x0000000003037227 */ /* 0x000fca0007800008 */
[----:B------:R-:W-:Y:S01]  /*17d0*/  IADD3 R5, P1, PT, RZ, R3, RZ ;  /* 0x00000003ff057210 */ /* 0x000fe20007f3e0ff */
[----:B------:R-:W-:-:S04]  /*17e0*/  IMAD.X R3, RZ, RZ, RZ, P0 ;  /* 0x000000ffff037224 */ /* 0x000fc800000e06ff */
[----:B------:R-:W-:-:S04]  /*17f0*/  IMAD.WIDE.U32 R8, R5, R2, RZ ;  /* 0x0000000205087225 */ /* 0x000fc800078e00ff */
[----:B------:R-:W-:Y:S02]  /*1800*/  IMAD.X R3, RZ, RZ, R3, P1 ;  /* 0x000000ffff037224 */ /* 0x000fe400008e0603 */
[C---:B------:R-:W-:Y:S01]  /*1810*/  IMAD R7, R5.reuse, UR5, R9 ;  /* 0x0000000505077c24 */ /* 0x040fe2000f8e0209 */
[----:B------:R-:W-:Y:S01]  /*1820*/  IADD3 R9, P1, PT, -R8, R0, RZ ;  /* 0x0000000008097210 */ /* 0x000fe20007f3e1ff */
[----:B------:R-:W-:Y:S02]  /*1830*/  VIADD R8, R5, 0x1 ;  /* 0x0000000105087836 */ /* 0x000fe40000000000 */
[-C--:B------:R-:W-:Y:S01]  /*1840*/  IMAD R3, R3, R2.reuse, R7 ;  /* 0x0000000203037224 */ /* 0x080fe200078e0207 */
[----:B------:R-:W-:-:S03]  /*1850*/  ISETP.GE.U32.AND P0, PT, R9, R2, PT ;  /* 0x000000020900720c */ /* 0x000fc60003f06070 */
        /* <DEDUP_REMOVED lines=9> */
[----:B------:R-:W-:-:S02]  /*18f0*/  ISETP.NE.U32.AND P1, PT, R2, RZ, PT ;  /* 0x000000ff0200720c */ /* 0x000fc40003f25070 */
[----:B------:R-:W-:Y:S01]  /*1900*/  ISETP.GE.U32.AND.EX P0, PT, R7, UR5, PT, P0 ;  /* 0x0000000507007c0c */ /* 0x000fe2000bf06100 */
[----:B------:R-:W-:Y:S01]  /*1910*/  IMAD.MOV.U32 R7, RZ, RZ, 0x0 ;  /* 0x00000000ff077424 */ /* 0x000fe200078e00ff */
[----:B------:R-:W-:Y:S02]  /*1920*/  ISETP.NE.AND.EX P1, PT, RZ, UR5, PT, P1 ;  /* 0x00000005ff007c0c */ /* 0x000fe4000bf25310 */
[----:B------:R-:W-:-:S04]  /*1930*/  SEL R3, R3, R8, P0 ;  /* 0x0000000803037207 */ /* 0x000fc80000000000 */
[----:B------:R-:W-:Y:S01]  /*1940*/  SEL R3, R3, 0xffffffff, P1 ;  /* 0xffffffff03037807 */ /* 0x000fe20000800000 */
[----:B------:R-:W-:Y:S06]  /*1950*/  RET.REL.NODEC R6 `(_Z22gather_func_kernel_TMAILi16EEvPj4descPKilS0_S1_) ;  /* 0xffffffe406a87950 */ /* 0x000fec0003c3ffff */
.L_x_78:
        /* <DEDUP_REMOVED lines=10> */
.L_x_203:


//--------------------- .text._Z18scatter_kernel_TMAILi1EEvPKj4descPKiiPjS2_ --------------------------
	.section	.text._Z18scatter_kernel_TMAILi1EEvPKj4descPKiiPjS2_,"ax",@progbits
	.align	128
        .global         _Z18scatter_kernel_TMAILi1EEvPKj4descPKiiPjS2_
        .type           _Z18scatter_kernel_TMAILi1EEvPKj4descPKiiPjS2_,@function
        .size           _Z18scatter_kernel_TMAILi1EEvPKj4descPKiiPjS2_,(.L_x_205 - _Z18scatter_kernel_TMAILi1EEvPKj4descPKiiPjS2_)
        .other          _Z18scatter_kernel_TMAILi1EEvPKj4descPKiiPjS2_,@"STO_CUDA_ENTRY STV_DEFAULT"
_Z18scatter_kernel_TMAILi1EEvPKj4descPKiiPjS2_:
.text._Z18scatter_kernel_TMAILi1EEvPKj4descPKiiPjS2_:
[----:B------:R-:W0:Y:S01]  /*0000*/  LDC R1, c[0x0][0x37c] ;  /* 0x0000df00ff017b82 */ /* 0x000e220000000800 */
[----:B------:R-:W1:Y:S01]  /*0010*/  S2R R22, SR_TID.X ;  /* 0x0000000000167919 */ /* 0x000e620000002100 */
[----:B------:R-:W2:Y:S01]  /*0020*/  LDCU UR8, c[0x0][0x360] ;  /* 0x00006c00ff0877ac */ /* 0x000ea20008000800 */
[----:B------:R-:W-:Y:S01]  /*0030*/  MOV R6, 0x140 ;  /* 0x0000014000067802 */ /* 0x000fe20000000f00 */
[----:B------:R-:W3:Y:S02]  /*0040*/  LDCU UR39, c[0x0][0x390] ;  /* 0x00007200ff2777ac */ /* 0x000ee40008000800 */
[----:B---3--:R-:W-:Y:S01]  /*0050*/  USHF.R.S32.HI UR39, URZ, 0x1f, UR39 ;  /* 0x0000001fff277899 */ /* 0x008fe20008011427 */
[----:B-1----:R-:W-:-:S13]  /*0060*/  ISETP.NE.AND P0, PT, R22, RZ, PT ;  /* 0x000000ff1600720c */ /* 0x002fda0003f05270 */
[----:B------:R-:W-:-:S05]  /*0070*/  VOTEU.ALL UP0, P0 ;  /* 0x0000000000ff7886 */ /* 0x000fca0000000000 */
[----:B------:R-:W1:Y:S01]  /*0080*/  @!UP0 S2UR UR5, SR_CgaCtaId ;  /* 0x00000000000589c3 */ /* 0x000e620000008800 */
[----:B------:R-:W-:Y:S01]  /*0090*/  @!UP0 UMOV UR4, 0x400 ;  /* 0x0000040000048882 */ /* 0x000fe20000000000 */
[----:B--2---:R-:W-:-:S04]  /*00a0*/  @!UP0 UIADD3 UR6, UPT, UPT, -UR8, 0x100000, URZ ;  /* 0x0010000008068890 */ /* 0x004fc8000fffe1ff */
[----:B------:R-:W-:Y:S02]  /*00b0*/  @!UP0 USHF.L.U32 UR7, UR6, 0xb, URZ ;  /* 0x0000000b06078899 */ /* 0x000fe400080006ff */
[----:B------:R-:W-:Y:S02]  /*00c0*/  @!UP0 USHF.L.U32 UR6, UR6, 0x1, URZ ;  /* 0x0000000106068899 */ /* 0x000fe400080006ff */
[----:B-1----:R-:W-:Y:S01]  /*00d0*/  @!UP0 ULEA UR4, UR5, UR4, 0x18 ;  /* 0x0000000405048291 */ /* 0x002fe2000f8ec0ff */
[----:B------:R-:W-:-:S11]  /*00e0*/  VOTEU.ALL UP0, P0 ;  /* 0x0000000000ff7886 */ /* 0x000fd60000000000 */
[----:B------:R1:W2:Y:S02]  /*00f0*/  @!UP0 SYNCS.EXCH.64 URZ, [UR4], UR6 ;  /* 0x0000000604ff85b2 */ /* 0x0002a40008000100 */
[----:B-1----:R-:W-:-:S04]  /*0100*/  USHF.R.U32.HI UR4, URZ, 0x5, UR8 ;  /* 0x00000005ff047899 */ /* 0x002fc80008011608 */
[----:B------:R-:W-:Y:S01]  /*0110*/  ULOP3.LUT UR5, UR4, 0xffff, URZ, 0xc0, !UPT ;  /* 0x0000ffff04057892 */ /* 0x000fe2000f8ec0ff */
[----:B0-2---:R-:W-:Y:S11]  /*0120*/  BAR.SYNC.DEFER_BLOCKING 0x0 ;  /* 0x0000000000007b1d */ /* 0x005ff60000010000 */
[----:B------:R-:W-:Y:S05]  /*0130*/  CALL.REL.NOINC `($__internal_10_$__cuda_sm20_div_u16) ;  /* 0x0000001000847944 */ /* 0x000fea0003c00000 */
[----:B------:R-:W-:-:S04]  /*0140*/  LOP3.LUT R2, R0, 0xffff, RZ, 0xc0, !PT ;  /* 0x0000ffff00027812 */ /* 0x000fc800078ec0ff */
[----:B------:R-:W-:-:S05]  /*0150*/  IADD3 R2, P0, PT, R2, -0x10, RZ ;  /* 0xfffffff002027810 */ /* 0x000fca0007f1e0ff */
[----:B------:R-:W-:-:S05]  /*0160*/  IMAD.X R3, RZ, RZ, -0x1, P0 ;  /* 0xffffffffff037424 */ /* 0x000fca00000e06ff */
[----:B------:R-:W-:-:S13]  /*0170*/  R2UR UR10, R3 ;  /* 0x00000000030a72ca */ /* 0x000fda00000e0000 */
[----:B------:R-:W-:-:S04]  /*0180*/  ULOP3.LUT UR5, UR10, UR39, URZ, 0xfc, !UPT ;  /* 0x000000270a057292 */ /* 0x000fc8000f8efcff */
[----:B------:R-:W-:-:S09]  /*0190*/  UISETP.NE.U32.AND UP0, UPT, UR5, URZ, UPT ;  /* 0x000000ff0500728c */ /* 0x000fd2000bf05070 */
[----:B------:R-:W-:Y:S05]  /*01a0*/  BRA.U UP0, `(.L_x_79) ;  /* 0x0000000100547547 */ /* 0x000fea000b800000 */
[----:B------:R-:W0:Y:S02]  /*01b0*/  LDC R9, c[0x0][0x390] ;  /* 0x0000e400ff097b82 */ /* 0x000e240000000800 */
[----:B0-----:R-:W0:Y:S01]  /*01c0*/  I2F.U32.RP R3, R9 ;  /* 0x0000000900037306 */ /* 0x001e220000209000 */
[----:B------:R-:W-:-:S07]  /*01d0*/  ISETP.NE.U32.AND P2, PT, R9, RZ, PT ;  /* 0x000000ff0900720c */ /* 0x000fce0003f45070 */
[----:B0-----:R-:W0:Y:S02]  /*01e0*/  MUFU.RCP R3, R3 ;  /* 0x0000000300037308 */ /* 0x001e240000001000 */
[----:B0-----:R-:W-:-:S06]  /*01f0*/  VIADD R4, R3, 0xffffffe ;  /* 0x0ffffffe03047836 */ /* 0x001fcc0000000000 */
[----:B------:R0:W1:Y:S02]  /*0200*/  F2I.FTZ.U32.TRUNC.NTZ R5, R4 ;  /* 0x0000000400057305 */ /* 0x000064000021f000 */
[----:B0-----:R-:W-:Y:S02]  /*0210*/  IMAD.MOV.U32 R4, RZ, RZ, RZ ;  /* 0x000000ffff047224 */ /* 0x001fe400078e00ff */
[----:B-1----:R-:W-:-:S04]  /*0220*/  IMAD.MOV R6, RZ, RZ, -R5 ;  /* 0x000000ffff067224 */ /* 0x002fc800078e0a05 */
[----:B------:R-:W-:-:S04]  /*0230*/  IMAD R7, R6, R9, RZ ;  /* 0x0000000906077224 */ /* 0x000fc800078e02ff */
[----:B------:R-:W-:-:S06]  /*0240*/  IMAD.HI.U32 R5, R5, R7, R4 ;  /* 0x0000000705057227 */ /* 0x000fcc00078e0004 */
[----:B------:R-:W-:-:S04]  /*0250*/  IMAD.HI.U32 R5, R5, R2, RZ ;  /* 0x0000000205057227 */ /* 0x000fc800078e00ff */
[----:B------:R-:W-:-:S04]  /*0260*/  IMAD.MOV R7, RZ, RZ, -R5 ;  /* 0x000000ffff077224 */ /* 0x000fc800078e0a05 */
[----:B------:R-:W-:-:S05]  /*0270*/  IMAD R6, R9, R7, R2 ;  /* 0x0000000709067224 */ /* 0x000fca00078e0202 */
[----:B------:R-:W-:-:S13]  /*0280*/  ISETP.GE.U32.AND P0, PT, R6, R9, PT ;  /* 0x000000090600720c */ /* 0x000fda0003f06070 */
[----:B------:R-:W-:Y:S02]  /*0290*/  @P0 IMAD.IADD R6, R6, 0x1, -R9 ;  /* 0x0000000106060824 */ /* 0x000fe400078e0a09 */
[----:B------:R-:W-:-:S03]  /*02a0*/  @P0 VIADD R5, R5, 0x1 ;  /* 0x0000000105050836 */ /* 0x000fc60000000000 */
[----:B------:R-:W-:-:S13]  /*02b0*/  ISETP.GE.U32.AND P1, PT, R6, R9, PT ;  /* 0x000000090600720c */ /* 0x000fda0003f26070 */
[----:B------:R-:W-:Y:S01]  /*02c0*/  @P1 VIADD R5, R5, 0x1 ;  /* 0x0000000105051836 */ /* 0x000fe20000000000 */
[----:B------:R-:W-:-:S04]  /*02d0*/  @!P2 LOP3.LUT R5, RZ, R9, RZ, 0x33, !PT ;  /* 0x00000009ff05a212 */ /* 0x000fc800078e33ff */
[----:B------:R-:W-:Y:S01]  /*02e0*/  R2UR UR7, R5 ;  /* 0x00000000050772ca */ /* 0x000fe200000e0000 */
[----:B------:R-:W-:-:S14]  /*02f0*/  BRA `(.L_x_80) ;  /* 0x00000000000c7947 */ /* 0x000fdc0003800000 */
.L_x_79:
[----:B------:R-:W-:-:S07]  /*0300*/  MOV R4, 0x320 ;  /* 0x0000032000047802 */ /* 0x000fce0000000f00 */
[----:B------:R-:W-:Y:S05]  /*0310*/  CALL.REL.NOINC `($__internal_11_$__cuda_sm20_div_u64) ;  /* 0x0000001000587944 */ /* 0x000fea0003c00000 */
[----:B------:R-:W-:-:S15]  /*0320*/  R2UR UR7, R3 ;  /* 0x00000000030772ca */ /* 0x000fde00000e0000 */
.L_x_80:
[----:B------:R-:W0:Y:S01]  /*0330*/  LDC R5, c[0x0][0x390] ;  /* 0x0000e400ff057b82 */ /* 0x000e220000000800 */
[----:B------:R-:W1:Y:S01]  /*0340*/  S2R R3, SR_CTAID.X ;  /* 0x0000000000037919 */ /* 0x000e620000002500 */
[----:B------:R-:W2:Y:S01]  /*0350*/  LDCU UR9, c[0x0][0x3a0] ;  /* 0x00007400ff0977ac */ /* 0x000ea20008000800 */
[----:B------:R-:W-:Y:S01]  /*0360*/  LOP3.LUT R0, R0, 0xffff, RZ, 0xc0, !PT ;  /* 0x0000ffff00007812 */ /* 0x000fe200078ec0ff */
[----:B------:R-:W-:-:S04]  /*0370*/  UMOV UR5, 0x400 ;  /* 0x0000040000057882 */ /* 0x000fc80000000000 */
[----:B------:R-:W3:Y:S01]  /*0380*/  S2UR UR6, SR_CgaCtaId ;  /* 0x00000000000679c3 */ /* 0x000ee20000008800 */
[----:B------:R-:W-:Y:S01]  /*0390*/  UIADD3 UR5, UPT, UPT, UR5, 0x10, URZ ;  /* 0x0000001005057890 */ /* 0x000fe2000fffe0ff */
[----:B0-----:R-:W-:-:S03]  /*03a0*/  ISETP.GE.U32.AND P0, PT, R2, R5, PT ;  /* 0x000000050200720c */ /* 0x001fc60003f06070 */
[----:B---3--:R-:W-:Y:S01]  /*03b0*/  ULEA UR5, UR6, UR5, 0x18 ;  /* 0x0000000506057291 */ /* 0x008fe2000f8ec0ff */
[--C-:B-1----:R-:W-:Y:S01]  /*03c0*/  IMAD R2, R3, UR8, R22.reuse ;  /* 0x0000000803027c24 */ /* 0x102fe2000f8e0216 */
[----:B------:R-:W-:-:S08]  /*03d0*/  SHF.R.U32.HI R3, RZ, 0x5, R22 ;  /* 0x00000005ff037819 */ /* 0x000fd00000011616 */
[----:B------:R-:W-:Y:S01]  /*03e0*/  VOTEU.ANY UP0, P0 ;  /* 0x0000000000ff7886 */ /* 0x000fe20000000100 */
[----:B------:R-:W-:Y:S01]  /*03f0*/  UISETP.GE.U32.AND.EX UP1, UPT, UR10, UR39, UPT, UP0 ;  /* 0x000000270a00728c */ /* 0x000fe2000bf26100 */
[----:B------:R-:W-:Y:S01]  /*0400*/  SHF.R.U32.HI R2, RZ, 0x5, R2 ;  /* 0x00000005ff027819 */ /* 0x000fe20000011602 */
[----:B------:R-:W-:Y:S02]  /*0410*/  IMAD R0, R0, R3, RZ ;  /* 0x0000000300007224 */ /* 0x000fe400078e02ff */
[----:B------:R-:W-:Y:S02]  /*0420*/  USEL UR41, UR7, 0x1, UP1 ;  /* 0x0000000107297887 */ /* 0x000fe40008800000 */
[----:B------:R-:W-:Y:S01]  /*0430*/  UP2UR UR42, UPR, URZ, 0x2 ;  /* 0x00000002ff2a7883 */ /* 0x000fe20008000000 */
[----:B------:R-:W-:-:S03]  /*0440*/  LEA R23, R0, UR5, 0x2 ;  /* 0x0000000500177c11 */ /* 0x000fc6000f8e10ff */
[----:B------:R-:W-:-:S05]  /*0450*/  IMAD R24, R2, UR41, RZ ;  /* 0x0000002902187c24 */ /* 0x000fca000f8e02ff */
[----:B--2---:R-:W-:-:S13]  /*0460*/  ISETP.GE.AND P0, PT, R24, UR9, PT ;  /* 0x0000000918007c0c */ /* 0x004fda000bf06270 */
[----:B------:R-:W-:Y:S05]  /*0470*/  @P0 EXIT ;  /* 0x000000000000094d */ /* 0x000fea0003800000 */
[----:B------:R-:W0:Y:S01]  /*0480*/  LDC R3, c[0x0][0x3bc] ;  /* 0x0000ef00ff037b82 */ /* 0x000e220000000800 */
[----:B------:R-:W1:Y:S01]  /*0490*/  LDCU UR40, c[0x0][0x394] ;  /* 0x00007280ff2877ac */ /* 0x000e620008000800 */
[----:B------:R-:W-:Y:S01]  /*04a0*/  LOP3.LUT R18, R22, 0x1f, RZ, 0xc0, !PT ;  /* 0x0000001f16127812 */ /* 0x000fe200078ec0ff */
[----:B------:R-:W-:Y:S01]  /*04b0*/  IMAD.MOV.U32 R25, RZ, RZ, RZ ;  /* 0x000000ffff197224 */ /* 0x000fe200078e00ff */
[----:B------:R-:W2:Y:S01]  /*04c0*/  LDCU UR38, c[0x0][0x370] ;  /* 0x00006e00ff2677ac */ /* 0x000ea20008000800 */
[----:B------:R-:W3:Y:S01]  /*04d0*/  LDCU.64 UR36, c[0x0][0x358] ;  /* 0x00006b00ff2477ac */ /* 0x000ee20008000a00 */
[----:B-1----:R-:W-:Y:S02]  /*04e0*/  USHF.R.S32.HI UR5, URZ, 0x1f, UR40 ;  /* 0x0000001fff057899 */ /* 0x002fe40008011428 */
[C---:B------:R-:W-:Y:S01]  /*04f0*/  IADD3 R16, P1, PT, R18.reuse, UR40, RZ ;  /* 0x0000002812107c10 */ /* 0x040fe2000ff3e0ff */
[----:B------:R-:W-:Y:S01]  /*0500*/  IMAD.U32 R0, RZ, RZ, UR40 ;  /* 0x00000028ff007e24 */ /* 0x000fe2000f8e00ff */
[----:B------:R-:W-:Y:S01]  /*0510*/  ULEA.HI UR5, UR5, UR40, URZ, 0x4 ;  /* 0x0000002805057291 */ /* 0x000fe2000f8f20ff */
[----:B0-----:R-:W-:Y:S01]  /*0520*/  IADD3 R18, P0, PT, R18, R3, RZ ;  /* 0x0000000312127210 */ /* 0x001fe20007f1e0ff */
[----:B--2---:R-:W-:-:S02]  /*0530*/  UIMAD UR38, UR4, UR38, URZ ;  /* 0x00000026042672a4 */ /* 0x004fc4000f8e02ff */
[----:B------:R-:W-:Y:S01]  /*0540*/  LEA.HI.X.SX32 R17, R0, RZ, 0x1, P1 ;  /* 0x000000ff00117211 */ /* 0x000fe200008f0eff */
[----:B------:R-:W-:Y:S01]  /*0550*/  ULOP3.LUT UR5, UR5, 0xfffffff0, URZ, 0xc0, !UPT ;  /* 0xfffffff005057892 */ /* 0x000fe2000f8ec0ff */
[----:B------:R-:W-:Y:S01]  /*0560*/  LEA.HI.X.SX32 R19, R3, RZ, 0x1, P0 ;  /* 0x000000ff03137211 */ /* 0x000fe200000f0eff */
[----:B------:R-:W-:Y:S02]  /*0570*/  UIMAD UR38, UR41, UR38, URZ ;  /* 0x00000026292672a4 */ /* 0x000fe4000f8e02ff */
[----:B---3--:R-:W-:-:S12]  /*0580*/  UIADD3 UR40, UPT, UPT, -UR5, UR40, URZ ;  /* 0x0000002805287290 */ /* 0x008fd8000fffe1ff */
.L_x_99:
[----:B0-----:R-:W0:Y:S01]  /*0590*/  LDCU UR4, c[0x0][0x3a0] ;  /* 0x00007400ff0477ac */ /* 0x001e220008000800 */
[----:B-1----:R-:W1:Y:S01]  /*05a0*/  LDCU UR7, c[0x0][0x3a0] ;  /* 0x00007400ff0777ac */ /* 0x002e620008000800 */
[----:B------:R-:W-:Y:S02]  /*05b0*/  UISETP.NE.AND UP1, UPT, UR42, URZ, UPT ;  /* 0x000000ff2a00728c */ /* 0x000fe4000bf25270 */
[----:B0-----:R-:W-:Y:S02]  /*05c0*/  USHF.R.S32.HI UR4, URZ, 0x1f, UR4 ;  /* 0x0000001fff047899 */ /* 0x001fe40008011404 */
[----:B-1----:R-:W-:Y:S02]  /*05d0*/  UIADD3 UR5, UP0, UPT, -UR41, UR7, URZ ;  /* 0x0000000729057290 */ /* 0x002fe4000ff1e1ff */
[----:B------:R-:W-:Y:S02]  /*05e0*/  IADD3 R0, PT, PT, -R24, UR7, RZ ;  /* 0x0000000718007c10 */ /* 0x000fe4000fffe1ff */
[----:B------:R-:W-:-:S02]  /*05f0*/  UIADD3.X UR6, UPT, UPT, UR4, -0x1, URZ, UP0, !UPT ;  /* 0xffffffff04067890 */ /* 0x000fc400087fe4ff */
[----:B------:R-:W-:-:S04]  /*0600*/  ISETP.GE.U32.AND P0, PT, R24, UR5, PT ;  /* 0x0000000518007c0c */ /* 0x000fc8000bf06070 */
[----:B------:R-:W-:-:S04]  /*0610*/  ISETP.GE.AND.EX P0, PT, R25, UR6, PT, P0 ;  /* 0x0000000619007c0c */ /* 0x000fc8000bf06300 */
[----:B------:R-:W-:Y:S01]  /*0620*/  SEL R0, R0, UR41, P0 ;  /* 0x0000002900007c07 */ /* 0x000fe20008000000 */
[----:B--2---:R-:W-:Y:S08]  /*0630*/  BRA.U !UP1, `(.L_x_81) ;  /* 0x0000000109f47547 */ /* 0x004ff0000b800000 */
[----:B------:R-:W0:Y:S01]  /*0640*/  LDCU UR5, c[0x0][0x390] ;  /* 0x00007200ff0577ac */ /* 0x000e220008000800 */
[----:B------:R-:W-:Y:S01]  /*0650*/  IADD3 R2, P1, PT, R0, R24, RZ ;  /* 0x0000001800027210 */ /* 0x000fe20007f3e0ff */
[----:B------:R-:W-:Y:S03]  /*0660*/  BSSY.RECONVERGENT B6, `(.L_x_82) ;  /* 0x000001d000067945 */ /* 0x000fe60003800200 */
[----:B------:R-:W-:Y:S02]  /*0670*/  ISETP.GE.U32.AND P0, PT, R2, UR7, PT ;  /* 0x0000000702007c0c */ /* 0x000fe4000bf06070 */
[----:B------:R-:W-:-:S04]  /*0680*/  LEA.HI.X.SX32 R2, R0, R25, 0x1, P1 ;  /* 0x0000001900027211 */ /* 0x000fc800008f0eff */
[----:B------:R-:W-:Y:S01]  /*0690*/  ISETP.GE.AND.EX P0, PT, R2, UR4, PT, P0 ;  /* 0x0000000402007c0c */ /* 0x000fe2000bf06300 */
[----:B0-----:R-:W-:-:S04]  /*06a0*/  IMAD.U32 R3, RZ, RZ, UR5 ;  /* 0x00000005ff037e24 */ /* 0x001fc8000f8e00ff */
[----:B------:R-:W-:-:S04]  /*06b0*/  IMAD R26, R0, R3, UR40 ;  /* 0x00000028001a7e24 */ /* 0x000fc8000f8e0203 */
[----:B------:R-:W-:-:S04]  /*06c0*/  IMAD.SHL.U32 R26, R26, 0x4, RZ ;  /* 0x000000041a1a7824 */ /* 0x000fc800078e00ff */
[----:B------:R-:W-:-:S05]  /*06d0*/  @!P0 VIADD R0, R26, 0xf ;  /* 0x0000000f1a008836 */ /* 0x000fca0000000000 */
[----:B------:R-:W-:-:S04]  /*06e0*/  @!P0 SHF.R.S32.HI R3, RZ, 0x1f, R0 ;  /* 0x0000001fff038819 */ /* 0x000fc80000011400 */
[----:B------:R-:W-:-:S04]  /*06f0*/  @!P0 LEA.HI R3, R3, R0, RZ, 0x4 ;  /* 0x0000000003038211 */ /* 0x000fc800078f20ff */
[----:B------:R-:W-:-:S04]  /*0700*/  @!P0 LOP3.LUT R26, R3, 0xfffffff0, RZ, 0xc0, !PT ;  /* 0xfffffff0031a8812 */ /* 0x000fc800078ec0ff */
[----:B------:R-:W-:-:S13]  /*0710*/  LOP3.LUT P0, RZ, R26, 0xc, RZ, 0xc0, !PT ;  /* 0x0000000c1aff7812 */ /* 0x000fda000780c0ff */
[----:B------:R-:W-:Y:S05]  /*0720*/  @!P0 BRA `(.L_x_83) ;  /* 0x0000000000408947 */ /* 0x000fea0003800000 */
[----:B------:R-:W-:Y:S01]  /*0730*/  MOV R2, 0x180 ;  /* 0x0000018000027802 */ /* 0x000fe20000000f00 */
[----:B------:R-:W0:Y:S01]  /*0740*/  LDCU.64 UR4, c[0x4][0x170] ;  /* 0x01002e00ff0477ac */ /* 0x000e220008000a00 */
[----:B------:R-:W-:Y:S02]  /*0750*/  IMAD.MOV.U32 R8, RZ, RZ, 0x112 ;  /* 0x00000112ff087424 */ /* 0x000fe400078e00ff */
[----:B------:R-:W-:Y:S01]  /*0760*/  IMAD.MOV.U32 R12, RZ, RZ, 0x1 ;  /* 0x00000001ff0c7424 */ /* 0x000fe200078e00ff */
[----:B------:R-:W1:Y:S01]  /*0770*/  LDCU.64 UR6, c[0x4][0x178] ;  /* 0x01002f00ff0677ac */ /* 0x000e620008000a00 */
[----:B------:R-:W2:Y:S01]  /*0780*/  LDC.64 R2, c[0x4][R2] ;  /* 0x0100000002027b82 */ /* 0x000ea20000000a00 */
[----:B------:R-:W-:Y:S01]  /*0790*/  IMAD.MOV.U32 R13, RZ, RZ, RZ ;  /* 0x000000ffff0d7224 */ /* 0x000fe200078e00ff */
[----:B------:R-:W3:Y:S01]  /*07a0*/  LDCU.64 UR8, c[0x4][URZ] ;  /* 0x01000000ff0877ac */ /* 0x000ee20008000a00 */
[----:B0-----:R-:W-:Y:S02]  /*07b0*/  IMAD.U32 R4, RZ, RZ, UR4 ;  /* 0x00000004ff047e24 */ /* 0x001fe4000f8e00ff */
[----:B------:R-:W-:-:S02]  /*07c0*/  IMAD.U32 R5, RZ, RZ, UR5 ;  /* 0x00000005ff057e24 */ /* 0x000fc4000f8e00ff */
[----:B-1----:R-:W-:Y:S02]  /*07d0*/  IMAD.U32 R6, RZ, RZ, UR6 ;  /* 0x00000006ff067e24 */ /* 0x002fe4000f8e00ff */
[----:B------:R-:W-:Y:S02]  /*07e0*/  IMAD.U32 R7, RZ, RZ, UR7 ;  /* 0x00000007ff077e24 */ /* 0x000fe4000f8e00ff */
[----:B---3--:R-:W-:Y:S02]  /*07f0*/  IMAD.U32 R10, RZ, RZ, UR8 ;  /* 0x00000008ff0a7e24 */ /* 0x008fe4000f8e00ff */
[----:B------:R-:W-:-:S07]  /*0800*/  IMAD.U32 R11, RZ, RZ, UR9 ;  /* 0x00000009ff0b7e24 */ /* 0x000fce000f8e00ff */
[----:B------:R-:W-:-:S07]  /*0810*/  LEPC R20, `(.L_x_83) ;  /* 0x000000001014794e */ /* 0x000fce0000000000 */
[----:B--2---:R-:W-:Y:S05]  /*0820*/  CALL.ABS.NOINC R2 ;  /* 0x0000000002007343 */ /* 0x004fea0003c00000 */
.L_x_83:
[----:B------:R-:W-:Y:S05]  /*0830*/  BSYNC.RECONVERGENT B6 ;  /* 0x0000000000067941 */ /* 0x000fea0003800200 */
.L_x_82:
[----:B------:R-:W0:Y:S01]  /*0840*/  LDCU.64 UR10, c[0x0][0x390] ;  /* 0x00007200ff0a77ac */ /* 0x000e220008000a00 */
[----:B------:R-:W1:Y:S01]  /*0850*/  S2UR UR6, SR_CgaCtaId ;  /* 0x00000000000679c3 */ /* 0x000e620000008800 */
[----:B------:R-:W-:Y:S01]  /*0860*/  SHF.R.U32.HI R26, RZ, 0x4, R26 ;  /* 0x00000004ff1a7819 */ /* 0x000fe2000001161a */
[----:B------:R-:W-:Y:S01]  /*0870*/  UIADD3 UR5, UPT, UPT, -UR40, URZ, URZ ;  /* 0x000000ff28057290 */ /* 0x000fe2000fffe1ff */
[----:B------:R-:W-:Y:S01]  /*0880*/  PLOP3.LUT P0, PT, PT, PT, PT, 0x80, 0x8 ;  /* 0x000000000008781c */ /* 0x000fe20003f0f070 */
[----:B------:R-:W2:Y:S01]  /*0890*/  LDCU.64 UR8, c[0x0][0x380] ;  /* 0x00007000ff0877ac */ /* 0x000ea20008000a00 */
[----:B------:R-:W-:Y:S01]  /*08a0*/  PRMT R26, R26, 0x5410, RZ ;  /* 0x000054101a1a7816 */ /* 0x000fe200000000ff */
[----:B------:R-:W-:Y:S02]  /*08b0*/  USHF.R.S32.HI UR4, URZ, 0x1f, UR5 ;  /* 0x0000001fff047899 */ /* 0x000fe40008011405 */
[----:B0-----:R-:W-:Y:S01]  /*08c0*/  UIADD3 UR5, UP0, UPT, UR5, UR11, URZ ;  /* 0x0000000b05057290 */ /* 0x001fe2000ff1e0ff */
[----:B------:R-:W-:-:S03]  /*08d0*/  IMAD R5, R25, UR10, RZ ;  /* 0x0000000a19057c24 */ /* 0x000fc6000f8e02ff */
[----:B------:R-:W-:Y:S01]  /*08e0*/  ULEA.HI.X.SX32 UR4, UR11, UR4, 0x1, UP0 ;  /* 0x000000040b047291 */ /* 0x000fe200080f0eff */
[----:B------:R-:W-:Y:S02]  /*08f0*/  IMAD R5, R24, UR39, R5 ;  /* 0x0000002718057c24 */ /* 0x000fe4000f8e0205 */
[----:B------:R-:W-:-:S03]  /*0900*/  IMAD.U32 R2, RZ, RZ, UR5 ;  /* 0x00000005ff027e24 */ /* 0x000fc6000f8e00ff */
[----:B------:R-:W-:Y:S01]  /*0910*/  IMAD.U32 R3, RZ, RZ, UR4 ;  /* 0x00000004ff037e24 */ /* 0x000fe2000f8e00ff */
[----:B------:R-:W-:Y:S02]  /*0920*/  UMOV UR4, 0x400 ;  /* 0x0000040000047882 */ /* 0x000fe40000000000 */
[----:B-1----:R-:W-:Y:S01]  /*0930*/  ULEA UR11, UR6, UR4, 0x18 ;  /* 0x00000004060b7291 */ /* 0x002fe2000f8ec0ff */
[----:B------:R-:W-:-:S04]  /*0940*/  IMAD.WIDE.U32 R2, R24, UR10, R2 ;  /* 0x0000000a18027c25 */ /* 0x000fc8000f8e0002 */
[----:B------:R-:W-:Y:S01]  /*0950*/  IMAD.IADD R3, R3, 0x1, R5 ;  /* 0x0000000103037824 */ /* 0x000fe200078e0205 */
[----:B--2---:R-:W-:-:S04]  /*0960*/  LEA R4, P1, R2, UR8, 0x2 ;  /* 0x0000000802047c11 */ /* 0x004fc8000f8210ff */
[----:B------:R-:W-:-:S09]  /*0970*/  LEA.HI.X R5, R2, UR9, R3, 0x2, P1 ;  /* 0x0000000902057c11 */ /* 0x000fd200088f1403 */
.L_x_84:
[----:B------:R-:W-:-:S13]  /*0980*/  @P0 ELECT P1, URZ, PT ;  /* 0x0000000000ff082f */ /* 0x000fda0003820000 */
[----:B------:R-:W-:Y:S02]  /*0990*/  @P1 R2UR.BROADCAST UR4, R26 ;  /* 0x000000001a0412ca */ /* 0x000fe400008e0000 */
[----:B------:R-:W-:Y:S02]  /*09a0*/  @P1 R2UR.BROADCAST UR6, R4 ;  /* 0x00000000040612ca */ /* 0x000fe400008e0000 */
[----:B------:R-:W-:Y:S02]  /*09b0*/  @P1 R2UR.BROADCAST UR7, R5 ;  /* 0x00000000050712ca */ /* 0x000fe400008e0000 */
[----:B------:R-:W-:Y:S02]  /*09c0*/  @P1 R2UR.BROADCAST UR10, R23 ;  /* 0x00000000170a12ca */ /* 0x000fe400008e0000 */
[----:B------:R-:W-:Y:S02]  /*09d0*/  @P1 PLOP3.LUT P0, PT, P1, PT, PT, 0x8, 0x80 ;  /* 0x000000000080181c */ /* 0x000fe40000f0e170 */
[----:B------:R-:W-:-:S09]  /*09e0*/  PLOP3.LUT P1, PT, PT, PT, PT, 0x8, 0x80 ;  /* 0x000000000080781c */ /* 0x000fd20003f2e170 */
[----:B------:R0:W-:Y:S02]  /*09f0*/  UBLKCP.S.G [UR10], [UR6], UR4 ;  /* 0x0000000a060073ba */ /* 0x0001e40008000204 */
[----:B0-----:R-:W-:Y:S05]  /*0a00*/  @P0 BRA.U.ANY `(.L_x_84) ;  /* 0xfffffffd00dc0947 */ /* 0x001fea000393ffff */
.L_x_81:
[----:B------:R-:W0:Y:S01]  /*0a10*/  LDC R0, c[0x0][0x3a0] ;  /* 0x0000e800ff007b82 */ /* 0x000e220000000800 */
[----:B------:R-:W1:Y:S01]  /*0a20*/  LDCU UR4, c[0x0][0x3a0] ;  /* 0x00007400ff0477ac */ /* 0x000e620008000800 */
[----:B------:R-:W-:Y:S01]  /*0a30*/  BSSY.RECONVERGENT B1, `(.L_x_85) ;  /* 0x0000080000017945 */ /* 0x000fe20003800200 */
[----:B-1----:R-:W-:Y:S02]  /*0a40*/  UIADD3 UR5, UP0, UPT, -UR41, UR4, URZ ;  /* 0x0000000429057290 */ /* 0x002fe4000ff1e1ff */
[C---:B------:R-:W-:Y:S02]  /*0a50*/  IADD3 R7, PT, PT, -R24.reuse, UR4, RZ ;  /* 0x0000000418077c10 */ /* 0x040fe4000fffe1ff */
[----:B0-----:R-:W-:Y:S02]  /*0a60*/  SHF.R.S32.HI R0, RZ, 0x1f, R0 ;  /* 0x0000001fff007819 */ /* 0x001fe40000011400 */
[----:B------:R-:W-:Y:S02]  /*0a70*/  PLOP3.LUT P1, PT, PT, PT, UP0, 0x80, 0x8 ;  /* 0x000000000008781c */ /* 0x000fe40003f2f008 */
[----:B------:R-:W-:-:S02]  /*0a80*/  ISETP.GE.U32.AND P0, PT, R24, UR5, PT ;  /* 0x0000000518007c0c */ /* 0x000fc4000bf06070 */
[----:B------:R-:W-:-:S04]  /*0a90*/  IADD3.X R2, PT, PT, R0, -0x1, RZ, P1, !PT ;  /* 0xffffffff00027810 */ /* 0x000fc80000ffe4ff */
[----:B------:R-:W-:-:S04]  /*0aa0*/  ISETP.GE.AND.EX P0, PT, R25, R2, PT, P0 ;  /* 0x000000021900720c */ /* 0x000fc80003f06300 */
[----:B------:R-:W-:-:S04]  /*0ab0*/  SEL R7, R7, UR41, P0 ;  /* 0x0000002907077c07 */ /* 0x000fc80008000000 */
[----:B------:R-:W-:-:S13]  /*0ac0*/  ISETP.GE.AND P0, PT, R7, 0x1, PT ;  /* 0x000000010700780c */ /* 0x000fda0003f06270 */
[----:B------:R-:W-:Y:S05]  /*0ad0*/  @!P0 BRA `(.L_x_86) ;  /* 0x0000000400d48947 */ /* 0x000fea0003800000 */
[----:B------:R-:W-:-:S07]  /*0ae0*/  IMAD.MOV.U32 R8, RZ, RZ, RZ ;  /* 0x000000ffff087224 */ /* 0x000fce00078e00ff */
.L_x_97:
[----:B01----:R-:W0:Y:S01]  /*0af0*/  LDC R12, c[0x0][0x3b4] ;  /* 0x0000ed00ff0c7b82 */ /* 0x003e220000000800 */
[----:B------:R-:W-:Y:S01]  /*0b00*/  LOP3.LUT R14, R22, 0x1f, RZ, 0xc0, !PT ;  /* 0x0000001f160e7812 */ /* 0x000fe200078ec0ff */
[----:B------:R-:W-:Y:S03]  /*0b10*/  BSSY.RECONVERGENT B0, `(.L_x_87) ;  /* 0x000006e000007945 */ /* 0x000fe60003800200 */
[----:B0-----:R-:W-:-:S13]  /*0b20*/  ISETP.GE.AND P0, PT, R14, R12, PT ;  /* 0x0000000c0e00720c */ /* 0x001fda0003f06270 */
[----:B--2---:R-:W-:Y:S05]  /*0b30*/  @P0 BRA `(.L_x_88) ;  /* 0x0000000400ac0947 */ /* 0x004fea0003800000 */
[----:B------:R-:W0:Y:S01]  /*0b40*/  LDCU.64 UR4, c[0x0][0x398] ;  /* 0x00007300ff0477ac */ /* 0x000e220008000a00 */
[----:B------:R-:W-:Y:S01]  /*0b50*/  IADD3 R5, P0, PT, R8, R24, RZ ;  /* 0x0000001808057210 */ /* 0x000fe20007f1e0ff */
[----:B------:R-:W1:Y:S04]  /*0b60*/  LDCU.64 UR8, c[0x0][0x380] ;  /* 0x00007000ff0877ac */ /* 0x000e680008000a00 */
[----:B------:R-:W-:Y:S01]  /*0b70*/  IMAD.X R6, RZ, RZ, R25, P0 ;  /* 0x000000ffff067224 */ /* 0x000fe200000e0619 */
[----:B------:R-:W2:Y:S01]  /*0b80*/  LDCU.64 UR6, c[0x0][0x3a8] ;  /* 0x00007500ff0677ac */ /* 0x000ea20008000a00 */
[C---:B0-----:R-:W-:Y:S01]  /*0b90*/  LEA R10, P0, R5.reuse, UR4, 0x2 ;  /* 0x00000004050a7c11 */ /* 0x041fe2000f8010ff */
[----:B------:R-:W0:Y:S03]  /*0ba0*/  LDCU UR4, c[0x0][0x3b8] ;  /* 0x00007700ff0477ac */ /* 0x000e260008000800 */
[C---:B------:R-:W-:Y:S01]  /*0bb0*/  LEA.HI.X R11, R5.reuse, UR5, R6, 0x2, P0 ;  /* 0x00000005050b7c11 */ /* 0x040fe200080f1406 */
[----:B------:R-:W3:Y:S04]  /*0bc0*/  LDCU UR5, c[0x0][0x390] ;  /* 0x00007200ff0577ac */ /* 0x000ee80008000800 */
[----:B------:R1:W0:Y:S01]  /*0bd0*/  LDG.E R3, desc[UR36][R10.64] ;  /* 0x000000240a037981 */ /* 0x000222000c1e1900 */
[----:B------:R-:W-:Y:S01]  /*0be0*/  IMAD.IADD R2, R12, 0x1, -R14 ;  /* 0x000000010c027824 */ /* 0x000fe200078e0a0e */
[----:B------:R-:W-:Y:S01]  /*0bf0*/  BSSY.RECONVERGENT B2, `(.L_x_89) ;  /* 0x0000035000027945 */ /* 0x000fe20003800200 */
[----:B------:R-:W-:Y:S01]  /*0c00*/  IMAD R9, R5, UR39, RZ ;  /* 0x0000002705097c24 */ /* 0x000fe2000f8e02ff */
[----:B------:R-:W-:-:S02]  /*0c10*/  PLOP3.LUT P0, PT, PT, PT, PT, 0x80, 0x8 ;  /* 0x000000000008781c */ /* 0x000fc40003f0f070 */
[----:B------:R-:W-:Y:S01]  /*0c20*/  ISETP.GT.AND P1, PT, R2, 0x60, PT ;  /* 0x000000600200780c */ /* 0x000fe20003f24270 */
[----:B---3--:R-:W-:-:S04]  /*0c30*/  IMAD.WIDE.U32 R4, R5, UR5, R16 ;  /* 0x0000000505047c25 */ /* 0x008fc8000f8e0010 */
[----:B------:R-:W-:Y:S01]  /*0c40*/  IMAD R13, R6, UR5, R9 ;  /* 0x00000005060d7c24 */ /* 0x000fe2000f8e0209 */
[----:B-1----:R-:W-:Y:S01]  /*0c50*/  LEA R10, P3, R4, UR8, 0x2 ;  /* 0x00000008040a7c11 */ /* 0x002fe2000f8610ff */
[----:B------:R-:W-:Y:S02]  /*0c60*/  VIADD R9, R14, UR40 ;  /* 0x000000280e097c36 */ /* 0x000fe40008000000 */
[----:B------:R-:W-:Y:S02]  /*0c70*/  IMAD.IADD R11, R5, 0x1, R13 ;  /* 0x00000001050b7824 */ /* 0x000fe400078e020d */
[----:B------:R-:W-:-:S03]  /*0c80*/  IMAD R20, R8, UR5, R9 ;  /* 0x0000000508147c24 */ /* 0x000fc6000f8e0209 */
[----:B------:R-:W-:Y:S01]  /*0c90*/  LEA.HI.X R11, R4, UR9, R11, 0x2, P3 ;  /* 0x00000009040b7c11 */ /* 0x000fe200098f140b */
[----:B------:R-:W-:Y:S02]  /*0ca0*/  IMAD R9, R20, 0x4, R23 ;  /* 0x0000000414097824 */ /* 0x000fe400078e0217 */
[----:B0-----:R-:W-:-:S03]  /*0cb0*/  IMAD.WIDE R2, R3, UR4, R18 ;  /* 0x0000000403027c25 */ /* 0x001fc6000f8e0212 */
[----:B--2---:R-:W-:-:S04]  /*0cc0*/  LEA R6, P2, R2, UR6, 0x2 ;  /* 0x0000000602067c11 */ /* 0x004fc8000f8410ff */
[----:B------:R-:W-:Y:S01]  /*0cd0*/  LEA.HI.X R13, R2, UR7, R3, 0x2, P2 ;  /* 0x00000007020d7c11 */ /* 0x000fe200090f1403 */
[----:B------:R-:W-:Y:S08]  /*0ce0*/  @!P1 BRA `(.L_x_90) ;  /* 0x0000000000949947 */ /* 0x000ff00003800000 */
[----:B------:R-:W-:Y:S01]  /*0cf0*/  PLOP3.LUT P0, PT, PT, PT, PT, 0x8, 0x80 ;  /* 0x000000000080781c */ /* 0x000fe20003f0e170 */
[----:B------:R-:W-:-:S12]  /*0d00*/  VIADD R21, R12, 0xffffffa0 ;  /* 0xffffffa00c157836 */ /* 0x000fd80000000000 */
.L_x_93:
[----:B------:R-:W-:Y:S01]  /*0d10*/  UISETP.NE.AND UP0, UPT, UR42, URZ, UPT ;  /* 0x000000ff2a00728c */ /* 0x000fe2000bf05270 */
[----:B-1-3--:R-:W-:Y:S02]  /*0d20*/  IMAD.MOV.U32 R2, RZ, RZ, R10 ;  /* 0x000000ffff027224 */ /* 0x00afe400078e000a */
[----:B------:R-:W-:-:S03]  /*0d30*/  IMAD.MOV.U32 R3, RZ, RZ, R11 ;  /* 0x000000ffff037224 */ /* 0x000fc600078e000b */
[----:B------:R-:W-:-:S13]  /*0d40*/  PLOP3.LUT P1, PT, PT, PT, UP0, 0x80, 0x8 ;  /* 0x000000000008781c */ /* 0x000fda0003f2f008 */
[----:B0-----:R-:W0:Y:S01]  /*0d50*/  @P1 LDS R15, [R9] ;  /* 0x00000000090f1984 */ /* 0x001e220000000800 */
[----:B------:R-:W-:-:S13]  /*0d60*/  PLOP3.LUT P1, PT, PT, PT, UP0, 0x80, 0x8 ;  /* 0x000000000008781c */ /* 0x000fda0003f2f008 */
[----:B0-----:R-:W2:Y:S01]  /*0d70*/  @!P1 LDG.E R15, desc[UR36][R2.64] ;  /* 0x00000024020f9981 */ /* 0x001ea2000c1e1900 */
[----:B------:R-:W-:Y:S01]  /*0d80*/  PLOP3.LUT P1, PT, PT, PT, UP0, 0x80, 0x8 ;  /* 0x000000000008781c */ /* 0x000fe20003f2f008 */
[----:B------:R-:W-:Y:S02]  /*0d90*/  IMAD.MOV.U32 R4, RZ, RZ, R6 ;  /* 0x000000ffff047224 */ /* 0x000fe400078e0006 */
[----:B------:R-:W-:-:S10]  /*0da0*/  IMAD.MOV.U32 R5, RZ, RZ, R13 ;  /* 0x000000ffff057224 */ /* 0x000fd400078e000d */
[----:B------:R0:W1:Y:S01]  /*0db0*/  @P1 LDS R27, [R9+0x100] ;  /* 0x00010000091b1984 */ /* 0x0000620000000800 */
[----:B------:R-:W-:-:S13]  /*0dc0*/  PLOP3.LUT P1, PT, PT, PT, UP0, 0x80, 0x8 ;  /* 0x000000000008781c */ /* 0x000fda0003f2f008 */
[----:B------:R0:W3:Y:S04]  /*0dd0*/  @P1 LDS R11, [R9+0x80] ;  /* 0x00008000090b1984 */ /* 0x0000e80000000800 */
[----:B--2---:R0:W-:Y:S01]  /*0de0*/  STG.E desc[UR36][R4.64], R15 ;  /* 0x0000000f04007986 */ /* 0x0041e2000c101924 */
[----:B-1-3--:R-:W-:Y:S05]  /*0df0*/  BRA.U UP0, `(.L_x_91) ;  /* 0x0000000100047547 */ /* 0x00afea000b800000 */
[----:B------:R1:W5:Y:S02]  /*0e00*/  LDG.E R11, desc[UR36][R2.64+0x80] ;  /* 0x00008024020b7981 */ /* 0x000364000c1e1900 */
.L_x_91:
[----:B-----5:R2:W-:Y:S01]  /*0e10*/  STG.E desc[UR36][R4.64+0x80], R11 ;  /* 0x0000800b04007986 */ /* 0x0205e2000c101924 */
[----:B------:R-:W-:-:S09]  /*0e20*/  UISETP.NE.AND UP0, UPT, UR42, URZ, UPT ;  /* 0x000000ff2a00728c */ /* 0x000fd2000bf05270 */
[----:B------:R-:W-:Y:S05]  /*0e30*/  BRA.U UP0, `(.L_x_92) ;  /* 0x0000000100047547 */ /* 0x000fea000b800000 */
[----:B------:R3:W5:Y:S02]  /*0e40*/  LDG.E R27, desc[UR36][R2.64+0x100] ;  /* 0x00010024021b7981 */ /* 0x000764000c1e1900 */
.L_x_92:
[----:B------:R-:W-:Y:S01]  /*0e50*/  UISETP.NE.AND UP0, UPT, UR42, URZ, UPT ;  /* 0x000000ff2a00728c */ /* 0x000fe2000bf05270 */
[----:B-----5:R-:W-:Y:S05]  /*0e60*/  STG.E desc[UR36][R4.64+0x100], R27 ;  /* 0x0001001b04007986 */ /* 0x020fea000c101924 */
[----:B------:R-:W-:-:S13]  /*0e70*/  PLOP3.LUT P1, PT, PT, PT, UP0, 0x80, 0x8 ;  /* 0x000000000008781c */ /* 0x000fda0003f2f008 */
[----:B0-----:R-:W0:Y:S01]  /*0e80*/  @P1 LDS R15, [R9+0x180] ;  /* 0x00018000090f1984 */ /* 0x001e220000000800 */
[----:B------:R-:W-:-:S13]  /*0e90*/  PLOP3.LUT P1, PT, PT, PT, UP0, 0x80, 0x8 ;  /* 0x000000000008781c */ /* 0x000fda0003f2f008 */
[----:B0-----:R-:W4:Y:S01]  /*0ea0*/  @!P1 LDG.E R15, desc[UR36][R2.64+0x180] ;  /* 0x00018024020f9981 */ /* 0x001f22000c1e1900 */
[----:B------:R-:W-:Y:S01]  /*0eb0*/  VIADD R14, R14, 0x80 ;  /* 0x000000800e0e7836 */ /* 0x000fe20000000000 */
[----:B------:R-:W-:Y:S01]  /*0ec0*/  IADD3 R6, P2, PT, R4, 0x200, RZ ;  /* 0x0000020004067810 */ /* 0x000fe20007f5e0ff */
[----:B------:R-:W-:Y:S01]  /*0ed0*/  VIADD R9, R9, 0x200 ;  /* 0x0000020009097836 */ /* 0x000fe20000000000 */
[----:B------:R-:W-:Y:S02]  /*0ee0*/  IADD3 R10, P3, PT, R2, 0x200, RZ ;  /* 0x00000200020a7810 */ /* 0x000fe40007f7e0ff */
[----:B------:R-:W-:Y:S01]  /*0ef0*/  ISETP.GE.AND P1, PT, R14, R21, PT ;  /* 0x000000150e00720c */ /* 0x000fe20003f26270 */
[----:B------:R-:W-:Y:S02]  /*0f00*/  IMAD.X R13, RZ, RZ, R5, P2 ;  /* 0x000000ffff0d7224 */ /* 0x000fe400010e0605 */
[----:B--2---:R-:W-:Y:S01]  /*0f10*/  IMAD.X R11, RZ, RZ, R3, P3 ;  /* 0x000000ffff0b7224 */ /* 0x004fe200018e0603 */
[----:B----4-:R0:W-:Y:S09]  /*0f20*/  STG.E desc[UR36][R4.64+0x180], R15 ;  /* 0x0001800f04007986 */ /* 0x0101f2000c101924 */
[----:B------:R-:W-:Y:S05]  /*0f30*/  @!P1 BRA `(.L_x_93) ;  /* 0xfffffffc00749947 */ /* 0x000fea000383ffff */
.L_x_90:
[----:B------:R-:W-:Y:S05]  /*0f40*/  BSYNC.RECONVERGENT B2 ;  /* 0x0000000000027941 */ /* 0x000fea0003800200 */
.L_x_89:
[----:B0-----:R-:W1:Y:S01]  /*0f50*/  LDC R15, c[0x0][0x3b4] ;  /* 0x0000ed00ff0f7b82 */ /* 0x001e620000000800 */
[----:B------:R-:W-:Y:S01]  /*0f60*/  BSSY.RECONVERGENT B2, `(.L_x_94) ;  /* 0x000001f000027945 */ /* 0x000fe20003800200 */
[----:B-1-3--:R-:W-:-:S05]  /*0f70*/  IMAD.IADD R2, R15, 0x1, -R14 ;  /* 0x000000010f027824 */ /* 0x00afca00078e0a0e */
[----:B------:R-:W-:-:S13]  /*0f80*/  ISETP.GT.AND P1, PT, R2, 0x20, PT ;  /* 0x000000200200780c */ /* 0x000fda0003f24270 */
[----:B------:R-:W-:Y:S05]  /*0f90*/  @!P1 BRA `(.L_x_95) ;  /* 0x00000000006c9947 */ /* 0x000fea0003800000 */
[----:B------:R-:W-:-:S06]  /*0fa0*/  UISETP.NE.AND UP0, UPT, UR42, URZ, UPT ;  /* 0x000000ff2a00728c */ /* 0x000fcc000bf05270 */
[----:B------:R-:W-:Y:S02]  /*0fb0*/  PLOP3.LUT P0, PT, PT, PT, UP0, 0x80, 0x8 ;  /* 0x000000000008781c */ /* 0x000fe40003f0f008 */
[----:B------:R-:W-:-:S11]  /*0fc0*/  PLOP3.LUT P1, PT, PT, PT, UP0, 0x80, 0x8 ;  /* 0x000000000008781c */ /* 0x000fd60003f2f008 */
[----:B------:R-:W0:Y:S01]  /*0fd0*/  @P0 LDS R21, [R9] ;  /* 0x0000000009150984 */ /* 0x000e220000000800 */
[----:B------:R-:W-:-:S03]  /*0fe0*/  PLOP3.LUT P0, PT, PT, PT, UP0, 0x80, 0x8 ;  /* 0x000000000008781c */ /* 0x000fc60003f0f008 */
[----:B0-----:R-:W2:Y:S01]  /*0ff0*/  @!P1 LDG.E R21, desc[UR36][R10.64] ;  /* 0x000000240a159981 */ /* 0x001ea2000c1e1900 */
[----:B------:R-:W-:Y:S01]  /*1000*/  PLOP3.LUT P0, PT, PT, PT, UP0, 0x80, 0x8 ;  /* 0x000000000008781c */ /* 0x000fe20003f0f008 */
[----:B------:R-:W-:Y:S01]  /*1010*/  IMAD.MOV.U32 R12, RZ, RZ, R6 ;  /* 0x000000ffff0c7224 */ /* 0x000fe200078e0006 */
[----:B------:R-:W-:-:S11]  /*1020*/  PLOP3.LUT P1, PT, PT, PT, UP0, 0x80, 0x8 ;  /* 0x000000000008781c */ /* 0x000fd60003f2f008 */
[----:B------:R-:W0:Y:S01]  /*1030*/  @P0 LDS R27, [R9+0x80] ;  /* 0x00008000091b0984 */ /* 0x000e220000000800 */
[----:B------:R-:W-:Y:S02]  /*1040*/  PLOP3.LUT P0, PT, PT, PT, UP0, 0x80, 0x8 ;  /* 0x000000000008781c */ /* 0x000fe40003f0f008 */
[----:B------:R-:W-:-:S05]  /*1050*/  IADD3 R2, P0, PT, R10, 0x80, RZ ;  /* 0x000000800a027810 */ /* 0x000fca0007f1e0ff */
[----:B------:R-:W-:Y:S01]  /*1060*/  IMAD.X R3, RZ, RZ, R11, P0 ;  /* 0x000000ffff037224 */ /* 0x000fe200000e060b */
[----:B--2---:R1:W-:Y:S04]  /*1070*/  STG.E desc[UR36][R12.64], R21 ;  /* 0x000000150c007986 */ /* 0x0043e8000c101924 */
[----:B0-----:R-:W2:Y:S01]  /*1080*/  @!P1 LDG.E R27, desc[UR36][R2.64] ;  /* 0x00000024021b9981 */ /* 0x001ea2000c1e1900 */
[----:B------:R-:W-:Y:S01]  /*1090*/  IADD3 R4, P0, PT, R6, 0x80, RZ ;  /* 0x0000008006047810 */ /* 0x000fe20007f1e0ff */
[----:B------:R-:W-:Y:S01]  /*10a0*/  VIADD R14, R14, 0x20 ;  /* 0x000000200e0e7836 */ /* 0x000fe20000000000 */
[----:B------:R-:W-:Y:S01]  /*10b0*/  IADD3 R10, P2, PT, R2, 0x80, RZ ;  /* 0x00000080020a7810 */ /* 0x000fe20007f5e0ff */
[----:B------:R-:W-:Y:S01]  /*10c0*/  VIADD R9, R9, 0x80 ;  /* 0x0000008009097836 */ /* 0x000fe20000000000 */
[----:B------:R-:W-:Y:S01]  /*10d0*/  IADD3 R6, P1, PT, R4, 0x80, RZ ;  /* 0x0000008004067810 */ /* 0x000fe20007f3e0ff */
[----:B------:R-:W-:Y:S01]  /*10e0*/  IMAD.X R5, RZ, RZ, R13, P0 ;  /* 0x000000ffff057224 */ /* 0x000fe200000e060d */
[----:B------:R-:W-:Y:S01]  /*10f0*/  PLOP3.LUT P0, PT, PT, PT, PT, 0x8, 0x80 ;  /* 0x000000000080781c */ /* 0x000fe20003f0e170 */
[----:B------:R-:W-:-:S02]  /*1100*/  VIADD R14, R14, 0x20 ;  /* 0x000000200e0e7836 */ /* 0x000fc40000000000 */
[----:B-1----:R-:W-:Y:S02]  /*1110*/  IMAD.X R13, RZ, RZ, R5, P1 ;  /* 0x000000ffff0d7224 */ /* 0x002fe400008e0605 */
[----:B------:R-:W-:Y:S02]  /*1120*/  VIADD R9, R9, 0x80 ;  /* 0x0000008009097836 */ /* 0x000fe40000000000 */
[----:B------:R-:W-:Y:S01]  /*1130*/  IMAD.X R11, RZ, RZ, R3, P2 ;  /* 0x000000ffff0b7224 */ /* 0x000fe200010e0603 */
[----:B--2---:R0:W-:Y:S06]  /*1140*/  STG.E desc[UR36][R4.64], R27 ;  /* 0x0000001b04007986 */ /* 0x0041ec000c101924 */
.L_x_95:
[----:B------:R-:W-:Y:S05]  /*1150*/  BSYNC.RECONVERGENT B2 ;  /* 0x0000000000027941 */ /* 0x000fea0003800200 */
.L_x_94:
[----:B------:R-:W-:Y:S01]  /*1160*/  ISETP.LT.OR P0, PT, R14, R15, P0 ;  /* 0x0000000f0e00720c */ /* 0x000fe20000701670 */
[----:B------:R-:W-:-:S12]  /*1170*/  IMAD.MOV.U32 R12, RZ, RZ, R6 ;  /* 0x000000ffff0c7224 */ /* 0x000fd800078e0006 */
[----:B------:R-:W-:Y:S05]  /*1180*/  @!P0 BRA `(.L_x_88) ;  /* 0x0000000000188947 */ /* 0x000fea0003800000 */
[----:B------:R-:W-:-:S06]  /*1190*/  UISETP.NE.AND UP0, UPT, UR42, URZ, UPT ;  /* 0x000000ff2a00728c */ /* 0x000fcc000bf05270 */
[----:B------:R-:W-:-:S13]  /*11a0*/  PLOP3.LUT P0, PT, PT, PT, UP0, 0x80, 0x8 ;  /* 0x000000000008781c */ /* 0x000fda0003f0f008 */
[----:B------:R-:W1:Y:S01]  /*11b0*/  @P0 LDS R9, [R9] ;  /* 0x0000000009090984 */ /* 0x000e620000000800 */
[----:B------:R-:W-:Y:S05]  /*11c0*/  BRA.U UP0, `(.L_x_96) ;  /* 0x0000000100047547 */ /* 0x000fea000b800000 */
[----:B-1----:R2:W5:Y:S02]  /*11d0*/  LDG.E R9, desc[UR36][R10.64] ;  /* 0x000000240a097981 */ /* 0x002564000c1e1900 */
.L_x_96:
[----:B-1---5:R1:W-:Y:S02]  /*11e0*/  STG.E desc[UR36][R12.64], R9 ;  /* 0x000000090c007986 */ /* 0x0223e4000c101924 */
.L_x_88:
[----:B------:R-:W-:Y:S05]  /*11f0*/  BSYNC.RECONVERGENT B0 ;  /* 0x0000000000007941 */ /* 0x000fea0003800200 */
.L_x_87:
[----:B------:R-:W-:-:S05]  /*1200*/  VIADD R8, R8, 0x1 ;  /* 0x0000000108087836 */ /* 0x000fca0000000000 */
[----:B------:R-:W-:-:S13]  /*1210*/  ISETP.NE.AND P0, PT, R8, R7, PT ;  /* 0x000000070800720c */ /* 0x000fda0003f05270 */
[----:B------:R-:W-:Y:S05]  /*1220*/  @P0 BRA `(.L_x_97) ;  /* 0xfffffff800300947 */ /* 0x000fea000383ffff */
.L_x_86:
[----:B------:R-:W-:Y:S05]  /*1230*/  BSYNC.RECONVERGENT B1 ;  /* 0x0000000000017941 */ /* 0x000fea0003800200 */
.L_x_85:
[----:B------:R-:W-:-:S03]  /*1240*/  UMOV UR4, 0xffffffff ;  /* 0xffffffff00047882 */ /* 0x000fc60000000000 */
[----:B------:R-:W-:Y:S05]  /*1250*/  BRA.DIV UR4, `(.L_x_98) ;  /* 0x0000000204207947 */ /* 0x000fea000b800000 */
[----:B------:R-:W-:Y:S01]  /*1260*/  NOP ;  /* 0x0000000000007918 */ /* 0x000fe20000000000 */
.L_x_102:
[----:B------:R-:W3:Y:S01]  /*1270*/  LDCU UR4, c[0x0][0x3a0] ;  /* 0x00007400ff0477ac */ /* 0x000ee20008000800 */
[----:B------:R-:W-:-:S05]  /*1280*/  IADD3 R24, P0, PT, R24, UR38, RZ ;  /* 0x0000002618187c10 */ /* 0x000fca000ff1e0ff */
[----:B------:R-:W-:Y:S01]  /*1290*/  IMAD.X R25, RZ, RZ, R25, P0 ;  /* 0x000000ffff197224 */ /* 0x000fe200000e0619 */
[----:B---3--:R-:W-:-:S04]  /*12a0*/  ISETP.GE.U32.AND P0, PT, R24, UR4, PT ;  /* 0x0000000418007c0c */ /* 0x008fc8000bf06070 */
[----:B------:R-:W-:-:S13]  /*12b0*/  ISETP.GE.AND.EX P0, PT, R25, R0, PT, P0 ;  /* 0x000000001900720c */ /* 0x000fda0003f06300 */
[----:B------:R-:W-:Y:S05]  /*12c0*/  @!P0 BRA `(.L_x_99) ;  /* 0xfffffff000b08947 */ /* 0x000fea000383ffff */
[----:B------:R-:W-:Y:S05]  /*12d0*/  EXIT ;  /* 0x000000000000794d */ /* 0x000fea0003800000 */
.L_x_98:
[----:B------:R-:W-:Y:S01]  /*12e0*/  BSSY B0, `(.L_x_100) ;  /* 0x0000005000007945 */ /* 0x000fe20003800000 */
[----:B------:R-:W-:-:S07]  /*12f0*/  IMAD.MOV.U32 R15, RZ, RZ, -0x1 ;  /* 0xffffffffff0f7424 */ /* 0x000fce00078e00ff */
[----:B012---:R-:W-:Y:S05]  /*1300*/  WARPSYNC.COLLECTIVE R15, `(.L_x_101) ;  /* 0x000000000f087348 */ /* 0x007fea0003c00000 */
[----:B------:R-:W-:Y:S01]  /*1310*/  NOP ;  /* 0x0000000000007918 */ /* 0x000fe20000000000 */
[----:B012---:R-:W-:Y:S05]  /*1320*/  ENDCOLLECTIVE ;  /* 0x000000000000791b */ /* 0x007fea0003800000 */
.L_x_101:
[----:B------:R-:W-:Y:S05]  /*1330*/  BSYNC B0 ;  /* 0x0000000000007941 */ /* 0x000fea0003800000 */
.L_x_100:
[----:B------:R-:W-:Y:S05]  /*1340*/  BRA `(.L_x_102) ;  /* 0xfffffffc00c87947 */ /* 0x000fea000383ffff */
        .weak           $__internal_10_$__cuda_sm20_div_u16
        .type           $__internal_10_$__cuda_sm20_div_u16,@function
        .size           $__internal_10_$__cuda_sm20_div_u16,($__internal_11_$__cuda_sm20_div_u64 - $__internal_10_$__cuda_sm20_div_u16)
$__internal_10_$__cuda_sm20_div_u16:
[----:B------:R-:W0:Y:S01]  /*1350*/  I2F.U16 R0, UR5 ;  /* 0x0000000500007d06 */ /* 0x000e220008101000 */
[----:B------:R-:W-:Y:S01]  /*1360*/  IMAD.MOV.U32 R2, RZ, RZ, 0x4b800000 ;  /* 0x4b800000ff027424 */ /* 0x000fe200078e00ff */
[C---:B0-----:R-:W-:Y:S02]  /*1370*/  FSETP.GEU.AND P1, PT, |R0|.reuse, 1.175494350822287508e-38, PT ;  /* 0x008000000000780b */ /* 0x041fe40003f2e200 */
[----:B------:R-:W-:Y:S02]  /*1380*/  FSETP.GT.AND P0, PT, |R0|, 8.50705917302346158658e+37, PT ;  /* 0x7e8000000000780b */ /* 0x000fe40003f04200 */
[----:B------:R-:W-:-:S04]  /*1390*/  FSEL R2, R2, 1, !P1 ;  /* 0x3f80000002027808 */ /* 0x000fc80004800000 */
[----:B------:R-:W-:Y:S01]  /*13a0*/  FSEL R3, R2, 0.25, !P0 ;  /* 0x3e80000002037808 */ /* 0x000fe20004000000 */
[----:B------:R-:W-:Y:S01]  /*13b0*/  IMAD.MOV.U32 R2, RZ, RZ, R6 ;  /* 0x000000ffff027224 */ /* 0x000fe200078e0006 */
[----:B------:R-:W-:-:S03]  /*13c0*/  ISETP.NE.U32.AND P0, PT, RZ, UR5, PT ;  /* 0x00000005ff007c0c */ /* 0x000fc6000bf05070 */
[----:B------:R-:W-:Y:S01]  /*13d0*/  FMUL R4, R0, R3 ;  /* 0x0000000300047220 */ /* 0x000fe20000400000 */
[----:B------:R-:W-:-:S05]  /*13e0*/  I2FP.F32.U32.RZ R0, 0x1800 ;  /* 0x0000180000007845 */ /* 0x000fca000020d000 */
[----:B------:R-:W0:Y:S02]  /*13f0*/  MUFU.RCP R4, R4 ;  /* 0x0000000400047308 */ /* 0x000e240000001000 */
[----:B0-----:R-:W-:-:S04]  /*1400*/  FMUL R3, R3, R4 ;  /* 0x0000000403037220 */ /* 0x001fc80000400000 */
[----:B------:R-:W-:-:S04]  /*1410*/  VIADD R3, R3, 0x2 ;  /* 0x0000000203037836 */ /* 0x000fc80000000000 */
[----:B------:R-:W-:Y:S01]  /*1420*/  FMUL.RZ R5, R0, R3 ;  /* 0x0000000300057220 */ /* 0x000fe2000040c000 */
[----:B------:R-:W-:-:S05]  /*1430*/  IMAD.MOV.U32 R3, RZ, RZ, 0x0 ;  /* 0x00000000ff037424 */ /* 0x000fca00078e00ff */
[----:B------:R-:W0:Y:S02]  /*1440*/  F2I.U32.TRUNC.NTZ R5, R5 ;  /* 0x0000000500057305 */ /* 0x000e24000020f000 */
[----:B0-----:R-:W-:Y:S01]  /*1450*/  LOP3.LUT R0, R5, 0xffff, RZ, 0xc0, !PT ;  /* 0x0000ffff05007812 */ /* 0x001fe200078ec0ff */
[----:B------:R-:W-:Y:S01]  /*1460*/  @!P0 IMAD.MOV.U32 R0, RZ, RZ, -0x1 ;  /* 0xffffffffff008424 */ /* 0x000fe200078e00ff */
[----:B------:R-:W-:Y:S06]  /*1470*/  RET.REL.NODEC R2 `(_Z18scatter_kernel_TMAILi1EEvPKj4descPKiiPjS2_) ;  /* 0xffffffe802e07950 */ /* 0x000fec0003c3ffff */
        .weak           $__internal_11_$__cuda_sm20_div_u64
        .type           $__internal_11_$__cuda_sm20_div_u64,@function
        .size           $__internal_11_$__cuda_sm20_div_u64,(.L_x_205 - $__internal_11_$__cuda_sm20_div_u64)
$__internal_11_$__cuda_sm20_div_u64:
[----:B------:R-:W0:Y:S02]  /*1480*/  LDCU UR38, c[0x0][0x390] ;  /* 0x00007200ff2677ac */ /* 0x000e240008000800 */
[----:B0-----:R-:W0:Y:S08]  /*1490*/  I2F.U64.RP R3, UR38 ;  /* 0x0000002600037d12 */ /* 0x001e300008309000 */
[----:B0-----:R-:W0:Y:S02]  /*14a0*/  MUFU.RCP R3, R3 ;  /* 0x0000000300037308 */ /* 0x001e240000001000 */
[----:B0-----:R-:W-:-:S06]  /*14b0*/  VIADD R6, R3, 0x1ffffffe ;  /* 0x1ffffffe03067836 */ /* 0x001fcc0000000000 */
[----:B------:R-:W0:Y:S02]  /*14c0*/  F2I.U64.TRUNC R6, R6 ;  /* 0x0000000600067311 */ /* 0x000e24000020d800 */
[----:B0-----:R-:W-:-:S04]  /*14d0*/  IMAD.WIDE.U32 R8, R6, UR38, RZ ;  /* 0x0000002606087c25 */ /* 0x001fc8000f8e00ff */
[C---:B------:R-:W-:Y:S01]  /*14e0*/  IMAD R5, R6.reuse, UR39, R9 ;  /* 0x0000002706057c24 */ /* 0x040fe2000f8e0209 */
[----:B------:R-:W-:Y:S01]  /*14f0*/  IADD3 R11, P0, PT, RZ, -R8, RZ ;  /* 0x80000008ff0b7210 */ /* 0x000fe20007f1e0ff */
[----:B------:R-:W-:Y:S02]  /*1500*/  IMAD.MOV.U32 R9, RZ, RZ, R6 ;  /* 0x000000ffff097224 */ /* 0x000fe400078e0006 */
[----:B------:R-:W-:Y:S02]  /*1510*/  IMAD R5, R7, UR38, R5 ;  /* 0x0000002607057c24 */ /* 0x000fe4000f8e0205 */
        /* <DEDUP_REMOVED lines=8> */
[----:B------:R-:W-:-:S03]  /*15a0*/  IMAD.WIDE.U32 R6, R9, UR38, RZ ;  /* 0x0000002609067c25 */ /* 0x000fc6000f8e00ff */
[----:B------:R-:W-:Y:S01]  /*15b0*/  IADD3.X R3, PT, PT, RZ, RZ, R3, P2, P1 ;  /* 0x000000ffff037210 */ /* 0x000fe200017e2403 */
[----:B------:R-:W-:Y:S01]  /*15c0*/  IMAD R8, R9, UR39, R7 ;  /* 0x0000002709087c24 */ /* 0x000fe2000f8e0207 */
[----:B------:R-:W-:-:S03]  /*15d0*/  IADD3 R7, P0, PT, RZ, -R6, RZ ;  /* 0x80000006ff077210 */ /* 0x000fc60007f1e0ff */
        /* <DEDUP_REMOVED lines=12> */
[----:B------:R-:W-:-:S04]  /*16a0*/  IMAD.WIDE.U32 R6, R5, UR10, R6 ;  /* 0x0000000a05067c25 */ /* 0x000fc8000f8e0006 */
[C---:B------:R-:W-:Y:S02]  /*16b0*/  IMAD R8, R3.reuse, UR10, RZ ;  /* 0x0000000a03087c24 */ /* 0x040fe4000f8e02ff */
[----:B------:R-:W-:-:S04]  /*16c0*/  IMAD.HI.U32 R5, P0, R3, R2, R6 ;  /* 0x0000000203057227 */ /* 0x000fc80007800006 */
[----:B------:R-:W-:Y:S01]  /*16d0*/  IMAD.HI.U32 R3, R3, UR10, RZ ;  /* 0x0000000a03037c27 */ /* 0x000fe2000f8e00ff */
[----:B------:R-:W-:-:S03]  /*16e0*/  IADD3 R5, P1, PT, R8, R5, RZ ;  /* 0x0000000508057210 */ /* 0x000fc60007f3e0ff */
[----:B------:R-:W-:Y:S02]  /*16f0*/  IMAD.X R3, RZ, RZ, R3, P0 ;  /* 0x000000ffff037224 */ /* 0x000fe400000e0603 */
[----:B------:R-:W-:-:S04]  /*1700*/  IMAD.WIDE.U32 R6, R5, UR38, RZ ;  /* 0x0000002605067c25 */ /* 0x000fc8000f8e00ff */
[----:B------:R-:W-:Y:S01]  /*1710*/  IMAD.X R3, RZ, RZ, R3, P1 ;  /* 0x000000ffff037224 */ /* 0x000fe200008e0603 */
[----:B------:R-:W-:Y:S01]  /*1720*/  IADD3 R10, P1, PT, -R6, R2, RZ ;  /* 0x00000002060a7210 */ /* 0x000fe20007f3e1ff */
[C---:B------:R-:W-:Y:S02]  /*1730*/  IMAD R8, R5.reuse, UR39, R7 ;  /* 0x0000002705087c24 */ /* 0x040fe4000f8e0207 */
[----:B------:R-:W-:Y:S01]  /*1740*/  VIADD R6, R5, 0x1 ;  /* 0x0000000105067836 */ /* 0x000fe20000000000 */
[----:B------:R-:W-:Y:S01]  /*1750*/  ISETP.GE.U32.AND P0, PT, R10, UR38, PT ;  /* 0x000000260a007c0c */ /* 0x000fe2000bf06070 */
[----:B------:R-:W-:-:S05]  /*1760*/  IMAD R3, R3, UR38, R8 ;  /* 0x0000002603037c24 */ /* 0x000fca000f8e0208 */
[----:B------:R-:W-:Y:S02]  /*1770*/  IADD3.X R8, PT, PT, ~R3, UR10, RZ, P1, !PT ;  /* 0x0000000a03087c10 */ /* 0x000fe40008ffe5ff */
[----:B------:R-:W-:Y:S02]  /*1780*/  IADD3 R3, P1, PT, R10, -UR38, RZ ;  /* 0x800000260a037c10 */ /* 0x000fe4000ff3e0ff */
[C---:B------:R-:W-:Y:S02]  /*1790*/  ISETP.GE.U32.AND.EX P0, PT, R8.reuse, UR39, PT, P0 ;  /* 0x0000002708007c0c */ /* 0x040fe4000bf06100 */
[----:B------:R-:W-:Y:S02]  /*17a0*/  IADD3.X R7, PT, PT, R8, ~UR39, RZ, P1, !PT ;  /* 0x8000002708077c10 */ /* 0x000fe40008ffe4ff */
[----:B------:R-:W-:Y:S02]  /*17b0*/  SEL R3, R3, R10, P0 ;  /* 0x0000000a03037207 */ /* 0x000fe40000000000 */
[----:B------:R-:W-:Y:S01]  /*17c0*/  SEL R6, R6, R5, P0 ;  /* 0x0000000506067207 */ /* 0x000fe20000000000 */
[----:B------:R-:W-:Y:S01]  /*17d0*/  IMAD.MOV.U32 R5, RZ, RZ, 0x0 ;  /* 0x00000000ff057424 */ /* 0x000fe200078e00ff */
[----:B------:R-:W-:-:S02]  /*17e0*/  SEL R7, R7, R8, P0 ;  /* 0x0000000807077207 */ /* 0x000fc40000000000 */
[----:B------:R-:W-:Y:S01]  /*17f0*/  ISETP.GE.U32.AND P0, PT, R3, UR38, PT ;  /* 0x0000002603007c0c */ /* 0x000fe2000bf06070 */
[----:B------:R-:W-:Y:S01]  /*1800*/  VIADD R3, R6, 0x1 ;  /* 0x0000000106037836 */ /* 0x000fe20000000000 */
[----:B------:R-:W-:Y:S02]  /*1810*/  ISETP.NE.U32.AND P1, PT, RZ, UR38, PT ;  /* 0x00000026ff007c0c */ /* 0x000fe4000bf25070 */
[----:B------:R-:W-:Y:S02]  /*1820*/  ISETP.GE.U32.AND.EX P0, PT, R7, UR39, PT, P0 ;  /* 0x0000002707007c0c */ /* 0x000fe4000bf06100 */
[----:B------:R-:W-:Y:S02]  /*1830*/  ISETP.NE.AND.EX P1, PT, RZ, UR39, PT, P1 ;  /* 0x00000027ff007c0c */ /* 0x000fe4000bf25310 */
[----:B------:R-:W-:-:S04]  /*1840*/  SEL R3, R3, R6, P0 ;  /* 0x0000000603037207 */ /* 0x000fc80000000000 */
[----:B------:R-:W-:Y:S01]  /*1850*/  SEL R3, R3, 0xffffffff, P1 ;  /* 0xffffffff03037807 */ /* 0x000fe20000800000 */
[----:B------:R-:W-:Y:S06]  /*1860*/  RET.REL.NODEC R4 `(_Z18scatter_kernel_TMAILi1EEvPKj4descPKiiPjS2_) ;  /* 0xffffffe404e47950 */ /* 0x000fec0003c3ffff */
.L_x_103:
        /* <DEDUP_REMOVED lines=9> */
.L_x_205:


//--------------------- .text._Z18scatter_kernel_TMAILi2EEvPKj4descPKiiPjS2_ --------------------------
	.section	.text._Z18scatter_kernel_TMAILi2EEvPKj4descPKiiPjS2_,"ax",@progbits
	.align	128
        .global         _Z18scatter_kernel_TMAILi2EEvPKj4descPKiiPjS2_
        .type           _Z18scatter_kernel_TMAILi2EEvPKj4descPKiiPjS2_,@function
        .size           _Z18scatter_kernel_TMAILi2EEvPKj4descPKiiPjS2_,(.L_x_207 - _Z18scatter_kernel_TMAILi2EEvPKj4descPKiiPjS2_)
        .other          _Z18scatter_kernel_TMAILi2EEvPKj4descPKiiPjS2_,@"STO_CUDA_ENTRY STV_DEFAULT"
_Z18scatter_kernel_TMAILi2EEvPKj4descPKiiPjS2_:
.text._Z18scatter_kernel_TMAILi2EEvPKj4descPKiiPjS2_:
        /* <DEDUP_REMOVED lines=19> */
[----:B------:R-:W-:Y:S05]  /*0130*/  CALL.REL.NOINC `($__internal_12_$__cuda_sm20_div_u16) ;  /* 0x00000010008c7944 */ /* 0x000fea0003c00000 */
[----:B------:R-:W-:-:S04]  /*0140*/  LOP3.LUT R2, R0, 0xffff, RZ, 0xc0, !PT ;  /* 0x0000ffff00027812 */ /* 0x000fc800078ec0ff */
[----:B------:R-:W-:-:S05]  /*0150*/  IADD3 R2, P0, PT, R2, -0x10, RZ ;  /* 0xfffffff002027810 */ /* 0x000fca0007f1e0ff */
[----:B------:R-:W-:-:S05]  /*0160*/  IMAD.X R3, RZ, RZ, -0x1, P0 ;  /* 0xffffffffff037424 */ /* 0x000fca00000e06ff */
[----:B------:R-:W-:-:S04]  /*0170*/  LOP3.LUT R4, R3, UR39, RZ, 0xfc, !PT ;  /* 0x0000002703047c12 */ /* 0x000fc8000f8efcff */
[----:B------:R-:W-:-:S13]  /*0180*/  ISETP.NE.U32.AND P0, PT, R4, RZ, PT ;  /* 0x000000ff0400720c */ /* 0x000fda0003f05070 */
[----:B------:R-:W-:Y:S05]  /*0190*/  @P0 BRA `(.L_x_104) ;  /* 0x0000000000540947 */ /* 0x000fea0003800000 */
        /* <DEDUP_REMOVED lines=21> */
.L_x_104:
[----:B------:R-:W-:-:S07]  /*02f0*/  MOV R4, 0x310 ;  /* 0x0000031000047802 */ /* 0x000fce0000000f00 */
[----:B------:R-:W-:Y:S05]  /*0300*/  CALL.REL.NOINC `($__internal_13_$__cuda_sm20_div_u64) ;  /* 0x0000001000647944 */ /* 0x000fea0003c00000 */
[----:B------:R-:W-:-:S15]  /*0310*/  R2UR UR7, R6 ;  /* 0x00000000060772ca */ /* 0x000fde00000e0000 */
.L_x_105:
[----:B------:R-:W0:Y:S01]  /*0320*/  LDC R5, c[0x0][0x390] ;  /* 0x0000e400ff057b82 */ /* 0x000e220000000800 */
[----:B------:R-:W1:Y:S01]  /*0330*/  S2R R4, SR_CTAID.X ;  /* 0x0000000000047919 */ /* 0x000e620000002500 */
[----:B------:R-:W2:Y:S01]  /*0340*/  LDCU UR9, c[0x0][0x3a0] ;  /* 0x00007400ff0977ac */ /* 0x000ea20008000800 */
[----:B------:R-:W-:Y:S01]  /*0350*/  LOP3.LUT R0, R0, 0xffff, RZ, 0xc0, !PT ;  /* 0x0000ffff00007812 */ /* 0x000fe200078ec0ff */
[----:B------:R-:W-:-:S04]  /*0360*/  UMOV UR5, 0x400 ;  /* 0x0000040000057882 */ /* 0x000fc80000000000 */
[----:B------:R-:W3:Y:S01]  /*0370*/  S2UR UR6, SR_CgaCtaId ;  /* 0x00000000000679c3 */ /* 0x000ee20000008800 */
[----:B------:R-:W-:Y:S01]  /*0380*/  UIADD3 UR5, UPT, UPT, UR5, 0x10, URZ ;  /* 0x0000001005057890 */ /* 0x000fe2000fffe0ff */
[----:B0-----:R-:W-:-:S04]  /*0390*/  ISETP.GE.U32.AND P0, PT, R2, R5, PT ;  /* 0x000000050200720c */ /* 0x001fc80003f06070 */
[----:B------:R-:W-:Y:S02]  /*03a0*/  ISETP.GE.U32.AND.EX P0, PT, R3, UR39, PT, P0 ;  /* 0x0000002703007c0c */ /* 0x000fe4000bf06100 */
[--C-:B------:R-:W-:Y:S01]  /*03b0*/  SHF.R.U32.HI R3, RZ, 0x5, R25.reuse ;  /* 0x00000005ff037819 */ /* 0x100fe20000011619 */
[----:B---3--:R-:W-:Y:S01]  /*03c0*/  ULEA UR5, UR6, UR5, 0x18 ;  /* 0x0000000506057291 */ /* 0x008fe2000f8ec0ff */
[----:B-1----:R-:W-:-:S03]  /*03d0*/  IMAD R2, R4, UR8, R25 ;  /* 0x0000000804027c24 */ /* 0x002fc6000f8e0219 */
[----:B------:R-:W-:Y:S02]  /*03e0*/  IMAD R0, R0, R3, RZ ;  /* 0x0000000300007224 */ /* 0x000fe400078e02ff */
[----:B------:R-:W-:-:S03]  /*03f0*/  SHF.R.U32.HI R2, RZ, 0x5, R2 ;  /* 0x00000005ff027819 */ /* 0x000fc60000011602 */
[----:B------:R-:W-:Y:S01]  /*0400*/  LEA R24, R0, UR5, 0x2 ;  /* 0x0000000500187c11 */ /* 0x000fe2000f8e10ff */
[----:B------:R-:W-:Y:S01]  /*0410*/  VOTEU.ANY UP0, P0 ;  /* 0x0000000000ff7886 */ /* 0x000fe20000000100 */
[----:B------:R-:W-:Y:S02]  /*0420*/  USEL UR41, UR7, 0x1, UP0 ;  /* 0x0000000107297887 */ /* 0x000fe40008000000 */
[----:B------:R-:W-:-:S04]  /*0430*/  UP2UR UR42, UPR, URZ, 0x1 ;  /* 0x00000001ff2a7883 */ /* 0x000fc80008000000 */
[----:B------:R-:W-:-:S05]  /*0440*/  IMAD R23, R2, UR41, RZ ;  /* 0x0000002902177c24 */ /* 0x000fca000f8e02ff */
[----:B--2---:R-:W-:-:S13]  /*0450*/  ISETP.GE.AND P0, PT, R23, UR9, PT ;  /* 0x0000000917007c0c */ /* 0x004fda000bf06270 */
[----:B------:R-:W-:Y:S05]  /*0460*/  @P0 EXIT ;  /* 0x000000000000094d */ /* 0x000fea0003800000 */
[----:B------:R-:W0:Y:S01]  /*0470*/  LDCU UR40, c[0x0][0x394] ;  /* 0x00007280ff2877ac */ /* 0x000e220008000800 */
[----:B------:R-:W-:Y:S01]  /*0480*/  LOP3.LUT R3, R25, 0x1f, RZ, 0xc0, !PT ;  /* 0x0000001f19037812 */ /* 0x000fe200078ec0ff */
[----:B------:R-:W-:Y:S01]  /*0490*/  IMAD.MOV.U32 R22, RZ, RZ, RZ ;  /* 0x000000ffff167224 */ /* 0x000fe200078e00ff */
[----:B------:R-:W1:Y:S01]  /*04a0*/  LDCU UR8, c[0x0][0x3bc] ;  /* 0x00007780ff0877ac */ /* 0x000e620008000800 */
[----:B------:R-:W2:Y:S01]  /*04b0*/  LDCU UR38, c[0x0][0x370] ;  /* 0x00006e00ff2677ac */ /* 0x000ea20008000800 */
[----:B------:R-:W3:Y:S01]  /*04c0*/  LDCU.64 UR36, c[0x0][0x358] ;  /* 0x00006b00ff2477ac */ /* 0x000ee20008000a00 */
[----:B0-----:R-:W-:Y:S02]  /*04d0*/  USHF.R.S32.HI UR6, URZ, 0x1f, UR40 ;  /* 0x0000001fff067899 */ /* 0x001fe40008011428 */
[----:B------:R-:W-:Y:S01]  /*04e0*/  IMAD.U32 R16, RZ, RZ, UR40 ;  /* 0x00000028ff107e24 */ /* 0x000fe2000f8e00ff */
[----:B------:R-:W-:Y:S02]  /*04f0*/  USHF.R.S32.HI UR5, URZ, 0x1f, UR40 ;  /* 0x0000001fff057899 */ /* 0x000fe40008011428 */
[----:B-1----:R-:W-:-:S02]  /*0500*/  USHF.R.S32.HI UR7, URZ, 0x1f, UR8 ;  /* 0x0000001fff077899 */ /* 0x002fc40008011408 */
[----:B------:R-:W-:Y:S01]  /*0510*/  IMAD.U32 R18, RZ, RZ, UR8 ;  /* 0x00000008ff127e24 */ /* 0x000fe2000f8e00ff */
[----:B------:R-:W-:Y:S01]  /*0520*/  ULEA.HI UR5, UR5, UR40, URZ, 0x4 ;  /* 0x0000002805057291 */ /* 0x000fe2000f8f20ff */
[----:B------:R-:W-:Y:S01]  /*0530*/  IMAD.U32 R17, RZ, RZ, UR6 ;  /* 0x00000006ff117e24 */ /* 0x000fe2000f8e00ff */
[----:B--2---:R-:W-:Y:S01]  /*0540*/  UIMAD UR38, UR4, UR38, URZ ;  /* 0x00000026042672a4 */ /* 0x004fe2000f8e02ff */
[----:B------:R-:W-:Y:S01]  /*0550*/  IMAD.U32 R19, RZ, RZ, UR7 ;  /* 0x00000007ff137e24 */ /* 0x000fe2000f8e00ff */
[----:B------:R-:W-:Y:S01]  /*0560*/  ULOP3.LUT UR5, UR5, 0xfffffff0, URZ, 0xc0, !UPT ;  /* 0xfffffff005057892 */ /* 0x000fe2000f8ec0ff */
[C---:B------:R-:W-:Y:S01]  /*0570*/  IMAD.WIDE.U32 R16, R3.reuse, 0x2, R16 ;  /* 0x0000000203107825 */ /* 0x040fe200078e0010 */
[----:B------:R-:W-:Y:S02]  /*0580*/  UIMAD UR38, UR41, UR38, URZ ;  /* 0x00000026292672a4 */ /* 0x000fe4000f8e02ff */
[----:B------:R-:W-:Y:S01]  /*0590*/  UIADD3 UR40, UPT, UPT, -UR5, UR40, URZ ;  /* 0x0000002805287290 */ /* 0x000fe2000fffe1ff */
[----:B---3--:R-:W-:-:S11]  /*05a0*/  IMAD.WIDE.U32 R18, R3, 0x2, R18 ;  /* 0x0000000203127825 */ /* 0x008fd600078e0012 */
.L_x_124:
        /* <DEDUP_REMOVED lines=10> */
[----:B--23--:R-:W-:Y:S08]  /*0650*/  BRA.U !UP1, `(.L_x_106) ;  /* 0x0000000109f07547 */ /* 0x00cff0000b800000 */
[----:B------:R-:W0:Y:S01]  /*0660*/  LDC R3, c[0x0][0x390] ;  /* 0x0000e400ff037b82 */ /* 0x000e220000000800 */
[----:B------:R-:W-:Y:S01]  /*0670*/  IADD3 R2, P1, PT, R0, R23, RZ ;  /* 0x0000001700027210 */ /* 0x000fe20007f3e0ff */
[----:B------:R-:W-:Y:S03]  /*0680*/  BSSY.RECONVERGENT B6, `(.L_x_107) ;  /* 0x000001c000067945 */ /* 0x000fe60003800200 */
[----:B------:R-:W-:Y:S02]  /*0690*/  ISETP.GE.U32.AND P0, PT, R2, UR7, PT ;  /* 0x0000000702007c0c */ /* 0x000fe4000bf06070 */
[----:B------:R-:W-:-:S04]  /*06a0*/  LEA.HI.X.SX32 R2, R0, R22, 0x1, P1 ;  /* 0x0000001600027211 */ /* 0x000fc800008f0eff */
[----:B------:R-:W-:Y:S01]  /*06b0*/  ISETP.GE.AND.EX P0, PT, R2, UR4, PT, P0 ;  /* 0x0000000402007c0c */ /* 0x000fe2000bf06300 */
[----:B0-----:R-:W-:-:S04]  /*06c0*/  IMAD R26, R0, R3, UR40 ;  /* 0x00000028001a7e24 */ /* 0x001fc8000f8e0203 */
[----:B------:R-:W-:-:S08]  /*06d0*/  IMAD.SHL.U32 R26, R26, 0x4, RZ ;  /* 0x000000041a1a7824 */ /* 0x000fd000078e00ff */
        /* <DEDUP_REMOVED lines=22> */
.L_x_108:
[----:B------:R-:W-:Y:S05]  /*0840*/  BSYNC.RECONVERGENT B6 ;  /* 0x0000000000067941 */ /* 0x000fea0003800200 */
.L_x_107:
        /* <DEDUP_REMOVED lines=20> */
.L_x_109:
        /* <DEDUP_REMOVED lines=9> */
.L_x_106:
        /* <DEDUP_REMOVED lines=14> */
.L_x_122:
[----:B0-----:R-:W0:Y:S01]  /*0b00*/  LDC R28, c[0x0][0x3b4] ;  /* 0x0000ed00ff1c7b82 */ /* 0x001e220000000800 */
[----:B--2---:R-:W-:Y:S01]  /*0b10*/  IMAD.SHL.U32 R15, R25, 0x2, RZ ;  /* 0x00000002190f7824 */ /* 0x004fe200078e00ff */
[----:B------:R-:W-:Y:S04]  /*0b20*/  BSSY.RECONVERGENT B0, `(.L_x_112) ;  /* 0x000006f000007945 */ /* 0x000fe80003800200 */
[----:B------:R-:W-:-:S04]  /*0b30*/  LOP3.LUT R15, R15, 0x3e, RZ, 0xc0, !PT ;  /* 0x0000003e0f0f7812 */ /* 0x000fc800078ec0ff */
[----:B0-----:R-:W-:-:S13]  /*0b40*/  ISETP.GE.AND P0, PT, R15, R28, PT ;  /* 0x0000001c0f00720c */ /* 0x001fda0003f06270 */
[----:B-1-3--:R-:W-:Y:S05]  /*0b50*/  @P0 BRA `(.L_x_113) ;  /* 0x0000000400ac0947 */ /* 0x00afea0003800000 */
        /* <DEDUP_REMOVED lines=15> */
[----:B----4-:R-:W-:Y:S02]  /*0c50*/  VIADD R9, R15, UR40 ;  /* 0x000000280f097c36 */ /* 0x010fe40008000000 */
[----:B---3--:R-:W-:-:S04]  /*0c60*/  IMAD.WIDE.U32 R6, R7, UR5, R16 ;  /* 0x0000000507067c25 */ /* 0x008fc8000f8e0010 */
[----:B------:R-:W-:Y:S01]  /*0c70*/  IMAD R11, R10, UR5, R11 ;  /* 0x000000050a0b7c24 */ /* 0x000fe2000f8e020b */
[----:B-1----:R-:W-:Y:S01]  /*0c80*/  LEA R26, P3, R6, UR8, 0x2 ;  /* 0x00000008061a7c11 */ /* 0x002fe2000f8610ff */
[----:B------:R-:W-:Y:S02]  /*0c90*/  IMAD R9, R2, UR5, R9 ;  /* 0x0000000502097c24 */ /* 0x000fe4000f8e0209 */
[----:B------:R-:W-:Y:S02]  /*0ca0*/  IMAD.IADD R27, R7, 0x1, R11 ;  /* 0x00000001071b7824 */ /* 0x000fe400078e020b */
[----:B------:R-:W-:-:S03]  /*0cb0*/  IMAD R14, R9, 0x4, R24 ;  /* 0x00000004090e7824 */ /* 0x000fc600078e0218 */
[----:B------:R-:W-:Y:S01]  /*0cc0*/  LEA.HI.X R27, R6, UR9, R27, 0x2, P3 ;  /* 0x00000009061b7c11 */ /* 0x000fe200098f141b */
[----:B0-----:R-:W-:-:S03]  /*0cd0*/  IMAD.WIDE R4, R5, UR4, R18 ;  /* 0x0000000405047c25 */ /* 0x001fc6000f8e0212 */
[----:B--2---:R-:W-:-:S04]  /*0ce0*/  LEA R20, P2, R4, UR6, 0x2 ;  /* 0x0000000604147c11 */ /* 0x004fc8000f8410ff */
[----:B------:R-:W-:Y:S01]  /*0cf0*/  LEA.HI.X R21, R4, UR7, R5, 0x2, P2 ;  /* 0x0000000704157c11 */ /* 0x000fe200090f1405 */
[----:B------:R-:W-:Y:S08]  /*0d00*/  @!P1 BRA `(.L_x_115) ;  /* 0x0000000000949947 */ /* 0x000ff00003800000 */
[----:B------:R-:W-:Y:S01]  /*0d10*/  PLOP3.LUT P0, PT, PT, PT, PT, 0x8, 0x80 ;  /* 0x000000000080781c */ /* 0x000fe20003f0e170 */
[----:B------:R-:W-:-:S12]  /*0d20*/  VIADD R28, R28, 0xffffff40 ;  /* 0xffffff401c1c7836 */ /* 0x000fd80000000000 */
.L_x_118:
[----:B------:R-:W-:Y:S01]  /*0d30*/  UISETP.NE.AND UP0, UPT, UR42, URZ, UPT ;  /* 0x000000ff2a00728c */ /* 0x000fe2000bf05270 */
[----:B-1-3--:R-:W-:Y:S02]  /*0d40*/  IMAD.MOV.U32 R4, RZ, RZ, R26 ;  /* 0x000000ffff047224 */ /* 0x00afe400078e001a */
[----:B------:R-:W-:-:S03]  /*0d50*/  IMAD.MOV.U32 R5, RZ, RZ, R27 ;  /* 0x000000ffff057224 */ /* 0x000fc600078e001b */
[----:B------:R-:W-:-:S13]  /*0d60*/  PLOP3.LUT P1, PT, PT, PT, UP0, 0x80, 0x8 ;  /* 0x000000000008781c */ /* 0x000fda0003f2f008 */
[----:B0-----:R-:W0:Y:S01]  /*0d70*/  @P1 LDS.64 R12, [R14] ;  /* 0x000000000e0c1984 */ /* 0x001e220000000a00 */
[----:B------:R-:W-:-:S13]  /*0d80*/  PLOP3.LUT P1, PT, PT, PT, UP0, 0x80, 0x8 ;  /* 0x000000000008781c */ /* 0x000fda0003f2f008 */
[----:B0-----:R-:W2:Y:S01]  /*0d90*/  @!P1 LDG.E.64 R12, desc[UR36][R4.64] ;  /* 0x00000024040c9981 */ /* 0x001ea2000c1e1b00 */
[----:B------:R-:W-:Y:S01]  /*0da0*/  PLOP3.LUT P1, PT, PT, PT, UP0, 0x80, 0x8 ;  /* 0x000000000008781c */ /* 0x000fe20003f2f008 */
[----:B------:R-:W-:Y:S02]  /*0db0*/  IMAD.MOV.U32 R10, RZ, RZ, R20 ;  /* 0x000000ffff0a7224 */ /* 0x000fe400078e0014 */
[----:B------:R-:W-:-:S10]  /*0dc0*/  IMAD.MOV.U32 R11, RZ, RZ, R21 ;  /* 0x000000ffff0b7224 */ /* 0x000fd400078e0015 */
[----:B------:R0:W1:Y:S01]  /*0dd0*/  @P1 LDS.64 R6, [R14+0x200] ;  /* 0x000200000e061984 */ /* 0x0000620000000a00 */
[----:B------:R-:W-:-:S13]  /*0de0*/  PLOP3.LUT P1, PT, PT, PT, UP0, 0x80, 0x8 ;  /* 0x000000000008781c */ /* 0x000fda0003f2f008 */
[----:B------:R0:W3:Y:S04]  /*0df0*/  @P1 LDS.64 R8, [R14+0x100] ;  /* 0x000100000e081984 */ /* 0x0000e80000000a00 */
[----:B--2---:R0:W-:Y:S01]  /*0e00*/  STG.E.64 desc[UR36][R10.64], R12 ;  /* 0x0000000c0a007986 */ /* 0x0041e2000c101b24 */
[----:B-1-3--:R-:W-:Y:S05]  /*0e10*/  BRA.U UP0, `(.L_x_116) ;  /* 0x0000000100047547 */ /* 0x00afea000b800000 */
[----:B------:R1:W5:Y:S02]  /*0e20*/  LDG.E.64 R8, desc[UR36][R4.64+0x100] ;  /* 0x0001002404087981 */ /* 0x000364000c1e1b00 */
.L_x_116:
[----:B-----5:R2:W-:Y:S01]  /*0e30*/  STG.E.64 desc[UR36][R10.64+0x100], R8 ;  /* 0x000100080a007986 */ /* 0x0205e2000c101b24 */
[----:B------:R-:W-:-:S09]  /*0e40*/  UISETP.NE.AND UP0, UPT, UR42, URZ, UPT ;  /* 0x000000ff2a00728c */ /* 0x000fd2000bf05270 */
[----:B------:R-:W-:Y:S05]  /*0e50*/  BRA.U UP0, `(.L_x_117) ;  /* 0x0000000100047547 */ /* 0x000fea000b800000 */
[----:B------:R3:W5:Y:S02]  /*0e60*/  LDG.E.64 R6, desc[UR36][R4.64+0x200] ;  /* 0x0002002404067981 */ /* 0x000764000c1e1b00 */
.L_x_117:
[----:B------:R-:W-:Y:S01]  /*0e70*/  UISETP.NE.AND UP0, UPT, UR42, URZ, UPT ;  /* 0x000000ff2a00728c */ /* 0x000fe2000bf05270 */
[----:B-----5:R-:W-:Y:S05]  /*0e80*/  STG.E.64 desc[UR36][R10.64+0x200], R6 ;  /* 0x000200060a007986 */ /* 0x020fea000c101b24 */
[----:B------:R-:W-:-:S13]  /*0e90*/  PLOP3.LUT P1, PT, PT, PT, UP0, 0x80, 0x8 ;  /* 0x000000000008781c */ /* 0x000fda0003f2f008 */
[----:B--2---:R-:W2:Y:S01]  /*0ea0*/  @P1 LDS.64 R8, [R14+0x300] ;  /* 0x000300000e081984 */ /* 0x004ea20000000a00 */
[----:B------:R-:W-:-:S13]  /*0eb0*/  PLOP3.LUT P1, PT, PT, PT, UP0, 0x80, 0x8 ;  /* 0x000000000008781c */ /* 0x000fda0003f2f008 */
[----:B--2---:R-:W2:Y:S01]  /*0ec0*/  @!P1 LDG.E.64 R8, desc[UR36][R4.64+0x300] ;  /* 0x0003002404089981 */ /* 0x004ea2000c1e1b00 */
[----:B------:R-:W-:Y:S01]  /*0ed0*/  VIADD R15, R15, 0x100 ;  /* 0x000001000f0f7836 */ /* 0x000fe20000000000 */
[----:B------:R-:W-:Y:S01]  /*0ee0*/  IADD3 R20, P2, PT, R10, 0x400, RZ ;  /* 0x000004000a147810 */ /* 0x000fe20007f5e0ff */
[----:B0-----:R-:W-:Y:S01]  /*0ef0*/  VIADD R14, R14, 0x400 ;  /* 0x000004000e0e7836 */ /* 0x001fe20000000000 */
[----:B------:R-:W-:Y:S02]  /*0f00*/  IADD3 R26, P3, PT, R4, 0x400, RZ ;  /* 0x00000400041a7810 */ /* 0x000fe40007f7e0ff */
[----:B------:R-:W-:Y:S01]  /*0f10*/  ISETP.GE.AND P1, PT, R15, R28, PT ;  /* 0x0000001c0f00720c */ /* 0x000fe20003f26270 */
[----:B------:R-:W-:Y:S02]  /*0f20*/  IMAD.X R21, RZ, RZ, R11, P2 ;  /* 0x000000ffff157224 */ /* 0x000fe400010e060b */
[----:B------:R-:W-:Y:S01]  /*0f30*/  IMAD.X R27, RZ, RZ, R5, P3 ;  /* 0x000000ffff1b7224 */ /* 0x000fe200018e0605 */
[----:B--2---:R0:W-:Y:S09]  /*0f40*/  STG.E.64 desc[UR36][R10.64+0x300], R8 ;  /* 0x000300080a007986 */ /* 0x0041f2000c101b24 */
[----:B------:R-:W-:Y:S05]  /*0f50*/  @!P1 BRA `(.L_x_118) ;  /* 0xfffffffc00749947 */ /* 0x000fea000383ffff */
.L_x_115:
[----:B------:R-:W-:Y:S05]  /*0f60*/  BSYNC.RECONVERGENT B2 ;  /* 0x0000000000027941 */ /* 0x000fea0003800200 */
.L_x_114:
[----:B------:R-:W1:Y:S01]  /*0f70*/  LDC R28, c[0x0][0x3b4] ;  /* 0x0000ed00ff1c7b82 */ /* 0x000e620000000800 */
[----:B------:R-:W-:Y:S01]  /*0f80*/  BSSY.RECONVERGENT B2, `(.L_x_119) ;  /* 0x0000020000027945 */ /* 0x000fe20003800200 */
[----:B-1-3--:R-:W-:-:S05]  /*0f90*/  IMAD.IADD R4, R28, 0x1, -R15 ;  /* 0x000000011c047824 */ /* 0x00afca00078e0a0f */
[----:B------:R-:W-:-:S13]  /*0fa0*/  ISETP.GT.AND P1, PT, R4, 0x40, PT ;  /* 0x000000400400780c */ /* 0x000fda0003f24270 */
[----:B------:R-:W-:Y:S05]  /*0fb0*/  @!P1 BRA `(.L_x_120) ;  /* 0x0000000000709947 */ /* 0x000fea0003800000 */
[----:B------:R-:W-:-:S06]  /*0fc0*/  UISETP.NE.AND UP0, UPT, UR42, URZ, UPT ;  /* 0x000000ff2a00728c */ /* 0x000fcc000bf05270 */
[----:B------:R-:W-:Y:S02]  /*0fd0*/  PLOP3.LUT P0, PT, PT, PT, UP0, 0x80, 0x8 ;  /* 0x000000000008781c */ /* 0x000fe40003f0f008 */
[----:B------:R-:W-:-:S11]  /*0fe0*/  PLOP3.LUT P1, PT, PT, PT, UP0, 0x80, 0x8 ;  /* 0x000000000008781c */ /* 0x000fd60003f2f008 */
[----:B------:R-:W1:Y:S01]  /*0ff0*/  @P0 LDS.64 R6, [R14] ;  /* 0x000000000e060984 */ /* 0x000e620000000a00 */
[----:B------:R-:W-:-:S03]  /*1000*/  PLOP3.LUT P0, PT, PT, PT, UP0, 0x80, 0x8 ;  /* 0x000000000008781c */ /* 0x000fc60003f0f008 */
[----:B-1----:R-:W2:Y:S01]  /*1010*/  @!P1 LDG.E.64 R6, desc[UR36][R26.64] ;  /* 0x000000241a069981 */ /* 0x002ea2000c1e1b00 */
[----:B------:R-:W-:Y:S01]  /*1020*/  PLOP3.LUT P0, PT, PT, PT, UP0, 0x80, 0x8 ;  /* 0x000000000008781c */ /* 0x000fe20003f0f008 */
[----:B0-----:R-:W-:Y:S01]  /*1030*/  IMAD.MOV.U32 R8, RZ, RZ, R20 ;  /* 0x000000ffff087224 */ /* 0x001fe200078e0014 */
[----:B------:R-:W-:Y:S01]  /*1040*/  PLOP3.LUT P1, PT, PT, PT, UP0, 0x80, 0x8 ;  /* 0x000000000008781c */ /* 0x000fe20003f2f008 */
[----:B------:R-:W-:-:S10]  /*1050*/  IMAD.MOV.U32 R9, RZ, RZ, R21 ;  /* 0x000000ffff097224 */ /* 0x000fd400078e0015 */
[----:B------:R-:W0:Y:S01]  /*1060*/  @P0 LDS.64 R4, [R14+0x100] ;  /* 0x000100000e040984 */ /* 0x000e220000000a00 */
[----:B------:R-:W-:Y:S02]  /*1070*/  PLOP3.LUT P0, PT, PT, PT, UP0, 0x80, 0x8 ;  /* 0x000000000008781c */ /* 0x000fe40003f0f008 */
[----:B------:R-:W-:-:S05]  /*1080*/  IADD3 R10, P0, PT, R26, 0x100, RZ ;  /* 0x000001001a0a7810 */ /* 0x000fca0007f1e0ff */
[----:B------:R-:W-:Y:S01]  /*1090*/  IMAD.X R11, RZ, RZ, R27, P0 ;  /* 0x000000ffff0b7224 */ /* 0x000fe200000e061b */
[----:B--2---:R1:W-:Y:S04]  /*10a0*/  STG.E.64 desc[UR36][R8.64], R6 ;  /* 0x0000000608007986 */ /* 0x0043e8000c101b24 */
[----:B0-----:R-:W2:Y:S01]  /*10b0*/  @!P1 LDG.E.64 R4, desc[UR36][R10.64] ;  /* 0x000000240a049981 */ /* 0x001ea2000c1e1b00 */
        /* <DEDUP_REMOVED lines=8> */
[----:B------:R-:W-:Y:S02]  /*1140*/  IMAD.X R21, RZ, RZ, R13, P1 ;  /* 0x000000ffff157224 */ /* 0x000fe400008e060d */
[----:B------:R-:W-:Y:S02]  /*1150*/  VIADD R14, R14, 0x100 ;  /* 0x000001000e0e7836 */ /* 0x000fe40000000000 */
[----:B------:R-:W-:Y:S01]  /*1160*/  IMAD.X R27, RZ, RZ, R11, P2 ;  /* 0x000000ffff1b7224 */ /* 0x000fe200010e060b */
[----:B--2---:R1:W-:Y:S06]  /*1170*/  STG.E.64 desc[UR36][R12.64], R4 ;  /* 0x000000040c007986 */ /* 0x0043ec000c101b24 */
.L_x_120:
[----:B------:R-:W-:Y:S05]  /*1180*/  BSYNC.RECONVERGENT B2 ;  /* 0x0000000000027941 */ /* 0x000fea0003800200 */
.L_x_119:
[----:B------:R-:W-:-:S13]  /*1190*/  ISETP.LT.OR P0, PT, R15, R28, P0 ;  /* 0x0000001c0f00720c */ /* 0x000fda0000701670 */
[----:B------:R-:W-:Y:S05]  /*11a0*/  @!P0 BRA `(.L_x_113) ;  /* 0x0000000000188947 */ /* 0x000fea0003800000 */
[----:B------:R-:W-:-:S06]  /*11b0*/  UISETP.NE.AND UP0, UPT, UR42, URZ, UPT ;  /* 0x000000ff2a00728c */ /* 0x000fcc000bf05270 */
[----:B------:R-:W-:-:S13]  /*11c0*/  PLOP3.LUT P0, PT, PT, PT, UP0, 0x80, 0x8 ;  /* 0x000000000008781c */ /* 0x000fda0003f0f008 */
[----:B------:R-:W2:Y:S01]  /*11d0*/  @P0 LDS.64 R14, [R14] ;  /* 0x000000000e0e0984 */ /* 0x000ea20000000a00 */
[----:B------:R-:W-:Y:S05]  /*11e0*/  BRA.U UP0, `(.L_x_121) ;  /* 0x0000000100047547 */ /* 0x000fea000b800000 */
[----:B--2---:R3:W5:Y:S02]  /*11f0*/  LDG.E.64 R14, desc[UR36][R26.64] ;  /* 0x000000241a0e7981 */ /* 0x004764000c1e1b00 */
.L_x_121:
[----:B--2--5:R2:W-:Y:S02]  /*1200*/  STG.E.64 desc[UR36][R20.64], R14 ;  /* 0x0000000e14007986 */ /* 0x0245e4000c101b24 */
.L_x_113:
[----:B------:R-:W-:Y:S05]  /*1210*/  BSYNC.RECONVERGENT B0 ;  /* 0x0000000000007941 */ /* 0x000fea0003800200 */
.L_x_112:
[----:B------:R-:W-:-:S05]  /*1220*/  VIADD R2, R2, 0x1 ;  /* 0x0000000102027836 */ /* 0x000fca0000000000 */
[----:B------:R-:W-:-:S13]  /*1230*/  ISETP.NE.AND P0, PT, R2, R0, PT ;  /* 0x000000000200720c */ /* 0x000fda0003f05270 */
[----:B------:R-:W-:Y:S05]  /*1240*/  @P0 BRA `(.L_x_122) ;  /* 0xfffffff8002c0947 */ /* 0x000fea000383ffff */
.L_x_111:
[----:B------:R-:W-:Y:S05]  /*1250*/  BSYNC.RECONVERGENT B1 ;  /* 0x0000000000017941 */ /* 0x000fea0003800200 */
.L_x_110:
[----:B------:R-:W-:-:S03]  /*1260*/  UMOV UR4, 0xffffffff ;  /* 0xffffffff00047882 */ /* 0x000fc60000000000 */
[----:B------:R-:W-:Y:S05]  /*1270*/  BRA.DIV UR4, `(.L_x_123) ;  /* 0x0000000204207947 */ /* 0x000fea000b800000 */
[----:B------:R-:W-:Y:S01]  /*1280*/  NOP ;  /* 0x0000000000007918 */ /* 0x000fe20000000000 */
.L_x_127:
[----:B------:R-:W4:Y:S01]  /*1290*/  LDCU UR4, c[0x0][0x3a0] ;  /* 0x00007400ff0477ac */ /* 0x000f220008000800 */
[----:B------:R-:W-:-:S05]  /*12a0*/  IADD3 R23, P0, PT, R23, UR38, RZ ;  /* 0x0000002617177c10 */ /* 0x000fca000ff1e0ff */
[----:B------:R-:W-:Y:S01]  /*12b0*/  IMAD.X R22, RZ, RZ, R22, P0 ;  /* 0x000000ffff167224 */ /* 0x000fe200000e0616 */
[----:B----4-:R-:W-:-:S04]  /*12c0*/  ISETP.GE.U32.AND P0, PT, R23, UR4, PT ;  /* 0x0000000417007c0c */ /* 0x010fc8000bf06070 */
[----:B------:R-:W-:-:S13]  /*12d0*/  ISETP.GE.AND.EX P0, PT, R22, R3, PT, P0 ;  /* 0x000000031600720c */ /* 0x000fda0003f06300 */
[----:B------:R-:W-:Y:S05]  /*12e0*/  @!P0 BRA `(.L_x_124) ;  /* 0xfffffff000b08947 */ /* 0x000fea000383ffff */
[----:B------:R-:W-:Y:S05]  /*12f0*/  EXIT ;  /* 0x000000000000794d */ /* 0x000fea0003800000 */
.L_x_123:
[----:B------:R-:W-:Y:S01]  /*1300*/  BSSY B0, `(.L_x_125) ;  /* 0x0000005000007945 */ /* 0x000fe20003800000 */
[----:B--2---:R-:W-:-:S07]  /*1310*/  IMAD.MOV.U32 R15, RZ, RZ, -0x1 ;  /* 0xffffffffff0f7424 */ /* 0x004fce00078e00ff */
[----:B01-3--:R-:W-:Y:S05]  /*1320*/  WARPSYNC.COLLECTIVE R15, `(.L_x_126) ;  /* 0x000000000f087348 */ /* 0x00bfea0003c00000 */
[----:B------:R-:W-:Y:S01]  /*1330*/  NOP ;  /* 0x0000000000007918 */ /* 0x000fe20000000000 */
[----:B01-3--:R-:W-:Y:S05]  /*1340*/  ENDCOLLECTIVE ;  /* 0x000000000000791b */ /* 0x00bfea0003800000 */
.L_x_126:
[----:B------:R-:W-:Y:S05]  /*1350*/  BSYNC B0 ;  /* 0x0000000000007941 */ /* 0x000fea0003800000 */
.L_x_125:
[----:B------:R-:W-:Y:S05]  /*1360*/  BRA `(.L_x_127) ;  /* 0xfffffffc00c87947 */ /* 0x000fea000383ffff */
        .weak           $__internal_12_$__cuda_sm20_div_u16
        .type           $__internal_12_$__cuda_sm20_div_u16,@function
        .size           $__internal_12_$__cuda_sm20_div_u16,($__internal_13_$__cuda_sm20_div_u64 - $__internal_12_$__cuda_sm20_div_u16)
$__internal_12_$__cuda_sm20_div_u16:
        /* <DEDUP_REMOVED lines=18> */
[----:B------:R-:W-:Y:S06]  /*1490*/  RET.REL.NODEC R2 `(_Z18scatter_kernel_TMAILi2EEvPKj4descPKiiPjS2_) ;  /* 0xffffffe802d87950 */ /* 0x000fec0003c3ffff */
        .weak           $__internal_13_$__cuda_sm20_div_u64
        .type           $__internal_13_$__cuda_sm20_div_u64,@function
        .size           $__internal_13_$__cuda_sm20_div_u64,(.L_x_207 - $__internal_13_$__cuda_sm20_div_u64)
$__internal_13_$__cuda_sm20_div_u64:
[----:B------:R-:W0:Y:S02]  /*14a0*/  LDCU UR38, c[0x0][0x390] ;  /* 0x00007200ff2677ac */ /* 0x000e240008000800 */
[----:B0-----:R-:W0:Y:S08]  /*14b0*/  I2F.U64.RP R5, UR38 ;  /* 0x0000002600057d12 */ /* 0x001e300008309000 */
[----:B0-----:R-:W0:Y:S02]  /*14c0*/  MUFU.RCP R5, R5 ;  /* 0x0000000500057308 */ /* 0x001e240000001000 */
[----:B0-----:R-:W-:-:S06]  /*14d0*/  VIADD R6, R5, 0x1ffffffe ;  /* 0x1ffffffe05067836 */ /* 0x001fcc0000000000 */
[----:B------:R-:W0:Y:S02]  /*14e0*/  F2I.U64.TRUNC R6, R6 ;  /* 0x0000000600067311 */ /* 0x000e24000020d800 */
[----:B0-----:R-:W-:-:S04]  /*14f0*/  IMAD.WIDE.U32 R8, R6, UR38, RZ ;  /* 0x0000002606087c25 */ /* 0x001fc8000f8e00ff */
[----:B------:R-:W-:Y:S01]  /*1500*/  IMAD R9, R6, UR39, R9 ;  /* 0x0000002706097c24 */ /* 0x000fe2000f8e0209 */
[----:B------:R-:W-:-:S03]  /*1510*/  IADD3 R11, P0, PT, RZ, -R8, RZ ;  /* 0x80000008ff0b7210 */ /* 0x000fc60007f1e0ff */
[----:B------:R-:W-:Y:S02]  /*1520*/  IMAD R9, R7, UR38, R9 ;  /* 0x0000002607097c24 */ /* 0x000fe4000f8e0209 */
        /* <DEDUP_REMOVED lines=10> */
[----:B------:R-:W-:-:S04]  /*15d0*/  IMAD.WIDE.U32 R6, R9, UR38, RZ ;  /* 0x0000002609067c25 */ /* 0x000fc8000f8e00ff */
        /* <DEDUP_REMOVED lines=14> */
[----:B------:R-:W-:-:S04]  /*16c0*/  IMAD.WIDE.U32 R6, R9, R3, R6 ;  /* 0x0000000309067225 */ /* 0x000fc800078e0006 */
[C---:B------:R-:W-:Y:S02]  /*16d0*/  IMAD R9, R5.reuse, R3, RZ ;  /* 0x0000000305097224 */ /* 0x040fe400078e02ff */
[----:B------:R-:W-:-:S04]  /*16e0*/  IMAD.HI.U32 R6, P0, R5, R2, R6 ;  /* 0x0000000205067227 */ /* 0x000fc80007800006 */
[----:B------:R-:W-:Y:S01]  /*16f0*/  IMAD.HI.U32 R5, R5, R3, RZ ;  /* 0x0000000305057227 */ /* 0x000fe200078e00ff */
        /* <DEDUP_REMOVED lines=8> */
[----:B------:R-:W-:-:S04]  /*1780*/  IMAD R8, R5, UR38, R8 ;  /* 0x0000002605087c24 */ /* 0x000fc8000f8e0208 */
[----:B------:R-:W-:Y:S01]  /*1790*/  IMAD.X R8, R3, 0x1, ~R8, P1 ;  /* 0x0000000103087824 */ /* 0x000fe200008e0e08 */
[----:B------:R-:W-:-:S04]  /*17a0*/  IADD3 R5, P1, PT, R10, -UR38, RZ ;  /* 0x800000260a057c10 */ /* 0x000fc8000ff3e0ff */
[C---:B------:R-:W-:Y:S02]  /*17b0*/  ISETP.GE.U32.AND.EX P0, PT, R8.reuse, UR39, PT, P0 ;  /* 0x0000002708007c0c */ /* 0x040fe4000bf06100 */
[----:B------:R-:W-:Y:S02]  /*17c0*/  IADD3.X R7, PT, PT, R8, ~UR39, RZ, P1, !PT ;  /* 0x8000002708077c10 */ /* 0x000fe40008ffe4ff */
[----:B------:R-:W-:Y:S02]  /*17d0*/  SEL R5, R5, R10, P0 ;  /* 0x0000000a05057207 */ /* 0x000fe40000000000 */
[----:B------:R-:W-:Y:S02]  /*17e0*/  SEL R9, R6, R9, P0 ;  /* 0x0000000906097207 */ /* 0x000fe40000000000 */
[----:B------:R-:W-:Y:S02]  /*17f0*/  SEL R7, R7, R8, P0 ;  /* 0x0000000807077207 */ /* 0x000fe40000000000 */
[----:B------:R-:W-:Y:S01]  /*1800*/  ISETP.GE.U32.AND P0, PT, R5, UR38, PT ;  /* 0x0000002605007c0c */ /* 0x000fe2000bf06070 */
[----:B------:R-:W-:Y:S01]  /*1810*/  VIADD R6, R9, 0x1 ;  /* 0x0000000109067836 */ /* 0x000fe20000000000 */
[----:B------:R-:W-:Y:S01]  /*1820*/  ISETP.NE.U32.AND P1, PT, RZ, UR38, PT ;  /* 0x00000026ff007c0c */ /* 0x000fe2000bf25070 */
[----:B------:R-:W-:Y:S01]  /*1830*/  IMAD.MOV.U32 R5, RZ, RZ, 0x0 ;  /* 0x00000000ff057424 */ /* 0x000fe200078e00ff */
[----:B------:R-:W-:-:S02]  /*1840*/  ISETP.GE.U32.AND.EX P0, PT, R7, UR39, PT, P0 ;  /* 0x0000002707007c0c */ /* 0x000fc4000bf06100 */
[----:B------:R-:W-:Y:S02]  /*1850*/  ISETP.NE.AND.EX P1, PT, RZ, UR39, PT, P1 ;  /* 0x00000027ff007c0c */ /* 0x000fe4000bf25310 */
[----:B------:R-:W-:-:S04]  /*1860*/  SEL R6, R6, R9, P0 ;  /* 0x0000000906067207 */ /* 0x000fc80000000000 */
[----:B------:R-:W-:Y:S01]  /*1870*/  SEL R6, R6, 0xffffffff, P1 ;  /* 0xffffffff06067807 */ /* 0x000fe20000800000 */
[----:B------:R-:W-:Y:S06]  /*1880*/  RET.REL.NODEC R4 `(_Z18scatter_kernel_TMAILi2EEvPKj4descPKiiPjS2_) ;  /* 0xffffffe404dc7950 */ /* 0x000fec0003c3ffff */
.L_x_128:
        /* <DEDUP_REMOVED lines=15> */
.L_x_207:


//--------------------- .text._Z18scatter_kernel_TMAILi4EEvPKj4descPKiiPjS2_ --------------------------
	.section	.text._Z18scatter_kernel_TMAILi4EEvPKj4descPKiiPjS2_,"ax",@progbits
	.align	128
        .global         _Z18scatter_kernel_TMAILi4EEvPKj4descPKiiPjS2_
        .type           _Z18scatter_kernel_TMAILi4EEvPKj4descPKiiPjS2_,@function
        .size           _Z18scatter_kernel_TMAILi4EEvPKj4descPKiiPjS2_,(.L_x_209 - _Z18scatter_kernel_TMAILi4EEvPKj4descPKiiPjS2_)
        .other          _Z18scatter_kernel_TMAILi4EEvPKj4descPKiiPjS2_,@"STO_CUDA_ENTRY STV_DEFAULT"
_Z18scatter_kernel_TMAILi4EEvPKj4descPKiiPjS2_:
.text._Z18scatter_kernel_TMAILi4EEvPKj4descPKiiPjS2_:
        /* <DEDUP_REMOVED lines=19> */
[----:B------:R-:W-:Y:S05]  /*0130*/  CALL.REL.NOINC `($__internal_14_$__cuda_sm20_div_u16) ;  /* 0x0000001000887944 */ /* 0x000fea0003c00000 */
        /* <DEDUP_REMOVED lines=27> */
.L_x_129:
[----:B------:R-:W-:-:S07]  /*02f0*/  MOV R4, 0x310 ;  /* 0x0000031000047802 */ /* 0x000fce0000000f00 */
[----:B------:R-:W-:Y:S05]  /*0300*/  CALL.REL.NOINC `($__internal_15_$__cuda_sm20_div_u64) ;  /* 0x0000001000607944 */ /* 0x000fea0003c00000 */
[----:B------:R-:W-:-:S15]  /*0310*/  R2UR UR7, R6 ;  /* 0x00000000060772ca */ /* 0x000fde00000e0000 */
.L_x_130:
        /* <DEDUP_REMOVED lines=41> */
.L_x_149:
        /* <DEDUP_REMOVED lines=41> */
.L_x_133:
[----:B------:R-:W-:Y:S05]  /*0840*/  BSYNC.RECONVERGENT B6 ;  /* 0x0000000000067941 */ /* 0x000fea0003800200 */
.L_x_132:
        /* <DEDUP_REMOVED lines=20> */
.L_x_134:
        /* <DEDUP_REMOVED lines=9> */
.L_x_131:
        /* <DEDUP_REMOVED lines=14> */
.L_x_147:
[----:B0-----:R-:W0:Y:S01]  /*0b00*/  LDC R15, c[0x0][0x3b4] ;  /* 0x0000ed00ff0f7b82 */ /* 0x001e220000000800 */
[----:B------:R-:W-:Y:S01]  /*0b10*/  IMAD.SHL.U32 R12, R18, 0x4, RZ ;  /* 0x00000004120c7824 */ /* 0x000fe200078e00ff */
[----:B------:R-:W-:Y:S04]  /*0b20*/  BSSY.RECONVERGENT B0, `(.L_x_137) ;  /* 0x000006e000007945 */ /* 0x000fe80003800200 */
[----:B------:R-:W-:-:S04]  /*0b30*/  LOP3.LUT R12, R12, 0x7c, RZ, 0xc0, !PT ;  /* 0x0000007c0c0c7812 */ /* 0x000fc800078ec0ff */
[----:B0-----:R-:W-:-:S13]  /*0b40*/  ISETP.GE.AND P0, PT, R12, R15, PT ;  /* 0x0000000f0c00720c */ /* 0x001fda0003f06270 */
[----:B-123--:R-:W-:Y:S05]  /*0b50*/  @P0 BRA `(.L_x_138) ;  /* 0x0000000400a80947 */ /* 0x00efea0003800000 */
[----:B------:R-:W0:Y:S01]  /*0b60*/  LDCU.64 UR4, c[0x0][0x398] ;  /* 0x00007300ff0477ac */ /* 0x000e220008000a00 */
[----:B------:R-:W-:Y:S01]  /*0b70*/  IADD3 R7, P0, PT, R13, R16, RZ ;  /* 0x000000100d077210 */ /* 0x000fe20007f1e0ff */
[----:B------:R-:W1:Y:S04]  /*0b80*/  LDCU.64 UR8, c[0x0][0x380] ;  /* 0x00007000ff0877ac */ /* 0x000e680008000a00 */
[----:B------:R-:W-:Y:S01]  /*0b90*/  IMAD.X R10, RZ, RZ, R2, P0 ;  /* 0x000000ffff0a7224 */ /* 0x000fe200000e0602 */
[----:B------:R-:W2:Y:S01]  /*0ba0*/  LDCU.64 UR6, c[0x0][0x3a8] ;  /* 0x00007500ff0677ac */ /* 0x000ea20008000a00 */
[C---:B0-----:R-:W-:Y:S01]  /*0bb0*/  LEA R8, P0, R7.reuse, UR4, 0x2 ;  /* 0x0000000407087c11 */ /* 0x041fe2000f8010ff */
[----:B------:R-:W0:Y:S03]  /*0bc0*/  LDCU UR4, c[0x0][0x3b8] ;  /* 0x00007700ff0477ac */ /* 0x000e260008000800 */
[----:B------:R-:W-:Y:S01]  /*0bd0*/  LEA.HI.X R9, R7, UR5, R10, 0x2, P0 ;  /* 0x0000000507097c11 */ /* 0x000fe200080f140a */
        /* <DEDUP_REMOVED lines=21> */
.L_x_143:
[----:B------:R-:W-:Y:S01]  /*0d30*/  UISETP.NE.AND UP0, UPT, UR42, URZ, UPT ;  /* 0x000000ff2a00728c */ /* 0x000fe2000bf05270 */
[----:B------:R-:W-:-:S05]  /*0d40*/  IMAD.MOV.U32 R27, RZ, RZ, R19 ;  /* 0x000000ffff1b7224 */ /* 0x000fca00078e0013 */
[----:B------:R-:W-:-:S13]  /*0d50*/  PLOP3.LUT P1, PT, PT, PT, UP0, 0x80, 0x8 ;  /* 0x000000000008781c */ /* 0x000fda0003f2f008 */
[----:B0-----:R-:W0:Y:S01]  /*0d60*/  @P1 LDS.128 R4, [R14] ;  /* 0x000000000e041984 */ /* 0x001e220000000c00 */
[----:B------:R-:W-:-:S13]  /*0d70*/  PLOP3.LUT P1, PT, PT, PT, UP0, 0x80, 0x8 ;  /* 0x000000000008781c */ /* 0x000fda0003f2f008 */
[----:B0-----:R-:W2:Y:S01]  /*0d80*/  @!P1 LDG.E.128 R4, desc[UR36][R26.64] ;  /* 0x000000241a049981 */ /* 0x001ea2000c1e1d00 */
[----:B------:R-:W-:Y:S01]  /*0d90*/  PLOP3.LUT P1, PT, PT, PT, UP0, 0x80, 0x8 ;  /* 0x000000000008781c */ /* 0x000fe20003f2f008 */
[----:B------:R-:W-:Y:S01]  /*0da0*/  IMAD.MOV.U32 R28, RZ, RZ, R20 ;  /* 0x000000ffff1c7224 */ /* 0x000fe200078e0014 */
[----:B------:R-:W-:Y:S01]  /*0db0*/  PLOP3.LUT P2, PT, PT, PT, UP0, 0x80, 0x8 ;  /* 0x000000000008781c */ /* 0x000fe20003f4f008 */
[----:B------:R-:W-:-:S10]  /*0dc0*/  IMAD.MOV.U32 R29, RZ, RZ, R21 ;  /* 0x000000ffff1d7224 */ /* 0x000fd400078e0015 */
[----:B------:R0:W1:Y:S04]  /*0dd0*/  @P1 LDS.128 R8, [R14+0x200] ;  /* 0x000200000e081984 */ /* 0x0000680000000c00 */
[----:B--2---:R0:W-:Y:S01]  /*0de0*/  STG.E.128 desc[UR36][R28.64], R4 ;  /* 0x000000041c007986 */ /* 0x0041e2000c101d24 */
[----:B-1----:R-:W-:Y:S05]  /*0df0*/  BRA.U UP0, `(.L_x_141) ;  /* 0x0000000100047547 */ /* 0x002fea000b800000 */
[----:B------:R1:W5:Y:S02]  /*0e00*/  LDG.E.128 R8, desc[UR36][R26.64+0x200] ;  /* 0x000200241a087981 */ /* 0x000364000c1e1d00 */
.L_x_141:
[----:B0-----:R0:W2:Y:S01]  /*0e10*/  @P2 LDS.128 R4, [R14+0x400] ;  /* 0x000400000e042984 */ /* 0x0010a20000000c00 */
[----:B------:R-:W-:-:S03]  /*0e20*/  UISETP.NE.AND UP0, UPT, UR42, URZ, UPT ;  /* 0x000000ff2a00728c */ /* 0x000fc6000bf05270 */
[----:B-----5:R0:W-:Y:S06]  /*0e30*/  STG.E.128 desc[UR36][R28.64+0x200], R8 ;  /* 0x000200081c007986 */ /* 0x0201ec000c101d24 */
[----:B------:R-:W-:Y:S05]  /*0e40*/  BRA.U UP0, `(.L_x_142) ;  /* 0x0000000100047547 */ /* 0x000fea000b800000 */
[----:B--2---:R3:W5:Y:S02]  /*0e50*/  LDG.E.128 R4, desc[UR36][R26.64+0x400] ;  /* 0x000400241a047981 */ /* 0x004764000c1e1d00 */
.L_x_142:
[----:B------:R-:W-:Y:S01]  /*0e60*/  UISETP.NE.AND UP0, UPT, UR42, URZ, UPT ;  /* 0x000000ff2a00728c */ /* 0x000fe2000bf05270 */
[----:B--2--5:R-:W-:Y:S05]  /*0e70*/  STG.E.128 desc[UR36][R28.64+0x400], R4 ;  /* 0x000400041c007986 */ /* 0x024fea000c101d24 */
[----:B------:R-:W-:-:S13]  /*0e80*/  PLOP3.LUT P1, PT, PT, PT, UP0, 0x80, 0x8 ;  /* 0x000000000008781c */ /* 0x000fda0003f2f008 */
[----:B0-----:R-:W0:Y:S01]  /*0e90*/  @P1 LDS.128 R8, [R14+0x600] ;  /* 0x000600000e081984 */ /* 0x001e220000000c00 */
[----:B------:R-:W-:-:S13]  /*0ea0*/  PLOP3.LUT P1, PT, PT, PT, UP0, 0x80, 0x8 ;  /* 0x000000000008781c */ /* 0x000fda0003f2f008 */
[----:B0-----:R1:W2:Y:S01]  /*0eb0*/  @!P1 LDG.E.128 R8, desc[UR36][R26.64+0x600] ;  /* 0x000600241a089981 */ /* 0x0012a2000c1e1d00 */
[----:B------:R-:W-:Y:S01]  /*0ec0*/  VIADD R12, R12, 0x200 ;  /* 0x000002000c0c7836 */ /* 0x000fe20000000000 */
[----:B------:R-:W-:Y:S01]  /*0ed0*/  IADD3 R20, P2, PT, R28, 0x800, RZ ;  /* 0x000008001c147810 */ /* 0x000fe20007f5e0ff */
[----:B------:R-:W-:-:S03]  /*0ee0*/  VIADD R14, R14, 0x800 ;  /* 0x000008000e0e7836 */ /* 0x000fc60000000000 */
[----:B------:R-:W-:Y:S01]  /*0ef0*/  ISETP.GE.AND P1, PT, R12, R15, PT ;  /* 0x0000000f0c00720c */ /* 0x000fe20003f26270 */
[----:B------:R-:W-:Y:S01]  /*0f00*/  IMAD.X R21, RZ, RZ, R29, P2 ;  /* 0x000000ffff157224 */ /* 0x000fe200010e061d */
[----:B-1-3--:R-:W-:-:S05]  /*0f10*/  IADD3 R26, P3, PT, R26, 0x800, RZ ;  /* 0x000008001a1a7810 */ /* 0x00afca0007f7e0ff */
[----:B------:R-:W-:Y:S01]  /*0f20*/  IMAD.X R19, RZ, RZ, R27, P3 ;  /* 0x000000ffff137224 */ /* 0x000fe200018e061b */
[----:B--2---:R0:W-:Y:S05]  /*0f30*/  STG.E.128 desc[UR36][R28.64+0x600], R8 ;  /* 0x000600081c007986 */ /* 0x0041ea000c101d24 */
[----:B------:R-:W-:Y:S05]  /*0f40*/  @!P1 BRA `(.L_x_143) ;  /* 0xfffffffc00789947 */ /* 0x000fea000383ffff */
.L_x_140:
[----:B------:R-:W-:Y:S05]  /*0f50*/  BSYNC.RECONVERGENT B2 ;  /* 0x0000000000027941 */ /* 0x000fea0003800200 */
.L_x_139:
[----:B------:R-:W1:Y:S01]  /*0f60*/  LDC R15, c[0x0][0x3b4] ;  /* 0x0000ed00ff0f7b82 */ /* 0x000e620000000800 */
[----:B------:R-:W-:Y:S01]  /*0f70*/  BSSY.RECONVERGENT B2, `(.L_x_144) ;  /* 0x000001f000027945 */ /* 0x000fe20003800200 */
[----:B-1----:R-:W-:-:S05]  /*0f80*/  IMAD.IADD R4, R15, 0x1, -R12 ;  /* 0x000000010f047824 */ /* 0x002fca00078e0a0c */
[----:B------:R-:W-:-:S13]  /*0f90*/  ISETP.GT.AND P1, PT, R4, 0x80, PT ;  /* 0x000000800400780c */ /* 0x000fda0003f24270 */
[----:B------:R-:W-:Y:S05]  /*0fa0*/  @!P1 BRA `(.L_x_145) ;  /* 0x00000000006c9947 */ /* 0x000fea0003800000 */
[----:B------:R-:W-:-:S06]  /*0fb0*/  UISETP.NE.AND UP0, UPT, UR42, URZ, UPT ;  /* 0x000000ff2a00728c */ /* 0x000fcc000bf05270 */
[----:B------:R-:W-:Y:S02]  /*0fc0*/  PLOP3.LUT P0, PT, PT, PT, UP0, 0x80, 0x8 ;  /* 0x000000000008781c */ /* 0x000fe40003f0f008 */
[----:B------:R-:W-:-:S11]  /*0fd0*/  PLOP3.LUT P1, PT, PT, PT, UP0, 0x80, 0x8 ;  /* 0x000000000008781c */ /* 0x000fd60003f2f008 */
[----:B------:R-:W1:Y:S01]  /*0fe0*/  @P0 LDS.128 R4, [R14] ;  /* 0x000000000e040984 */ /* 0x000e620000000c00 */
[----:B------:R-:W-:-:S13]  /*0ff0*/  PLOP3.LUT P0, PT, PT, PT, UP0, 0x80, 0x8 ;  /* 0x000000000008781c */ /* 0x000fda0003f0f008 */
[----:B------:R-:W-:-:S05]  /*1000*/  @!P0 IMAD.MOV.U32 R27, RZ, RZ, R19 ;  /* 0x000000ffff1b8224 */ /* 0x000fca00078e0013 */
[----:B-1----:R-:W2:Y:S01]  /*1010*/  @!P1 LDG.E.128 R4, desc[UR36][R26.64] ;  /* 0x000000241a049981 */ /* 0x002ea2000c1e1d00 */
[----:B------:R-:W-:Y:S02]  /*1020*/  PLOP3.LUT P0, PT, PT, PT, UP0, 0x80, 0x8 ;  /* 0x000000000008781c */ /* 0x000fe40003f0f008 */
[----:B------:R-:W-:-:S11]  /*1030*/  PLOP3.LUT P1, PT, PT, PT, UP0, 0x80, 0x8 ;  /* 0x000000000008781c */ /* 0x000fd60003f2f008 */
[----:B0-----:R-:W0:Y:S01]  /*1040*/  @P0 LDS.128 R8, [R14+0x200] ;  /* 0x000200000e080984 */ /* 0x001e220000000c00 */
[----:B------:R-:W-:Y:S02]  /*1050*/  PLOP3.LUT P0, PT, PT, PT, UP0, 0x80, 0x8 ;  /* 0x000000000008781c */ /* 0x000fe40003f0f008 */
[----:B------:R-:W-:-:S05]  /*1060*/  IADD3 R28, P0, PT, R26, 0x200, RZ ;  /* 0x000002001a1c7810 */ /* 0x000fca0007f1e0ff */
[----:B------:R-:W-:Y:S01]  /*1070*/  IMAD.X R29, RZ, RZ, R19, P0 ;  /* 0x000000ffff1d7224 */ /* 0x000fe200000e0613 */
[----:B--2---:R1:W-:Y:S04]  /*1080*/  STG.E.128 desc[UR36][R20.64], R4 ;  /* 0x0000000414007986 */ /* 0x0043e8000c101d24 */
[----:B0-----:R-:W2:Y:S01]  /*1090*/  @!P1 LDG.E.128 R8, desc[UR36][R28.64] ;  /* 0x000000241c089981 */ /* 0x001ea2000c1e1d00 */
[----:B------:R-:W-:Y:S01]  /*10a0*/  IADD3 R26, P0, PT, R20, 0x200, RZ ;  /* 0x00000200141a7810 */ /* 0x000fe20007f1e0ff */
[----:B------:R-:W-:Y:S02]  /*10b0*/  VIADD R12, R12, 0x80 ;  /* 0x000000800c0c7836 */ /* 0x000fe40000000000 */
[----:B------:R-:W-:Y:S02]  /*10c0*/  VIADD R14, R14, 0x200 ;  /* 0x000002000e0e7836 */ /* 0x000fe40000000000 */
[----:B------:R-:W-:Y:S01]  /*10d0*/  IMAD.X R27, RZ, RZ, R21, P0 ;  /* 0x000000ffff1b7224 */ /* 0x000fe200000e0615 */
[----:B------:R-:W-:Y:S01]  /*10e0*/  PLOP3.LUT P0, PT, PT, PT, PT, 0x8, 0x80 ;  /* 0x000000000080781c */ /* 0x000fe20003f0e170 */
[----:B------:R-:W-:-:S02]  /*10f0*/  VIADD R12, R12, 0x80 ;  /* 0x000000800c0c7836 */ /* 0x000fc40000000000 */
[----:B------:R-:W-:Y:S01]  /*1100*/  VIADD R14, R14, 0x200 ;  /* 0x000002000e0e7836 */ /* 0x000fe20000000000 */
[----:B-1----:R-:W-:-:S05]  /*1110*/  IADD3 R20, P1, PT, R26, 0x200, RZ ;  /* 0x000002001a147810 */ /* 0x002fca0007f3e0ff */
[----:B------:R-:W-:Y:S01]  /*1120*/  IMAD.X R21, RZ, RZ, R27, P1 ;  /* 0x000000ffff157224 */ /* 0x000fe200008e061b */
[----:B--2---:R0:W-:Y:S02]  /*1130*/  STG.E.128 desc[UR36][R26.64], R8 ;  /* 0x000000081a007986 */ /* 0x0041e4000c101d24 */
[----:B0-----:R-:W-:-:S05]  /*1140*/  IADD3 R26, P2, PT, R28, 0x200, RZ ;  /* 0x000002001c1a7810 */ /* 0x001fca0007f5e0ff */
[----:B------:R-:W-:-:S08]  /*1150*/  IMAD.X R19, RZ, RZ, R29, P2 ;  /* 0x000000ffff137224 */ /* 0x000fd000010e061d */
.L_x_145:
[----:B------:R-:W-:Y:S05]  /*1160*/  BSYNC.RECONVERGENT B2 ;  /* 0x0000000000027941 */ /* 0x000fea0003800200 */
.L_x_144:
[----:B------:R-:W-:Y:S01]  /*1170*/  ISETP.LT.OR P0, PT, R12, R15, P0 ;  /* 0x0000000f0c00720c */ /* 0x000fe20000701670 */
[----:B------:R-:W-:-:S12]  /*1180*/  IMAD.MOV.U32 R27, RZ, RZ, R19 ;  /* 0x000000ffff1b7224 */ /* 0x000fd800078e0013 */
[----:B------:R-:W-:Y:S05]  /*1190*/  @!P0 BRA `(.L_x_138) ;  /* 0x0000000000188947 */ /* 0x000fea0003800000 */
[----:B------:R-:W-:-:S06]  /*11a0*/  UISETP.NE.AND UP0, UPT, UR42, URZ, UPT ;  /* 0x000000ff2a00728c */ /* 0x000fcc000bf05270 */
[----:B------:R-:W-:-:S13]  /*11b0*/  PLOP3.LUT P0, PT, PT, PT, UP0, 0x80, 0x8 ;  /* 0x000000000008781c */ /* 0x000fda0003f0f008 */
[----:B------:R1:W2:Y:S01]  /*11c0*/  @P0 LDS.128 R4, [R14] ;  /* 0x000000000e040984 */ /* 0x0002a20000000c00 */
[----:B------:R-:W-:Y:S05]  /*11d0*/  BRA.U UP0, `(.L_x_146) ;  /* 0x0000000100047547 */ /* 0x000fea000b800000 */
[----:B--2---:R3:W5:Y:S02]  /*11e0*/  LDG.E.128 R4, desc[UR36][R26.64] ;  /* 0x000000241a047981 */ /* 0x004764000c1e1d00 */
.L_x_146:
[----:B--2--5:R2:W-:Y:S02]  /*11f0*/  STG.E.128 desc[UR36][R20.64], R4 ;  /* 0x0000000414007986 */ /* 0x0245e4000c101d24 */
.L_x_138:
[----:B------:R-:W-:Y:S05]  /*1200*/  BSYNC.RECONVERGENT B0 ;  /* 0x0000000000007941 */ /* 0x000fea0003800200 */
.L_x_137:
[----:B------:R-:W-:-:S05]  /*1210*/  VIADD R13, R13, 0x1 ;  /* 0x000000010d0d7836 */ /* 0x000fca0000000000 */
[----:B------:R-:W-:-:S13]  /*1220*/  ISETP.NE.AND P0, PT, R13, R0, PT ;  /* 0x000000000d00720c */ /* 0x000fda0003f05270 */
[----:B------:R-:W-:Y:S05]  /*1230*/  @P0 BRA `(.L_x_147) ;  /* 0xfffffff800300947 */ /* 0x000fea000383ffff */
.L_x_136:
[----:B------:R-:W-:Y:S05]  /*1240*/  BSYNC.RECONVERGENT B1 ;  /* 0x0000000000017941 */ /* 0x000fea0003800200 */
.L_x_135:
[----:B------:R-:W-:-:S03]  /*1250*/  UMOV UR4, 0xffffffff ;  /* 0xffffffff00047882 */ /* 0x000fc60000000000 */
[----:B------:R-:W-:Y:S05]  /*1260*/  BRA.DIV UR4, `(.L_x_148) ;  /* 0x0000000204207947 */ /* 0x000fea000b800000 */
[----:B------:R-:W-:Y:S01]  /*1270*/  NOP ;  /* 0x0000000000007918 */ /* 0x000fe20000000000 */
.L_x_152:
[----:B------:R-:W4:Y:S01]  /*1280*/  LDCU UR4, c[0x0][0x3a0] ;  /* 0x00007400ff0477ac */ /* 0x000f220008000800 */
[----:B------:R-:W-:-:S05]  /*1290*/  IADD3 R16, P0, PT, R16, UR38, RZ ;  /* 0x0000002610107c10 */ /* 0x000fca000ff1e0ff */
[----:B------:R-:W-:Y:S01]  /*12a0*/  IMAD.X R2, RZ, RZ, R2, P0 ;  /* 0x000000ffff027224 */ /* 0x000fe200000e0602 */
[----:B----4-:R-:W-:-:S04]  /*12b0*/  ISETP.GE.U32.AND P0, PT, R16, UR4, PT ;  /* 0x0000000410007c0c */ /* 0x010fc8000bf06070 */
[----:B------:R-:W-:-:S13]  /*12c0*/  ISETP.GE.AND.EX P0, PT, R2, R3, PT, P0 ;  /* 0x000000030200720c */ /* 0x000fda0003f06300 */
[----:B------:R-:W-:Y:S05]  /*12d0*/  @!P0 BRA `(.L_x_149) ;  /* 0xfffffff000b48947 */ /* 0x000fea000383ffff */
[----:B------:R-:W-:Y:S05]  /*12e0*/  EXIT ;  /* 0x000000000000794d */ /* 0x000fea0003800000 */
.L_x_148:
[----:B------:R-:W-:Y:S01]  /*12f0*/  BSSY B0, `(.L_x_150) ;  /* 0x0000005000007945 */ /* 0x000fe20003800000 */
[----:B------:R-:W-:-:S07]  /*1300*/  IMAD.MOV.U32 R15, RZ, RZ, -0x1 ;  /* 0xffffffffff0f7424 */ /* 0x000fce00078e00ff */
[----:B0123--:R-:W-:Y:S05]  /*1310*/  WARPSYNC.COLLECTIVE R15, `(.L_x_151) ;  /* 0x000000000f087348 */ /* 0x00ffea0003c00000 */
[----:B------:R-:W-:Y:S01]  /*1320*/  NOP ;  /* 0x0000000000007918 */ /* 0x000fe20000000000 */
[----:B0123--:R-:W-:Y:S05]  /*1330*/  ENDCOLLECTIVE ;  /* 0x000000000000791b */ /* 0x00ffea0003800000 */
.L_x_151:
[----:B------:R-:W-:Y:S05]  /*1340*/  BSYNC B0 ;  /* 0x0000000000007941 */ /* 0x000fea0003800000 */
.L_x_150:
[----:B------:R-:W-:Y:S05]  /*1350*/  BRA `(.L_x_152) ;  /* 0xfffffffc00c87947 */ /* 0x000fea000383ffff */
        .weak           $__internal_14_$__cuda_sm20_div_u16
        .type           $__internal_14_$__cuda_sm20_div_u16,@function
        .size           $__internal_14_$__cuda_sm20_div_u16,($__internal_15_$__cuda_sm20_div_u64 - $__internal_14_$__cuda_sm20_div_u16)
$__internal_14_$__cuda_sm20_div_u16:
        /* <DEDUP_REMOVED lines=18> */
[----:B------:R-:W-:Y:S06]  /*1480*/  RET.REL.NODEC R2 `(_Z18scatter_kernel_TMAILi4EEvPKj4descPKiiPjS2_) ;  /* 0xffffffe802dc7950 */ /* 0x000fec0003c3ffff */
        .weak           $__internal_15_$__cuda_sm20_div_u64
        .type           $__internal_15_$__cuda_sm20_div_u64,@function
        .size           $__internal_15_$__cuda_sm20_div_u64,(.L_x_209 - $__internal_15_$__cuda_sm20_div_u64)
$__internal_15_$__cuda_sm20_div_u64:
        /* <DEDUP_REMOVED lines=62> */
[----:B------:R-:W-:Y:S06]  /*1870*/  RET.REL.NODEC R4 `(_Z18scatter_kernel_TMAILi4EEvPKj4descPKiiPjS2_) ;  /* 0xffffffe404e07950 */ /* 0x000fec0003c3ffff */
.L_x_153:
        /* <DEDUP_REMOVED lines=16> */
.L_x_209:


//--------------------- .text._Z18scatter_kernel_TMAILi8EEvPKj4descPKiiPjS2_ --------------------------
	.section	.text._Z18scatter_kernel_TMAILi8EEvPKj4descPKiiPjS2_,"ax",@progbits
	.align	128
        .global         _Z18scatter_kernel_TMAILi8EEvPKj4descPKiiPjS2_
        .type           _Z18scatter_kernel_TMAILi8EEvPKj4descPKiiPjS2_,@function
        .size           _Z18scatter_kernel_TMAILi8EEvPKj4descPKiiPjS2_,(.L_x_211 - _Z18scatter_kernel_TMAILi8EEvPKj4descPKiiPjS2_)
        .other          _Z18scatter_kernel_TMAILi8EEvPKj4descPKiiPjS2_,@"STO_CUDA_ENTRY STV_DEFAULT"
_Z18scatter_kernel_TMAILi8EEvPKj4descPKiiPjS2_:
.text._Z18scatter_kernel_TMAILi8EEvPKj4descPKiiPjS2_:
        /* <DEDUP_REMOVED lines=19> */
[----:B------:R-:W-:Y:S05]  /*0130*/  CALL.REL.NOINC `($__internal_16_$__cuda_sm20_div_u16) ;  /* 0x00000018005c7944 */ /* 0x000fea0003c00000 */
        /* <DEDUP_REMOVED lines=23> */
[----:B------:R-:W-:Y:S02]  /*02b0*/  @P1 IADD3 R6, PT, PT, R6, 0x1, RZ ;  /* 0x0000000106061810 */ /* 0x000fe40007ffe0ff */
[----:B------:R-:W-:Y:S01]  /*02c0*/  @!P2 LOP3.LUT R6, RZ, R10, RZ, 0x33, !PT ;  /* 0x0000000aff06a212 */ /* 0x000fe200078e33ff */
[----:B------:R-:W-:Y:S06]  /*02d0*/  BRA `(.L_x_155) ;  /* 0x0000000000087947 */ /* 0x000fec0003800000 */
.L_x_154:
[----:B------:R-:W-:-:S07]  /*02e0*/  MOV R4, 0x300 ;  /* 0x0000030000047802 */ /* 0x000fce0000000f00 */
[----:B------:R-:W-:Y:S05]  /*02f0*/  CALL.REL.NOINC `($__internal_17_$__cuda_sm20_div_u64) ;  /* 0x0000001800387944 */ /* 0x000fea0003c00000 */
.L_x_155:
[----:B------:R-:W0:Y:S01]  /*0300*/  S2R R3, SR_CTAID.X ;  /* 0x0000000000037919 */ /* 0x000e220000002500 */
[----:B------:R-:W1:Y:S01]  /*0310*/  LDC R2, c[0x0][0x390] ;  /* 0x0000e400ff027b82 */ /* 0x000e620000000800 */
[----:B------:R-:W2:Y:S01]  /*0320*/  LDCU UR9, c[0x0][0x3a0] ;  /* 0x00007400ff0977ac */ /* 0x000ea20008000800 */
[----:B------:R-:W-:Y:S01]  /*0330*/  LOP3.LUT R0, R0, 0xffff, RZ, 0xc0, !PT ;  /* 0x0000ffff00007812 */ /* 0x000fe200078ec0ff */
[----:B------:R-:W-:Y:S02]  /*0340*/  UMOV UR5, 0x400 ;  /* 0x0000040000057882 */ /* 0x000fe40000000000 */
[----:B------:R-:W-:-:S03]  /*0350*/  UIADD3 UR5, UPT, UPT, UR5, 0x10, URZ ;  /* 0x0000001005057890 */ /* 0x000fc6000fffe0ff */
[----:B------:R-:W3:Y:S01]  /*0360*/  S2UR UR7, SR_CgaCtaId ;  /* 0x00000000000779c3 */ /* 0x000ee20000008800 */
[----:B-1----:R-:W-:-:S04]  /*0370*/  ISETP.GE.U32.AND P0, PT, R17, R2, PT ;  /* 0x000000021100720c */ /* 0x002fc80003f06070 */
[----:B------:R-:W-:Y:S01]  /*0380*/  ISETP.GE.U32.AND.EX P0, PT, R18, UR6, PT, P0 ;  /* 0x0000000612007c0c */ /* 0x000fe2000bf06100 */
[----:B0-----:R-:W-:-:S03]  /*0390*/  IMAD R2, R3, UR8, R16 ;  /* 0x0000000803027c24 */ /* 0x001fc6000f8e0210 */
[----:B------:R-:W-:Y:S01]  /*03a0*/  SEL R19, R6, 0x1, P0 ;  /* 0x0000000106137807 */ /* 0x000fe20000000000 */
[----:B---3--:R-:W-:Y:S01]  /*03b0*/  ULEA UR5, UR7, UR5, 0x18 ;  /* 0x0000000507057291 */ /* 0x008fe2000f8ec0ff */
[----:B------:R-:W-:Y:S02]  /*03c0*/  SHF.R.U32.HI R3, RZ, 0x5, R16 ;  /* 0x00000005ff037819 */ /* 0x000fe40000011610 */
[----:B------:R-:W-:-:S03]  /*03d0*/  SHF.R.U32.HI R2, RZ, 0x5, R2 ;  /* 0x00000005ff027819 */ /* 0x000fc60000011602 */
[----:B------:R-:W-:Y:S02]  /*03e0*/  IMAD R0, R0, R3, RZ ;  /* 0x0000000300007224 */ /* 0x000fe400078e02ff */
[----:B------:R-:W-:-:S03]  /*03f0*/  IMAD R23, R19, R2, RZ ;  /* 0x0000000213177224 */ /* 0x000fc600078e02ff */
[----:B------:R-:W-:Y:S02]  /*0400*/  LEA R22, R0, UR5, 0x2 ;  /* 0x0000000500167c11 */ /* 0x000fe4000f8e10ff */
[----:B--2---:R-:W-:-:S13]  /*0410*/  ISETP.GE.AND P0, PT, R23, UR9, PT ;  /* 0x0000000917007c0c */ /* 0x004fda000bf06270 */
[----:B------:R-:W-:Y:S05]  /*0420*/  @P0 EXIT ;  /* 0x000000000000094d */ /* 0x000fea0003800000 */
[----:B------:R-:W0:Y:S01]  /*0430*/  LDCU UR5, c[0x0][0x370] ;  /* 0x00006e00ff0577ac */ /* 0x000e220008000800 */
[----:B------:R-:W-:Y:S01]  /*0440*/  IMAD.MOV.U32 R24, RZ, RZ, RZ ;  /* 0x000000ffff187224 */ /* 0x000fe200078e00ff */
[----:B------:R-:W1:Y:S01]  /*0450*/  LDCU.64 UR36, c[0x0][0x358] ;  /* 0x00006b00ff2477ac */ /* 0x000e620008000a00 */
[----:B0-----:R-:W-:-:S06]  /*0460*/  UIMAD UR4, UR4, UR5, URZ ;  /* 0x00000005040472a4 */ /* 0x001fcc000f8e02ff */
[----:B-1----:R-:W-:-:S07]  /*0470*/  IMAD R26, R19, UR4, RZ ;  /* 0x00000004131a7c24 */ /* 0x002fce000f8e02ff */
.L_x_169:
[----:B------:R-:W0:Y:S01]  /*0480*/  LDCU UR4, c[0x0][0x390] ;  /* 0x00007200ff0477ac */ /* 0x000e220008000800 */
[----:B------:R-:W1:Y:S01]  /*0490*/  LDC R2, c[0x0][0x3a0] ;  /* 0x0000e800ff027b82 */ /* 0x000e620000000800 */
[----:B------:R-:W2:Y:S07]  /*04a0*/  LDCU UR5, c[0x0][0x390] ;  /* 0x00007200ff0577ac */ /* 0x000eae0008000800 */
[----:B------:R-:W3:Y:S01]  /*04b0*/  LDC R3, c[0x0][0x3a0] ;  /* 0x0000e800ff037b82 */ /* 0x000ee20000000800 */
[----:B0-----:R-:W-:Y:S01]  /*04c0*/  USHF.R.S32.HI UR4, URZ, 0x1f, UR4 ;  /* 0x0000001fff047899 */ /* 0x001fe20008011404 */
[----:B--2---:R-:W-:-:S02]  /*04d0*/  ISETP.GE.U32.AND P1, PT, R17, UR5, PT ;  /* 0x0000000511007c0c */ /* 0x004fc4000bf26070 */
[----:B-1----:R-:W-:-:S03]  /*04e0*/  IADD3 R0, P2, PT, -R19, R2, RZ ;  /* 0x0000000213007210 */ /* 0x002fc60007f5e1ff */
[----:B------:R-:W-:Y:S02]  /*04f0*/  ISETP.GE.U32.AND.EX P1, PT, R18, UR4, PT, P1 ;  /* 0x0000000412007c0c */ /* 0x000fe4000bf26110 */
[----:B------:R-:W-:Y:S01]  /*0500*/  ISETP.GE.U32.AND P0, PT, R23, R0, PT ;  /* 0x000000001700720c */ /* 0x000fe20003f06070 */
[----:B------:R-:W-:Y:S01]  /*0510*/  IMAD.IADD R0, R2, 0x1, -R23 ;  /* 0x0000000102007824 */ /* 0x000fe200078e0a17 */
[----:B---3--:R-:W-:-:S04]  /*0520*/  SHF.R.S32.HI R5, RZ, 0x1f, R3 ;  /* 0x0000001fff057819 */ /* 0x008fc80000011403 */
[----:B------:R-:W-:-:S04]  /*0530*/  IADD3.X R3, PT, PT, R5, -0x1, RZ, P2, !PT ;  /* 0xffffffff05037810 */ /* 0x000fc800017fe4ff */
[----:B------:R-:W-:-:S04]  /*0540*/  ISETP.GE.AND.EX P0, PT, R24, R3, PT, P0 ;  /* 0x000000031800720c */ /* 0x000fc80003f06300 */
[----:B------:R-:W-:Y:S01]  /*0550*/  SEL R25, R19, R0, !P0 ;  /* 0x0000000013197207 */ /* 0x000fe20004000000 */
[----:B------:R-:W-:Y:S08]  /*0560*/  @!P1 BRA `(.L_x_156) ;  /* 0x00000004001c9947 */ /* 0x000ff00003800000 */
[----:B------:R-:W0:Y:S01]  /*0570*/  LDC R3, c[0x0][0x394] ;  /* 0x0000e500ff037b82 */ /* 0x000e220000000800 */
[C---:B------:R-:W-:Y:S01]  /*0580*/  IADD3 R0, P1, PT, R25.reuse, R23, RZ ;  /* 0x0000001719007210 */ /* 0x040fe20007f3e0ff */
[----:B------:R-:W-:Y:S03]  /*0590*/  BSSY.RECONVERGENT B6, `(.L_x_157) ;  /* 0x0000020000067945 */ /* 0x000fe60003800200 */
[----:B------:R-:W-:Y:S02]  /*05a0*/  ISETP.GE.U32.AND P0, PT, R0, R2, PT ;  /* 0x000000020000720c */ /* 0x000fe40003f06070 */
[----:B------:R-:W-:-:S04]  /*05b0*/  LEA.HI.X.SX32 R0, R25, R24, 0x1, P1 ;  /* 0x0000001819007211 */ /* 0x000fc800008f0eff */
[----:B------:R-:W-:Y:S02]  /*05c0*/  ISETP.GE.AND.EX P0, PT, R0, R5, PT, P0 ;  /* 0x000000050000720c */ /* 0x000fe40003f06300 */
[----:B0-----:R-:W-:-:S04]  /*05d0*/  SHF.R.S32.HI R4, RZ, 0x1f, R3 ;  /* 0x0000001fff047819 */ /* 0x001fc80000011403 */
[----:B------:R-:W-:-:S04]  /*05e0*/  LEA.HI R4, R4, R3, RZ, 0x4 ;  /* 0x0000000304047211 */ /* 0x000fc800078f20ff */
[----:B------:R-:W-:-:S05]  /*05f0*/  LOP3.LUT R4, R4, 0xfffffff0, RZ, 0xc0, !PT ;  /* 0xfffffff004047812 */ /* 0x000fca00078ec0ff */
[----:B------:R-:W-:-:S04]  /*0600*/  IMAD.IADD R4, R3, 0x1, -R4 ;  /* 0x0000000103047824 */ /* 0x000fc800078e0a04 */
[----:B------:R-:W-:-:S04]  /*0610*/  IMAD R25, R25, UR5, R4 ;  /* 0x0000000519197c24 */ /* 0x000fc8000f8e0204 */
        /* <DEDUP_REMOVED lines=16> */
[----:B------:R-:W-:Y:S01]  /*0720*/  IMAD.U32 R5, RZ, RZ, UR5 ;  /* 0x00000005ff057e24 */ /* 0x000fe2000f8e00ff */
[----:B-1----:R-:W-:Y:S01]  /*0730*/  MOV R6, UR6 ;  /* 0x0000000600067c02 */ /* 0x002fe20008000f00 */
[----:B------:R-:W-:-:S02]  /*0740*/  IMAD.U32 R7, RZ, RZ, UR7 ;  /* 0x00000007ff077e24 */ /* 0x000fc4000f8e00ff */
[----:B---3--:R-:W-:Y:S02]  /*0750*/  IMAD.U32 R10, RZ, RZ, UR8 ;  /* 0x00000008ff0a7e24 */ /* 0x008fe4000f8e00ff */
[----:B------:R-:W-:-:S07]  /*0760*/  IMAD.U32 R11, RZ, RZ, UR9 ;  /* 0x00000009ff0b7e24 */ /* 0x000fce000f8e00ff */
[----:B------:R-:W-:-:S07]  /*0770*/  LEPC R20, `(.L_x_158) ;  /* 0x000000001014794e */ /* 0x000fce0000000000 */
[----:B--2---:R-:W-:Y:S05]  /*0780*/  CALL.ABS.NOINC R2 ;  /* 0x0000000002007343 */ /* 0x004fea0003c00000 */
.L_x_158:
[----:B------:R-:W-:Y:S05]  /*0790*/  BSYNC.RECONVERGENT B6 ;  /* 0x0000000000067941 */ /* 0x000fea0003800200 */
.L_x_157:
[----:B------:R-:W0:Y:S01]  /*07a0*/  LDCU UR4, c[0x0][0x394] ;  /* 0x00007280ff0477ac */ /* 0x000e220008000800 */
[----:B------:R-:W1:Y:S01]  /*07b0*/  S2UR UR6, SR_CgaCtaId ;  /* 0x00000000000679c3 */ /* 0x000e620000008800 */
[----:B------:R-:W-:Y:S01]  /*07c0*/  SHF.R.U32.HI R25, RZ, 0x4, R25 ;  /* 0x00000004ff197819 */ /* 0x000fe20000011619 */
[----:B------:R-:W2:Y:S01]  /*07d0*/  LDCU.64 UR10, c[0x0][0x390] ;  /* 0x00007200ff0a77ac */ /* 0x000ea20008000a00 */
[----:B------:R-:W-:Y:S02]  /*07e0*/  PLOP3.LUT P0, PT, PT, PT, PT, 0x80, 0x8 ;  /* 0x000000000008781c */ /* 0x000fe40003f0f070 */
[----:B------:R-:W-:Y:S01]  /*07f0*/  PRMT R25, R25, 0x5410, RZ ;  /* 0x0000541019197816 */ /* 0x000fe200000000ff */
[----:B------:R-:W3:Y:S01]  /*0800*/  LDCU UR7, c[0x0][0x390] ;  /* 0x00007200ff0777ac */ /* 0x000ee20008000800 */
[----:B------:R-:W4:Y:S01]  /*0810*/  LDCU.64 UR8, c[0x0][0x380] ;  /* 0x00007000ff0877ac */ /* 0x000f220008000a00 */
[----:B0-----:R-:W-:-:S04]  /*0820*/  USHF.R.S32.HI UR5, URZ, 0x1f, UR4 ;  /* 0x0000001fff057899 */ /* 0x001fc80008011404 */
[----:B------:R-:W-:Y:S01]  /*0830*/  ULEA.HI UR5, UR5, UR4, URZ, 0x4 ;  /* 0x0000000405057291 */ /* 0x000fe2000f8f20ff */
[----:B--2---:R-:W-:-:S03]  /*0840*/  IMAD R0, R24, UR10, RZ ;  /* 0x0000000a18007c24 */ /* 0x004fc6000f8e02ff */
[----:B------:R-:W-:Y:S02]  /*0850*/  ULOP3.LUT UR5, UR5, 0xfffffff0, URZ, 0xc0, !UPT ;  /* 0xfffffff005057892 */ /* 0x000fe4000f8ec0ff */
[----:B---3--:R-:W-:Y:S02]  /*0860*/  USHF.R.S32.HI UR7, URZ, 0x1f, UR7 ;  /* 0x0000001fff077899 */ /* 0x008fe40008011407 */
[----:B------:R-:W-:-:S04]  /*0870*/  UIADD3 UR5, UPT, UPT, -UR5, UR4, URZ ;  /* 0x0000000405057290 */ /* 0x000fc8000fffe1ff */
[----:B------:R-:W-:Y:S01]  /*0880*/  UIADD3 UR5, UPT, UPT, -UR5, URZ, URZ ;  /* 0x000000ff05057290 */ /* 0x000fe2000fffe1ff */
[----:B------:R-:W-:-:S03]  /*0890*/  IMAD R5, R23, UR7, R0 ;  /* 0x0000000717057c24 */ /* 0x000fc6000f8e0200 */
[----:B------:R-:W-:Y:S02]  /*08a0*/  USHF.R.S32.HI UR4, URZ, 0x1f, UR5 ;  /* 0x0000001fff047899 */ /* 0x000fe40008011405 */
[----:B------:R-:W-:-:S04]  /*08b0*/  UIADD3 UR5, UP0, UPT, UR5, UR11, URZ ;  /* 0x0000000b05057290 */ /* 0x000fc8000ff1e0ff */
[----:B------:R-:W-:Y:S02]  /*08c0*/  ULEA.HI.X.SX32 UR4, UR11, UR4, 0x1, UP0 ;  /* 0x000000040b047291 */ /* 0x000fe400080f0eff */
[----:B------:R-:W-:-:S04]  /*08d0*/  IMAD.U32 R2, RZ, RZ, UR5 ;  /* 0x00000005ff027e24 */ /* 0x000fc8000f8e00ff */
[----:B------:R-:W-:Y:S01]  /*08e0*/  MOV R3, UR4 ;  /* 0x0000000400037c02 */ /* 0x000fe20008000f00 */
[----:B------:R-:W-:Y:S02]  /*08f0*/  UMOV UR4, 0x400 ;  /* 0x0000040000047882 */ /* 0x000fe40000000000 */
[----:B-1----:R-:W-:Y:S01]  /*0900*/  ULEA UR11, UR6, UR4, 0x18 ;  /* 0x00000004060b7291 */ /* 0x002fe2000f8ec0ff */
[----:B------:R-:W-:-:S04]  /*0910*/  IMAD.WIDE.U32 R2, R23, UR10, R2 ;  /* 0x0000000a17027c25 */ /* 0x000fc8000f8e0002 */
[----:B------:R-:W-:Y:S01]  /*0920*/  IMAD.IADD R3, R3, 0x1, R5 ;  /* 0x0000000103037824 */ /* 0x000fe200078e0205 */
[----:B----4-:R-:W-:-:S04]  /*0930*/  LEA R4, P1, R2, UR8, 0x2 ;  /* 0x0000000802047c11 */ /* 0x010fc8000f8210ff */
[----:B------:R-:W-:-:S09]  /*0940*/  LEA.HI.X R5, R2, UR9, R3, 0x2, P1 ;  /* 0x0000000902057c11 */ /* 0x000fd200088f1403 */
.L_x_159:
        /* <DEDUP_REMOVED lines=9> */
.L_x_156:
[----:B------:R-:W0:Y:S01]  /*09e0*/  LDC R7, c[0x0][0x3a0] ;  /* 0x0000e800ff077b82 */ /* 0x000e220000000800 */
[----:B------:R-:W1:Y:S01]  /*09f0*/  LDCU UR4, c[0x0][0x3a0] ;  /* 0x00007400ff0477ac */ /* 0x000e620008000800 */
[----:B------:R-:W-:Y:S01]  /*0a00*/  BSSY.RECONVERGENT B0, `(.L_x_160) ;  /* 0x00000f9000007945 */ /* 0x000fe20003800200 */
[----:B-1----:R-:W-:-:S04]  /*0a10*/  IADD3 R0, P1, PT, -R19, UR4, RZ ;  /* 0x0000000413007c10 */ /* 0x002fc8000ff3e1ff */
[C---:B------:R-:W-:Y:S02]  /*0a20*/  ISETP.GE.U32.AND P0, PT, R23.reuse, R0, PT ;  /* 0x000000001700720c */ /* 0x040fe40003f06070 */
[----:B0-----:R-:W-:Y:S02]  /*0a30*/  SHF.R.S32.HI R7, RZ, 0x1f, R7 ;  /* 0x0000001fff077819 */ /* 0x001fe40000011407 */
[----:B------:R-:W-:Y:S02]  /*0a40*/  IADD3 R0, PT, PT, -R23, UR4, RZ ;  /* 0x0000000417007c10 */ /* 0x000fe4000fffe1ff */
[----:B------:R-:W-:-:S04]  /*0a50*/  IADD3.X R3, PT, PT, R7, -0x1, RZ, P1, !PT ;  /* 0xffffffff07037810 */ /* 0x000fc80000ffe4ff */
[----:B------:R-:W-:-:S04]  /*0a60*/  ISETP.GE.AND.EX P0, PT, R24, R3, PT, P0 ;  /* 0x000000031800720c */ /* 0x000fc80003f06300 */
[----:B------:R-:W-:-:S04]  /*0a70*/  SEL R9, R19, R0, !P0 ;  /* 0x0000000013097207 */ /* 0x000fc80004000000 */
[----:B------:R-:W-:-:S13]  /*0a80*/  ISETP.GE.AND P0, PT, R9, 0x1, PT ;  /* 0x000000010900780c */ /* 0x000fda0003f06270 */
[----:B------:R-:W-:Y:S05]  /*0a90*/  @!P0 BRA `(.L_x_161) ;  /* 0x0000000c00bc8947 */ /* 0x000fea0003800000 */
[----:B------:R-:W-:-:S07]  /*0aa0*/  IMAD.MOV.U32 R0, RZ, RZ, RZ ;  /* 0x000000ffff007224 */ /* 0x000fce00078e00ff */
.L_x_167:
[----:B------:R-:W0:Y:S01]  /*0ab0*/  LDCU UR4, c[0x0][0x3b4] ;  /* 0x00007680ff0477ac */ /* 0x000e220008000800 */
[----:B------:R-:W-:Y:S01]  /*0ac0*/  IMAD.SHL.U32 R8, R16, 0x8, RZ ;  /* 0x0000000810087824 */ /* 0x000fe200078e00ff */
[----:B------:R-:W-:Y:S04]  /*0ad0*/  BSSY.RECONVERGENT B1, `(.L_x_162) ;  /* 0x00000e8000017945 */ /* 0x000fe80003800200 */
[----:B------:R-:W-:-:S04]  /*0ae0*/  LOP3.LUT R8, R8, 0xf8, RZ, 0xc0, !PT ;  /* 0x000000f808087812 */ /* 0x000fc800078ec0ff */
[----:B0-----:R-:W-:-:S13]  /*0af0*/  ISETP.GE.AND P0, PT, R8, UR4, PT ;  /* 0x0000000408007c0c */ /* 0x001fda000bf06270 */
[----:B------:R-:W-:Y:S05]  /*0b00*/  @P0 BRA `(.L_x_163) ;  /* 0x0000000c00900947 */ /* 0x000fea0003800000 */
[----:B------:R-:W0:Y:S01]  /*0b10*/  LDCU.64 UR4, c[0x0][0x398] ;  /* 0x00007300ff0477ac */ /* 0x000e220008000a00 */
[----:B------:R-:W-:Y:S01]  /*0b20*/  IADD3 R13, P0, PT, R0, R23, RZ ;  /* 0x00000017000d7210 */ /* 0x000fe20007f1e0ff */
[----:B------:R-:W1:Y:S04]  /*0b30*/  LDCU UR12, c[0x0][0x3bc] ;  /* 0x00007780ff0c77ac */ /* 0x000e680008000800 */
[----:B------:R-:W-:Y:S01]  /*0b40*/  IMAD.X R6, RZ, RZ, R24, P0 ;  /* 0x000000ffff067224 */ /* 0x000fe200000e0618 */
[----:B------:R-:W2:Y:S01]  /*0b50*/  LDCU UR8, c[0x0][0x390] ;  /* 0x00007200ff0877ac */ /* 0x000ea20008000800 */
[----:B------:R-:W3:Y:S01]  /*0b60*/  LDCU UR10, c[0x0][0x390] ;  /* 0x00007200ff0a77ac */ /* 0x000ee20008000800 */
[----:B------:R-:W4:Y:S01]  /*0b70*/  LDCU UR9, c[0x0][0x3b8] ;  /* 0x00007700ff0977ac */ /* 0x000f220008000800 */
[C---:B0-----:R-:W-:Y:S01]  /*0b80*/  LEA R2, P0, R13.reuse, UR4, 0x2 ;  /* 0x000000040d027c11 */ /* 0x041fe2000f8010ff */
[----:B------:R-:W0:Y:S03]  /*0b90*/  LDCU UR4, c[0x0][0x394] ;  /* 0x00007280ff0477ac */ /* 0x000e260008000800 */
[----:B------:R-:W-:Y:S01]  /*0ba0*/  LEA.HI.X R3, R13, UR5, R6, 0x2, P0 ;  /* 0x000000050d037c11 */ /* 0x000fe200080f1406 */
[----:B------:R-:W5:Y:S04]  /*0bb0*/  LDCU.64 UR6, c[0x0][0x3a8] ;  /* 0x00007500ff0677ac */ /* 0x000f680008000a00 */
[----:B------:R4:W5:Y:S01]  /*0bc0*/  LDG.E R11, desc[UR36][R2.64] ;  /* 0x00000024020b7981 */ /* 0x000962000c1e1900 */
[----:B-1----:R-:W-:-:S02]  /*0bd0*/  USHF.R.S32.HI UR13, URZ, 0x1f, UR12 ;  /* 0x0000001fff0d7899 */ /* 0x002fc4000801140c */
[----:B------:R-:W-:Y:S01]  /*0be0*/  IMAD.U32 R4, RZ, RZ, UR12 ;  /* 0x0000000cff047e24 */ /* 0x000fe2000f8e00ff */
[----:B------:R-:W-:Y:S01]  /*0bf0*/  LOP3.LUT R21, R16, 0x1f, RZ, 0xc0, !PT ;  /* 0x0000001f10157812 */ /* 0x000fe200078ec0ff */
[----:B--2---:R-:W-:Y:S01]  /*0c00*/  USHF.R.S32.HI UR8, URZ, 0x1f, UR8 ;  /* 0x0000001fff087899 */ /* 0x004fe20008011408 */
[----:B---3--:R-:W-:Y:S02]  /*0c10*/  ISETP.GE.U32.AND P0, PT, R17, UR10, PT ;  /* 0x0000000a11007c0c */ /* 0x008fe4000bf06070 */
[----:B------:R-:W-:-:S03]  /*0c20*/  MOV R5, UR13 ;  /* 0x0000000d00057c02 */ /* 0x000fc60008000f00 */
[----:B------:R-:W-:Y:S01]  /*0c30*/  IMAD R15, R13, UR8, RZ ;  /* 0x000000080d0f7c24 */ /* 0x000fe2000f8e02ff */
[----:B0-----:R-:W-:Y:S02]  /*0c40*/  USHF.R.S32.HI UR11, URZ, 0x1f, UR4 ;  /* 0x0000001fff0b7899 */ /* 0x001fe40008011404 */
[----:B----4-:R-:W-:Y:S01]  /*0c50*/  IMAD.U32 R2, RZ, RZ, UR4 ;  /* 0x00000004ff027e24 */ /* 0x010fe2000f8e00ff */
[----:B------:R-:W-:Y:S01]  /*0c60*/  USHF.R.S32.HI UR5, URZ, 0x1f, UR4 ;  /* 0x0000001fff057899 */ /* 0x000fe20008011404 */
[C---:B------:R-:W-:Y:S01]  /*0c70*/  IMAD.WIDE.U32 R4, R21.reuse, 0x8, R4 ;  /* 0x0000000815047825 */ /* 0x040fe200078e0004 */
[----:B------:R-:W0:Y:S01]  /*0c80*/  LDCU.64 UR12, c[0x0][0x380] ;  /* 0x00007000ff0c77ac */ /* 0x000e220008000a00 */
[----:B------:R-:W-:Y:S02]  /*0c90*/  ISETP.GE.U32.AND.EX P0, PT, R18, UR8, PT, P0 ;  /* 0x0000000812007c0c */ /* 0x000fe4000bf06100 */
[----:B------:R-:W-:Y:S01]  /*0ca0*/  IMAD.U32 R3, RZ, RZ, UR11 ;  /* 0x0000000bff037e24 */ /* 0x000fe2000f8e00ff */
[----:B------:R-:W-:Y:S01]  /*0cb0*/  ULEA.HI UR5, UR5, UR4, URZ, 0x4 ;  /* 0x0000000405057291 */ /* 0x000fe2000f8f20ff */
[----:B------:R-:W-:Y:S01]  /*0cc0*/  IMAD R15, R6, UR10, R15 ;  /* 0x0000000a060f7c24 */ /* 0x000fe2000f8e020f */
[----:B-----5:R-:W-:Y:S01]  /*0cd0*/  UIADD3 UR6, UP0, UPT, UR6, 0xf, URZ ;  /* 0x0000000f06067890 */ /* 0x020fe2000ff1e0ff */
[----:B------:R-:W-:Y:S01]  /*0ce0*/  IMAD.WIDE.U32 R2, R21, 0x8, R2 ;  /* 0x0000000815027825 */ /* 0x000fe200078e0002 */
[----:B------:R-:W-:-:S02]  /*0cf0*/  ULOP3.LUT UR5, UR5, 0xfffffff0, URZ, 0xc0, !UPT ;  /* 0xfffffff005057892 */ /* 0x000fc4000f8ec0ff */
[----:B------:R-:W-:Y:S02]  /*0d00*/  UIADD3.X UR7, UPT, UPT, URZ, UR7, URZ, UP0, !UPT ;  /* 0x00000007ff077290 */ /* 0x000fe400087fe4ff */
[----:B------:R-:W-:Y:S01]  /*0d10*/  UIADD3 UR5, UPT, UPT, -UR5, UR4, URZ ;  /* 0x0000000405057290 */ /* 0x000fe2000fffe1ff */
[----:B------:R-:W-:-:S04]  /*0d20*/  IMAD.WIDE.U32 R2, R13, UR10, R2 ;  /* 0x0000000a0d027c25 */ /* 0x000fc8000f8e0002 */
[----:B------:R-:W-:Y:S01]  /*0d30*/  IMAD.IADD R3, R3, 0x1, R15 ;  /* 0x0000000103037824 */ /* 0x000fe200078e020f */
[----:B0-----:R-:W-:Y:S01]  /*0d40*/  LEA R12, P1, R2, UR12, 0x2 ;  /* 0x0000000c020c7c11 */ /* 0x001fe2000f8210ff */
[----:B------:R-:W-:-:S03]  /*0d50*/  VIADD R13, R22, 0xf ;  /* 0x0000000f160d7836 */ /* 0x000fc60000000000 */
[----:B------:R-:W-:Y:S02]  /*0d60*/  IADD3 R12, P2, PT, R12, 0xf, RZ ;  /* 0x0000000f0c0c7810 */ /* 0x000fe40007f5e0ff */
[----:B------:R-:W-:Y:S01]  /*0d70*/  LEA.HI.X R2, R2, UR13, R3, 0x2, P1 ;  /* 0x0000000d02027c11 */ /* 0x000fe200088f1403 */
[----:B------:R-:W-:-:S04]  /*0d80*/  IMAD.WIDE R4, R11, UR9, R4 ;  /* 0x000000090b047c25 */ /* 0x000fc8000f8e0204 */
[----:B------:R-:W-:-:S04]  /*0d90*/  VIADD R11, R8, UR5 ;  /* 0x00000005080b7c36 */ /* 0x000fc80008000000 */
[----:B------:R-:W-:Y:S01]  /*0da0*/  IMAD R6, R0, UR10, R11 ;  /* 0x0000000a00067c24 */ /* 0x000fe2000f8e020b */
[----:B------:R-:W-:-:S03]  /*0db0*/  LEA R11, P3, R4, UR6, 0x2 ;  /* 0x00000006040b7c11 */ /* 0x000fc6000f8610ff */
[----:B------:R-:W-:Y:S01]  /*0dc0*/  IMAD R6, R6, 0x4, R13 ;  /* 0x0000000406067824 */ /* 0x000fe200078e020d */
[----:B------:R-:W-:Y:S01]  /*0dd0*/  LEA.HI.X R14, R4, UR7, R5, 0x2, P3 ;  /* 0x00000007040e7c11 */ /* 0x000fe200098f1405 */
[----:B------:R-:W-:-:S08]  /*0de0*/  IMAD.X R5, RZ, RZ, R2, P2 ;  /* 0x000000ffff057224 */ /* 0x000fd000010e0602 */
.L_x_166:
[----:B------:R-:W-:Y:S01]  /*0df0*/  IMAD.MOV.U32 R4, RZ, RZ, R12 ;  /* 0x000000ffff047224 */ /* 0x000fe200078e000c */
[----:B------:R-:W-:Y:S01]  /*0e00*/  MOV R2, R11 ;  /* 0x0000000b00027202 */ /* 0x000fe20000000f00 */
[----:B------:R-:W-:Y:S01]  /*0e10*/  IMAD.MOV.U32 R3, RZ, RZ, R14 ;  /* 0x000000ffff037224 */ /* 0x000fe200078e000e */
[----:B------:R-:W-:Y:S06]  /*0e20*/  @!P0 BRA `(.L_x_164) ;  /* 0x0000000000e48947 */ /* 0x000fec0003800000 */
[----:B------:R-:W-:Y:S04]  /*0e30*/  LDS.U8 R10, [R6+-0xf] ;  /* 0xfffff100060a7984 */ /* 0x000fe80000000000 */
[----:B------:R-:W0:Y:S04]  /*0e40*/  LDS.U8 R11, [R6+-0xe] ;  /* 0xfffff200060b7984 */ /* 0x000e280000000000 */
[----:B------:R-:W1:Y:S04]  /*0e50*/  LDS.U8 R13, [R6+-0xd] ;  /* 0xfffff300060d7984 */ /* 0x000e680000000000 */
[----:B------:R-:W2:Y:S04]  /*0e60*/  LDS.U8 R15, [R6+-0xc] ;  /* 0xfffff400060f7984 */ /* 0x000ea80000000000 */
[----:B------:R-:W-:Y:S04]  /*0e70*/  LDS.U8 R12, [R6+-0xb] ;  /* 0xfffff500060c7984 */ /* 0x000fe80000000000 */
[----:B------:R-:W-:Y:S04]  /*0e80*/  LDS.U8 R20, [R6+-0x3] ;  /* 0xfffffd0006147984 */ /* 0x000fe80000000000 */
[----:B------:R-:W-:Y:S04]  /*0e90*/  LDS.U8 R21, [R6+-0x2] ;  /* 0xfffffe0006157984 */ /* 0x000fe80000000000 */
[----:B------:R-:W-:Y:S04]  /*0ea0*/  LDS.U8 R14, [R6+-0x7] ;  /* 0xfffff900060e7984 */ /* 0x000fe80000000000 */
[----:B------:R-:W-:Y:S04]  /*0eb0*/  LDS.U8 R27, [R6+0x6] ;  /* 0x00000600061b7984 */ /* 0x000fe80000000000 */
[----:B------:R-:W-:Y:S04]  /*0ec0*/  LDS.U8 R29, [R6+0xa] ;  /* 0x00000a00061d7984 */ /* 0x000fe80000000000 */
[----:B------:R-:W-:Y:S01]  /*0ed0*/  LDS.U8 R25, [R6+0x1] ;  /* 0x0000010006197984 */ /* 0x000fe20000000000 */
[----:B0-----:R-:W-:-:S03]  /*0ee0*/  IMAD R10, R11, 0x100, R10 ;  /* 0x000001000b0a7824 */ /* 0x001fc600078e020a */
[----:B------:R-:W0:Y:S01]  /*0ef0*/  LDS.U8 R28, [R6+0x2] ;  /* 0x00000200061c7984 */ /* 0x000e220000000000 */
[----:B-1----:R-:W-:-:S03]  /*0f00*/  IMAD R10, R13, 0x10000, R10 ;  /* 0x000100000d0a7824 */ /* 0x002fc600078e020a */
[----:B------:R-:W1:Y:S01]  /*0f10*/  LDS.U8 R13, [R6+-0xa] ;  /* 0xfffff600060d7984 */ /* 0x000e620000000000 */
[----:B--2---:R-:W-:-:S03]  /*0f20*/  IMAD R11, R15, 0x1000000, R10 ;  /* 0x010000000f0b7824 */ /* 0x004fc600078e020a */
[----:B------:R-:W2:Y:S01]  /*0f30*/  LDS.U8 R15, [R6+-0x6] ;  /* 0xfffffa00060f7984 */ /* 0x000ea20000000000 */
[----:B0-----:R-:W-:Y:S02]  /*0f40*/  IMAD R25, R28, 0x100, R25 ;  /* 0x000001001c197824 */ /* 0x001fe400078e0219 */
[----:B-1----:R-:W-:Y:S01]  /*0f50*/  IMAD R10, R13, 0x100, R12 ;  /* 0x000001000d0a7824 */ /* 0x002fe200078e020c */
[----:B------:R-:W-:Y:S02]  /*0f60*/  LEA R13, R21, R20, 0x8 ;  /* 0x00000014150d7211 */ /* 0x000fe400078e40ff */
[----:B------:R-:W0:Y:S01]  /*0f70*/  LDS.U8 R21, [R6+-0x5] ;  /* 0xfffffb0006157984 */ /* 0x000e220000000000 */
[----:B--2---:R-:W-:-:S03]  /*0f80*/  IMAD R12, R15, 0x100, R14 ;  /* 0x000001000f0c7824 */ /* 0x004fc600078e020e */
[----:B------:R-:W1:Y:S04]  /*0f90*/  LDS.U8 R15, [R6+-0x9] ;  /* 0xfffff700060f7984 */ /* 0x000e680000000000 */
[----:B------:R-:W2:Y:S04]  /*0fa0*/  LDS.U8 R14, [R6+-0x1] ;  /* 0xffffff00060e7984 */ /* 0x000ea80000000000 */
[----:B------:R-:W3:Y:S01]  /*0fb0*/  LDS.U8 R20, [R6+0x3] ;  /* 0x0000030006147984 */ /* 0x000ee20000000000 */
[----:B0-----:R-:W-:Y:S02]  /*0fc0*/  IMAD R12, R21, 0x10000, R12 ;  /* 0x00010000150c7824 */ /* 0x001fe400078e020c */
[----:B-1----:R-:W-:-:S02]  /*0fd0*/  IMAD R10, R15, 0x10000, R10 ;  /* 0x000100000f0a7824 */ /* 0x002fc400078e020a */
[----:B------:R-:W0:Y:S01]  /*0fe0*/  LDS.U8 R15, [R6+-0x4] ;  /* 0xfffffc00060f7984 */ /* 0x000e220000000000 */
[----:B--2---:R-:W-:-:S03]  /*0ff0*/  IMAD R21, R14, 0x10000, R13 ;  /* 0x000100000e157824 */ /* 0x004fc600078e020d */
[----:B------:R-:W1:Y:S01]  /*1000*/  LDS.U8 R13, [R6+-0x8] ;  /* 0xfffff800060d7984 */ /* 0x000e620000000000 */
[----:B---3--:R-:W-:-:S03]  /*1010*/  IMAD R25, R20, 0x10000, R25 ;  /* 0x0001000014197824 */ /* 0x008fc600078e0219 */
[----:B------:R-:W2:Y:S04]  /*1020*/  LDS.U8 R14, [R6] ;  /* 0x00000000060e7984 */ /* 0x000ea80000000000 */
[----:B------:R-:W3:Y:S01]  /*1030*/  LDS.U8 R20, [R6+0x4] ;  /* 0x0000040006147984 */ /* 0x000ee20000000000 */
[----:B0-----:R-:W-:-:S03]  /*1040*/  LEA R15, R15, R12, 0x18 ;  /* 0x0000000c0f0f7211 */ /* 0x001fc600078ec0ff */
[----:B------:R-:W0:Y:S01]  /*1050*/  LDS.U8 R12, [R6+0x9] ;  /* 0x00000900060c7984 */ /* 0x000e220000000000 */
[----:B-1----:R-:W-:-:S03]  /*1060*/  IMAD R13, R13, 0x1000000, R10 ;  /* 0x010000000d0d7824 */ /* 0x002fc600078e020a */
[----:B------:R-:W1:Y:S01]  /*1070*/  LDS.U8 R10, [R6+0x5] ;  /* 0x00000500060a7984 */ /* 0x000e620000000000 */
[----:B--2---:R-:W-:Y:S02]  /*1080*/  IMAD R21, R14, 0x1000000, R21 ;  /* 0x010000000e157824 */ /* 0x004fe400078e0215 */
[----:B---3--:R-:W-:Y:S02]  /*1090*/  IMAD R25, R20, 0x1000000, R25 ;  /* 0x0100000014197824 */ /* 0x008fe400078e0219 */
[----:B0-----:R-:W-:Y:S02]  /*10a0*/  IMAD R12, R29, 0x100, R12 ;  /* 0x000001001d0c7824 */ /* 0x001fe400078e020c */
[----:B------:R-:W0:Y:S01]  /*10b0*/  LDS.U8 R29, [R6+0xb] ;  /* 0x00000b00061d7984 */ /* 0x000e220000000000 */
[----:B-1----:R-:W-:-:S03]  /*10c0*/  IMAD R10, R27, 0x100, R10 ;  /* 0x000001001b0a7824 */ /* 0x002fc600078e020a */
[----:B------:R-:W1:Y:S01]  /*10d0*/  LDS.U8 R27, [R6+0x7] ;  /* 0x00000700061b7984 */ /* 0x000e620000000000 */
[----:B0-----:R-:W-:-:S03]  /*10e0*/  IMAD R29, R29, 0x10000, R12 ;  /* 0x000100001d1d7824 */ /* 0x001fc600078e020c */
[----:B------:R-:W0:Y:S01]  /*10f0*/  LDS.U8 R12, [R6+0xc] ;  /* 0x00000c00060c7984 */ /* 0x000e220000000000 */
[----:B-1----:R-:W-:-:S03]  /*1100*/  IMAD R27, R27, 0x10000, R10 ;  /* 0x000100001b1b7824 */ /* 0x002fc600078e020a */
[----:B------:R-:W1:Y:S01]  /*1110*/  LDS.U8 R10, [R6+0x8] ;  /* 0x00000800060a7984 */ /* 0x000e620000000000 */
[----:B0-----:R-:W-:-:S03]  /*1120*/  IMAD R29, R12, 0x1000000, R29 ;  /* 0x010000000c1d7824 */ /* 0x001fc600078e021d */
[----:B------:R-:W-:Y:S01]  /*1130*/  LDS.U8 R12, [R6+0xe] ;  /* 0x00000e00060c7984 */ /* 0x000fe20000000000 */
[----:B-1----:R-:W-:-:S03]  /*1140*/  LEA R27, R10, R27, 0x18 ;  /* 0x0000001b0a1b7211 */ /* 0x002fc600078ec0ff */
[----:B------:R-:W0:Y:S02]  /*1150*/  LDS.U8 R10, [R6+0xd] ;  /* 0x00000d00060a7984 */ /* 0x000e240000000000 */
[----:B0-----:R-:W-:Y:S02]  /*1160*/  IMAD R10, R12, 0x100, R10 ;  /* 0x000001000c0a7824 */ /* 0x001fe400078e020a */
[----:B------:R-:W0:Y:S02]  /*1170*/  LDS.U8 R12, [R6+0xf] ;  /* 0x00000f00060c7984 */ /* 0x000e240000000000 */
[----:B0-----:R-:W-:Y:S02]  /*1180*/  IMAD R10, R12, 0x10000, R10 ;  /* 0x000100000c0a7824 */ /* 0x001fe400078e020a */
[----:B------:R-:W0:Y:S02]  /*1190*/  LDS.U8 R12, [R6+0x10] ;  /* 0x00001000060c7984 */ /* 0x000e240000000000 */
[----:B0-----:R-:W-:Y:S01]  /*11a0*/  IMAD R10, R12, 0x1000000, R10 ;  /* 0x010000000c0a7824 */ /* 0x001fe200078e020a */
[----:B------:R-:W-:Y:S06]  /*11b0*/  BRA `(.L_x_165) ;  /* 0x0000000000e07947 */ /* 0x000fec0003800000 */
.L_x_164:
[----:B------:R-:W2:Y:S04]  /*11c0*/  LDG.E.U8 R12, desc[UR36][R4.64+-0xf] ;  /* 0xfffff124040c7981 */ /* 0x000ea8000c1e1100 */
[----:B------:R-:W2:Y:S04]  /*11d0*/  LDG.E.U8 R13, desc[UR36][R4.64+-0xe] ;  /* 0xfffff224040d7981 */ /* 0x000ea8000c1e1100 */
[----:B------:R-:W3:Y:S04]  /*11e0*/  LDG.E.U8 R15, desc[UR36][R4.64+-0xb] ;  /* 0xfffff524040f7981 */ /* 0x000ee8000c1e1100 */
[----:B------:R-:W3:Y:S04]  /*11f0*/  LDG.E.U8 R20, desc[UR36][R4.64+-0xa] ;  /* 0xfffff62404147981 */ /* 0x000ee8000c1e1100 */
[----:B------:R-:W4:Y:S04]  /*1200*/  LDG.E.U8 R14, desc[UR36][R4.64+-0xd] ;  /* 0xfffff324040e7981 */ /* 0x000f28000c1e1100 */
[----:B------:R-:W5:Y:S04]  /*1210*/  LDG.E.U8 R28, desc[UR36][R4.64+-0x9] ;  /* 0xfffff724041c7981 */ /* 0x000f68000c1e1100 */
[----:B------:R-:W5:Y:S04]  /*1220*/  LDG.E.U8 R10, desc[UR36][R4.64+-0x7] ;  /* 0xfffff924040a7981 */ /* 0x000f68000c1e1100 */
[----:B------:R-:W5:Y:S04]  /*1230*/  LDG.E.U8 R11, desc[UR36][R4.64+-0x6] ;  /* 0xfffffa24040b7981 */ /* 0x000f68000c1e1100 */
[----:B------:R-:W5:Y:S04]  /*1240*/  LDG.E.U8 R21, desc[UR36][R4.64+-0x8] ;  /* 0xfffff82404157981 */ /* 0x000f68000c1e1100 */
[----:B------:R-:W5:Y:S01]  /*1250*/  LDG.E.U8 R27, desc[UR36][R4.64+0x6] ;  /* 0x00000624041b7981 */ /* 0x000f62000c1e1100 */
[----:B--2---:R-:W-:-:S03]  /*1260*/  IMAD R13, R13, 0x100, R12 ;  /* 0x000001000d0d7824 */ /* 0x004fc600078e020c */
[----:B------:R-:W2:Y:S01]  /*1270*/  LDG.E.U8 R12, desc[UR36][R4.64+-0x3] ;  /* 0xfffffd24040c7981 */ /* 0x000ea2000c1e1100 */
[----:B---3--:R-:W-:-:S03]  /*1280*/  IMAD R15, R20, 0x100, R15 ;  /* 0x00000100140f7824 */ /* 0x008fc600078e020f */
[----:B------:R-:W3:Y:S01]  /*1290*/  LDG.E.U8 R20, desc[UR36][R4.64+-0xc] ;  /* 0xfffff42404147981 */ /* 0x000ee2000c1e1100 */
[----:B----4-:R-:W-:-:S03]  /*12a0*/  LEA R13, R14, R13, 0x10 ;  /* 0x0000000d0e0d7211 */ /* 0x010fc600078e80ff */
[----:B------:R-:W4:Y:S01]  /*12b0*/  LDG.E.U8 R14, desc[UR36][R4.64+-0x5] ;  /* 0xfffffb24040e7981 */ /* 0x000f22000c1e1100 */
[----:B-----5:R-:W-:-:S03]  /*12c0*/  IMAD R28, R28, 0x10000, R15 ;  /* 0x000100001c1c7824 */ /* 0x020fc600078e020f */
[----:B------:R-:W2:Y:S01]  /*12d0*/  LDG.E.U8 R15, desc[UR36][R4.64+-0x2] ;  /* 0xfffffe24040f7981 */ /* 0x000ea2000c1e1100 */
[----:B------:R-:W-:-:S03]  /*12e0*/  IMAD R25, R11, 0x100, R10 ;  /* 0x000001000b197824 */ /* 0x000fc600078e020a */
[----:B------:R-:W5:Y:S01]  /*12f0*/  LDG.E.U8 R10, desc[UR36][R4.64+-0x1] ;  /* 0xffffff24040a7981 */ /* 0x000f62000c1e1100 */
[----:B---3--:R-:W-:Y:S02]  /*1300*/  IMAD R11, R20, 0x1000000, R13 ;  /* 0x01000000140b7824 */ /* 0x008fe400078e020d */
[----:B------:R-:W-:Y:S01]  /*1310*/  IMAD R13, R21, 0x1000000, R28 ;  /* 0x01000000150d7824 */ /* 0x000fe200078e021c */
[----:B------:R-:W3:Y:S01]  /*1320*/  LDG.E.U8 R20, desc[UR36][R4.64] ;  /* 0x0000002404147981 */ /* 0x000ee2000c1e1100 */
[----:B----4-:R-:W-:-:S03]  /*1330*/  IMAD R14, R14, 0x10000, R25 ;  /* 0x000100000e0e7824 */ /* 0x010fc600078e0219 */
[----:B------:R-:W4:Y:S01]  /*1340*/  LDG.E.U8 R25, desc[UR36][R4.64+0x2] ;  /* 0x0000022404197981 */ /* 0x000f22000c1e1100 */
[----:B--2---:R-:W-:-:S03]  /*1350*/  IMAD R21, R15, 0x100, R12 ;  /* 0x000001000f157824 */ /* 0x004fc600078e020c */
[----:B------:R-:W2:Y:S04]  /*1360*/  LDG.E.U8 R15, desc[UR36][R4.64+-0x4] ;  /* 0xfffffc24040f7981 */ /* 0x000ea8000c1e1100 */
[----:B------:R-:W4:Y:S01]  /*1370*/  LDG.E.U8 R12, desc[UR36][R4.64+0x1] ;  /* 0x00000124040c7981 */ /* 0x000f22000c1e1100 */
[----:B-----5:R-:W-:-:S03]  /*1380*/  LEA R21, R10, R21, 0x10 ;  /* 0x000000150a157211 */ /* 0x020fc600078e80ff */
[----:B------:R-:W5:Y:S01]  /*1390*/  LDG.E.U8 R10, desc[UR36][R4.64+0x3] ;  /* 0x00000324040a7981 */ /* 0x000f62000c1e1100 */
[----:B--2---:R-:W-:-:S03]  /*13a0*/  IMAD R15, R15, 0x1000000, R14 ;  /* 0x010000000f0f7824 */ /* 0x004fc600078e020e */
[----:B------:R-:W2:Y:S01]  /*13b0*/  LDG.E.U8 R14, desc[UR36][R4.64+0x5] ;  /* 0x00000524040e7981 */ /* 0x000ea2000c1e1100 */
[----:B----4-:R-:W-:-:S03]  /*13c0*/  IMAD R25, R25, 0x100, R12 ;  /* 0x0000010019197824 */ /* 0x010fc600078e020c */
[----:B------:R-:W4:Y:S01]  /*13d0*/  LDG.E.U8 R12, desc[UR36][R4.64+0x4] ;  /* 0x00000424040c7981 */ /* 0x000f22000c1e1100 */
[----:B-----5:R-:W-:-:S03]  /*13e0*/  IMAD R25, R10, 0x10000, R25 ;  /* 0x000100000a197824 */ /* 0x020fc600078e0219 */
[----:B------:R-:W5:Y:S01]  /*13f0*/  LDG.E.U8 R10, desc[UR36][R4.64+0x7] ;  /* 0x00000724040a7981 */ /* 0x000f62000c1e1100 */
[----:B---3--:R-:W-:-:S03]  /*1400*/  IMAD R21, R20, 0x1000000, R21 ;  /* 0x0100000014157824 */ /* 0x008fc600078e0215 */
[----:B------:R-:W3:Y:S01]  /*1410*/  LDG.E.U8 R20, desc[UR36][R4.64+0xb] ;  /* 0x00000b2404147981 */ /* 0x000ee2000c1e1100 */
[----:B--2---:R-:W-:-:S03]  /*1420*/  IMAD R29, R27, 0x100, R14 ;  /* 0x000001001b1d7824 */ /* 0x004fc600078e020e */
[----:B------:R-:W2:Y:S01]  /*1430*/  LDG.E.U8 R27, desc[UR36][R4.64+0xa] ;  /* 0x00000a24041b7981 */ /* 0x000ea2000c1e1100 */
[----:B----4-:R-:W-:-:S03]  /*1440*/  IMAD R25, R12, 0x1000000, R25 ;  /* 0x010000000c197824 */ /* 0x010fc600078e0219 */
[----:B------:R-:W2:Y:S01]  /*1450*/  LDG.E.U8 R12, desc[UR36][R4.64+0x9] ;  /* 0x00000924040c7981 */ /* 0x000ea2000c1e1100 */
[----:B-----5:R-:W-:-:S03]  /*1460*/  LEA R14, R10, R29, 0x10 ;  /* 0x0000001d0a0e7211 */ /* 0x020fc600078e80ff */
[----:B------:R-:W4:Y:S04]  /*1470*/  LDG.E.U8 R10, desc[UR36][R4.64+0x8] ;  /* 0x00000824040a7981 */ /* 0x000f28000c1e1100 */
[----:B------:R-:W5:Y:S01]  /*1480*/  LDG.E.U8 R29, desc[UR36][R4.64+0xc] ;  /* 0x00000c24041d7981 */ /* 0x000f62000c1e1100 */
[----:B--2---:R-:W-:-:S04]  /*1490*/  IMAD R12, R27, 0x100, R12 ;  /* 0x000001001b0c7824 */ /* 0x004fc800078e020c */
[----:B---3--:R-:W-:Y:S02]  /*14a0*/  IMAD R12, R20, 0x10000, R12 ;  /* 0x00010000140c7824 */ /* 0x008fe400078e020c */
[----:B----4-:R-:W-:Y:S01]  /*14b0*/  IMAD R27, R10, 0x1000000, R14 ;  /* 0x010000000a1b7824 */ /* 0x010fe200078e020e */
[----:B------:R-:W2:Y:S01]  /*14c0*/  LDG.E.U8 R20, desc[UR36][R4.64+0xf] ;  /* 0x00000f2404147981 */ /* 0x000ea2000c1e1100 */
[----:B-----5:R-:W-:-:S03]  /*14d0*/  IMAD R29, R29, 0x1000000, R12 ;  /* 0x010000001d1d7824 */ /* 0x020fc600078e020c */
[----:B------:R-:W3:Y:S04]  /*14e0*/  LDG.E.U8 R12, desc[UR36][R4.64+0xd] ;  /* 0x00000d24040c7981 */ /* 0x000ee8000c1e1100 */
[----:B------:R-:W3:Y:S04]  /*14f0*/  LDG.E.U8 R14, desc[UR36][R4.64+0xe] ;  /* 0x00000e24040e7981 */ /* 0x000ee8000c1e1100 */
[----:B------:R-:W4:Y:S01]  /*1500*/  LDG.E.U8 R10, desc[UR36][R4.64+0x10] ;  /* 0x00001024040a7981 */ /* 0x000f22000c1e1100 */
[----:B---3--:R-:W-:-:S04]  /*1510*/  IMAD R12, R14, 0x100, R12 ;  /* 0x000001000e0c7824 */ /* 0x008fc800078e020c */
[----:B--2---:R-:W-:-:S05]  /*1520*/  IMAD R12, R20, 0x10000, R12 ;  /* 0x00010000140c7824 */ /* 0x004fca00078e020c */
[----:B----4-:R-:W-:-:S07]  /*1530*/  LEA R10, R10, R12, 0x18 ;  /* 0x0000000c0a0a7211 */ /* 0x010fce00078ec0ff */
.L_x_165:
[--C-:B------:R-:W-:Y:S01]  /*1540*/  SHF.R.U32.HI R12, RZ, 0x8, R11.reuse ;  /* 0x00000008ff0c7819 */ /* 0x100fe2000001160b */
[----:B------:R0:W-:Y:S01]  /*1550*/  STG.E.U8 desc[UR36][R2.64+-0xf], R11 ;  /* 0xfffff10b02007986 */ /* 0x0001e2000c101124 */
[--C-:B------:R-:W-:Y:S01]  /*1560*/  SHF.R.U32.HI R14, RZ, 0x10, R11.reuse ;  /* 0x00000010ff0e7819 */ /* 0x100fe2000001160b */
[----:B------:R-:W1:Y:S01]  /*1570*/  LDCU UR4, c[0x0][0x3b4] ;  /* 0x00007680ff0477ac */ /* 0x000e620008000800 */
[----:B------:R-:W-:Y:S01]  /*1580*/  SHF.R.U32.HI R20, RZ, 0x18, R11 ;  /* 0x00000018ff147819 */ /* 0x000fe2000001160b */
[----:B------:R2:W-:Y:S01]  /*1590*/  STG.E.U8 desc[UR36][R2.64+-0xb], R13 ;  /* 0xfffff50d02007986 */ /* 0x0005e2000c101124 */
[--C-:B------:R-:W-:Y:S01]  /*15a0*/  SHF.R.U32.HI R28, RZ, 0x8, R13.reuse ;  /* 0x00000008ff1c7819 */ /* 0x100fe2000001160d */
[----:B------:R-:W-:Y:S02]  /*15b0*/  VIADD R8, R8, 0x100 ;  /* 0x0000010008087836 */ /* 0x000fe40000000000 */
[----:B------:R3:W-:Y:S01]  /*15c0*/  STG.E.U8 desc[UR36][R2.64+-0xe], R12 ;  /* 0xfffff20c02007986 */ /* 0x0007e2000c101124 */
[----:B------:R-:W-:Y:S01]  /*15d0*/  VIADD R6, R6, 0x400 ;  /* 0x0000040006067836 */ /* 0x000fe20000000000 */
[----:B0-----:R-:W-:-:S02]  /*15e0*/  SHF.R.U32.HI R11, RZ, 0x10, R13 ;  /* 0x00000010ff0b7819 */ /* 0x001fc4000001160d */
[----:B------:R0:W-:Y:S01]  /*15f0*/  STG.E.U8 desc[UR36][R2.64+-0xd], R14 ;  /* 0xfffff30e02007986 */ /* 0x0001e2000c101124 */
[----:B--2---:R-:W-:-:S03]  /*1600*/  SHF.R.U32.HI R13, RZ, 0x18, R13 ;  /* 0x00000018ff0d7819 */ /* 0x004fc6000001160d */
[----:B------:R2:W-:Y:S01]  /*1610*/  STG.E.U8 desc[UR36][R2.64+-0xc], R20 ;  /* 0xfffff41402007986 */ /* 0x0005e2000c101124 */
[----:B---3--:R-:W-:-:S03]  /*1620*/  SHF.R.U32.HI R12, RZ, 0x8, R15 ;  /* 0x00000008ff0c7819 */ /* 0x008fc6000001160f */
[----:B------:R3:W-:Y:S01]  /*1630*/  STG.E.U8 desc[UR36][R2.64+-0x9], R11 ;  /* 0xfffff70b02007986 */ /* 0x0007e2000c101124 */
[----:B-1----:R-:W-:-:S03]  /*1640*/  ISETP.GE.AND P1, PT, R8, UR4, PT ;  /* 0x0000000408007c0c */ /* 0x002fc6000bf26270 */
[----:B------:R1:W-:Y:S01]  /*1650*/  STG.E.U8 desc[UR36][R2.64+-0xa], R28 ;  /* 0xfffff61c02007986 */ /* 0x0003e2000c101124 */
[----:B0-----:R-:W-:Y:S02]  /*1660*/  SHF.R.U32.HI R14, RZ, 0x18, R15 ;  /* 0x00000018ff0e7819 */ /* 0x001fe4000001160f */
[----:B--2---:R-:W-:Y:S01]  /*1670*/  SHF.R.U32.HI R20, RZ, 0x8, R21 ;  /* 0x00000008ff147819 */ /* 0x004fe20000011615 */
[----:B------:R0:W-:Y:S01]  /*1680*/  STG.E.U8 desc[UR36][R2.64+-0x8], R13 ;  /* 0xfffff80d02007986 */ /* 0x0001e2000c101124 */
[----:B---3--:R-:W-:-:S03]  /*1690*/  SHF.R.U32.HI R11, RZ, 0x10, R15 ;  /* 0x00000010ff0b7819 */ /* 0x008fc6000001160f */
[----:B------:R2:W-:Y:S01]  /*16a0*/  STG.E.U8 desc[UR36][R2.64+-0x7], R15 ;  /* 0xfffff90f02007986 */ /* 0x0005e2000c101124 */
[----:B-1----:R-:W-:-:S03]  /*16b0*/  SHF.R.U32.HI R28, RZ, 0x10, R21 ;  /* 0x00000010ff1c7819 */ /* 0x002fc60000011615 */
[----:B------:R1:W-:Y:S01]  /*16c0*/  STG.E.U8 desc[UR36][R2.64+-0x6], R12 ;  /* 0xfffffa0c02007986 */ /* 0x0003e2000c101124 */
[----:B0-----:R-:W-:-:S03]  /*16d0*/  SHF.R.U32.HI R13, RZ, 0x18, R21 ;  /* 0x00000018ff0d7819 */ /* 0x001fc60000011615 */
[----:B------:R0:W-:Y:S01]  /*16e0*/  STG.E.U8 desc[UR36][R2.64+-0x5], R11 ;  /* 0xfffffb0b02007986 */ /* 0x0001e2000c101124 */
[----:B--2---:R-:W-:-:S03]  /*16f0*/  SHF.R.U32.HI R15, RZ, 0x10, R25 ;  /* 0x00000010ff0f7819 */ /* 0x004fc60000011619 */
[----:B------:R2:W-:Y:S01]  /*1700*/  STG.E.U8 desc[UR36][R2.64+-0x4], R14 ;  /* 0xfffffc0e02007986 */ /* 0x0005e2000c101124 */
[----:B-1----:R-:W-:-:S03]  /*1710*/  SHF.R.U32.HI R12, RZ, 0x18, R25 ;  /* 0x00000018ff0c7819 */ /* 0x002fc60000011619 */
[----:B------:R1:W-:Y:S04]  /*1720*/  STG.E.U8 desc[UR36][R2.64+-0x3], R21 ;  /* 0xfffffd1502007986 */ /* 0x0003e8000c101124 */
[----:B------:R3:W-:Y:S01]  /*1730*/  STG.E.U8 desc[UR36][R2.64+-0x2], R20 ;  /* 0xfffffe1402007986 */ /* 0x0007e2000c101124 */
[----:B0-----:R-:W-:-:S03]  /*1740*/  SHF.R.U32.HI R11, RZ, 0x8, R25 ;  /* 0x00000008ff0b7819 */ /* 0x001fc60000011619 */
[----:B------:R0:W-:Y:S01]  /*1750*/  STG.E.U8 desc[UR36][R2.64+-0x1], R28 ;  /* 0xffffff1c02007986 */ /* 0x0001e2000c101124 */
[----:B--2---:R-:W-:-:S03]  /*1760*/  SHF.R.U32.HI R14, RZ, 0x10, R27 ;  /* 0x00000010ff0e7819 */ /* 0x004fc6000001161b */
[----:B------:R2:W-:Y:S01]  /*1770*/  STG.E.U8 desc[UR36][R2.64], R13 ;  /* 0x0000000d02007986 */ /* 0x0005e2000c101124 */
[----:B-1----:R-:W-:-:S03]  /*1780*/  SHF.R.U32.HI R21, RZ, 0x8, R27 ;  /* 0x00000008ff157819 */ /* 0x002fc6000001161b */
[----:B------:R1:W-:Y:S01]  /*1790*/  STG.E.U8 desc[UR36][R2.64+0x1], R25 ;  /* 0x0000011902007986 */ /* 0x0003e2000c101124 */
[----:B---3--:R-:W-:-:S03]  /*17a0*/  SHF.R.U32.HI R20, RZ, 0x18, R27 ;  /* 0x00000018ff147819 */ /* 0x008fc6000001161b */
[----:B------:R3:W-:Y:S01]  /*17b0*/  STG.E.U8 desc[UR36][R2.64+0x3], R15 ;  /* 0x0000030f02007986 */ /* 0x0007e2000c101124 */
[----:B0-----:R-:W-:-:S03]  /*17c0*/  SHF.R.U32.HI R28, RZ, 0x8, R29 ;  /* 0x00000008ff1c7819 */ /* 0x001fc6000001161d */
[----:B------:R0:W-:Y:S01]  /*17d0*/  STG.E.U8 desc[UR36][R2.64+0x5], R27 ;  /* 0x0000051b02007986 */ /* 0x0001e2000c101124 */
[--C-:B--2---:R-:W-:Y:S02]  /*17e0*/  SHF.R.U32.HI R13, RZ, 0x10, R29.reuse ;  /* 0x00000010ff0d7819 */ /* 0x104fe4000001161d */
[----:B-1----:R-:W-:Y:S01]  /*17f0*/  SHF.R.U32.HI R25, RZ, 0x8, R10 ;  /* 0x00000008ff197819 */ /* 0x002fe2000001160a */
[----:B------:R-:W-:Y:S01]  /*1800*/  STG.E.U8 desc[UR36][R2.64+0x6], R21 ;  /* 0x0000061502007986 */ /* 0x000fe2000c101124 */
[----:B---3--:R-:W-:-:S03]  /*1810*/  SHF.R.U32.HI R15, RZ, 0x18, R29 ;  /* 0x00000018ff0f7819 */ /* 0x008fc6000001161d */
[----:B------:R-:W-:Y:S01]  /*1820*/  STG.E.U8 desc[UR36][R2.64+0x8], R20 ;  /* 0x0000081402007986 */ /* 0x000fe2000c101124 */
[----:B0-----:R-:W-:-:S03]  /*1830*/  SHF.R.U32.HI R27, RZ, 0x10, R10 ;  /* 0x00000010ff1b7819 */ /* 0x001fc6000001160a */
[----:B------:R-:W-:Y:S04]  /*1840*/  STG.E.U8 desc[UR36][R2.64+0xa], R28 ;  /* 0x00000a1c02007986 */ /* 0x000fe8000c101124 */
[----:B------:R-:W-:Y:S04]  /*1850*/  STG.E.U8 desc[UR36][R2.64+0xb], R13 ;  /* 0x00000b0d02007986 */ /* 0x000fe8000c101124 */
[----:B------:R-:W-:Y:S04]  /*1860*/  STG.E.U8 desc[UR36][R2.64+0x9], R29 ;  /* 0x0000091d02007986 */ /* 0x000fe8000c101124 */
[----:B------:R-:W-:Y:S04]  /*1870*/  STG.E.U8 desc[UR36][R2.64+0xc], R15 ;  /* 0x00000c0f02007986 */ /* 0x000fe8000c101124 */
[----:B------:R-:W-:Y:S04]  /*1880*/  STG.E.U8 desc[UR36][R2.64+0xd], R10 ;  /* 0x00000d0a02007986 */ /* 0x000fe8000c101124 */
[----:B------:R-:W-:Y:S04]  /*1890*/  STG.E.U8 desc[UR36][R2.64+0xe], R25 ;  /* 0x00000e1902007986 */ /* 0x000fe8000c101124 */
[----:B------:R-:W-:Y:S04]  /*18a0*/  STG.E.U8 desc[UR36][R2.64+0xf], R27 ;  /* 0x00000f1b02007986 */ /* 0x000fe8000c101124 */
[----:B------:R0:W-:Y:S04]  /*18b0*/  STG.E.U8 desc[UR36][R2.64+0x2], R11 ;  /* 0x0000020b02007986 */ /* 0x0001e8000c101124 */
[----:B------:R1:W-:Y:S04]  /*18c0*/  STG.E.U8 desc[UR36][R2.64+0x4], R12 ;  /* 0x0000040c02007986 */ /* 0x0003e8000c101124 */
[----:B------:R-:W-:Y:S01]  /*18d0*/  STG.E.U8 desc[UR36][R2.64+0x7], R14 ;  /* 0x0000070e02007986 */ /* 0x000fe2000c101124 */
[----:B0-----:R-:W-:-:S02]  /*18e0*/  SHF.R.U32.HI R11, RZ, 0x18, R10 ;  /* 0x00000018ff0b7819 */ /* 0x001fc4000001160a */
[----:B-1----:R-:W-:-:S03]  /*18f0*/  IADD3 R12, P2, PT, R4, 0x400, RZ ;  /* 0x00000400040c7810 */ /* 0x002fc60007f5e0ff */
[----:B------:R0:W-:Y:S02]  /*1900*/  STG.E.U8 desc[UR36][R2.64+0x10], R11 ;  /* 0x0000100b02007986 */ /* 0x0001e4000c101124 */
[----:B------:R-:W-:Y:S01]  /*1910*/  IMAD.X R5, RZ, RZ, R5, P2 ;  /* 0x000000ffff057224 */ /* 0x000fe200010e0605 */
[----:B0-----:R-:W-:-:S05]  /*1920*/  IADD3 R11, P3, PT, R2, 0x400, RZ ;  /* 0x00000400020b7810 */ /* 0x001fca0007f7e0ff */
[----:B------:R-:W-:Y:S01]  /*1930*/  IMAD.X R14, RZ, RZ, R3, P3 ;  /* 0x000000ffff0e7224 */ /* 0x000fe200018e0603 */
[----:B------:R-:W-:Y:S07]  /*1940*/  @!P1 BRA `(.L_x_166) ;  /* 0xfffffff400289947 */ /* 0x000fee000383ffff */
.L_x_163:
[----:B------:R-:W-:Y:S05]  /*1950*/  BSYNC.RECONVERGENT B1 ;  /* 0x0000000000017941 */ /* 0x000fea0003800200 */
.L_x_162:
[----:B------:R-:W-:-:S05]  /*1960*/  VIADD R0, R0, 0x1 ;  /* 0x0000000100007836 */ /* 0x000fca0000000000 */
[----:B------:R-:W-:-:S13]  /*1970*/  ISETP.NE.AND P0, PT, R0, R9, PT ;  /* 0x000000090000720c */ /* 0x000fda0003f05270 */
[----:B------:R-:W-:Y:S05]  /*1980*/  @P0 BRA `(.L_x_167) ;  /* 0xfffffff000480947 */ /* 0x000fea000383ffff */
.L_x_161:
[----:B------:R-:W-:Y:S05]  /*1990*/  BSYNC.RECONVERGENT B0 ;  /* 0x0000000000007941 */ /* 0x000fea0003800200 */
.L_x_160:
[----:B------:R-:W-:-:S03]  /*19a0*/  UMOV UR4, 0xffffffff ;  /* 0xffffffff00047882 */ /* 0x000fc60000000000 */
[----:B------:R-:W-:Y:S05]  /*19b0*/  BRA.DIV UR4, `(.L_x_168) ;  /* 0x0000000204207947 */ /* 0x000fea000b800000 */
[----:B------:R-:W-:Y:S01]  /*19c0*/  NOP ;  /* 0x0000000000007918 */ /* 0x000fe20000000000 */
.L_x_172:
[----:B------:R-:W0:Y:S01]  /*19d0*/  LDCU UR4, c[0x0][0x3a0] ;  /* 0x00007400ff0477ac */ /* 0x000e220008000800 */
[----:B------:R-:W-:-:S05]  /*19e0*/  IADD3 R23, P0, PT, R26, R23, RZ ;  /* 0x000000171a177210 */ /* 0x000fca0007f1e0ff */
[----:B------:R-:W-:Y:S01]  /*19f0*/  IMAD.X R24, RZ, RZ, R24, P0 ;  /* 0x000000ffff187224 */ /* 0x000fe200000e0618 */
[----:B0-----:R-:W-:-:S04]  /*1a00*/  ISETP.GE.U32.AND P0, PT, R23, UR4, PT ;  /* 0x0000000417007c0c */ /* 0x001fc8000bf06070 */
[----:B------:R-:W-:-:S13]  /*1a10*/  ISETP.GE.AND.EX P0, PT, R24, R7, PT, P0 ;  /* 0x000000071800720c */ /* 0x000fda0003f06300 */
[----:B------:R-:W-:Y:S05]  /*1a20*/  @!P0 BRA `(.L_x_169) ;  /* 0xffffffe800948947 */ /* 0x000fea000383ffff */
[----:B------:R-:W-:Y:S05]  /*1a30*/  EXIT ;  /* 0x000000000000794d */ /* 0x000fea0003800000 */
.L_x_168:
[----:B------:R-:W-:Y:S01]  /*1a40*/  BSSY B0, `(.L_x_170) ;  /* 0x0000005000007945 */ /* 0x000fe20003800000 */
[----:B------:R-:W-:-:S07]  /*1a50*/  MOV R15, 0xffffffff ;  /* 0xffffffff000f7802 */ /* 0x000fce0000000f00 */
[----:B------:R-:W-:Y:S05]  /*1a60*/  WARPSYNC.COLLECTIVE R15, `(.L_x_171) ;  /* 0x000000000f087348 */ /* 0x000fea0003c00000 */
[----:B------:R-:W-:Y:S01]  /*1a70*/  NOP ;  /* 0x0000000000007918 */ /* 0x000fe20000000000 */
[----:B------:R-:W-:Y:S05]  /*1a80*/  ENDCOLLECTIVE ;  /* 0x000000000000791b */ /* 0x000fea0003800000 */
.L_x_171:
[----:B------:R-:W-:Y:S05]  /*1a90*/  BSYNC B0 ;  /* 0x0000000000007941 */ /* 0x000fea0003800000 */
.L_x_170:
[----:B------:R-:W-:Y:S05]  /*1aa0*/  BRA `(.L_x_172) ;  /* 0xfffffffc00c87947 */ /* 0x000fea000383ffff */
        .weak           $__internal_16_$__cuda_sm20_div_u16
        .type           $__internal_16_$__cuda_sm20_div_u16,@function
        .size           $__internal_16_$__cuda_sm20_div_u16,($__internal_17_$__cuda_sm20_div_u64 - $__internal_16_$__cuda_sm20_div_u16)
$__internal_16_$__cuda_sm20_div_u16:
        /* <DEDUP_REMOVED lines=18> */
[----:B------:R-:W-:Y:S06]  /*1bd0*/  RET.REL.NODEC R2 `(_Z18scatter_kernel_TMAILi8EEvPKj4descPKiiPjS2_) ;  /* 0xffffffe402087950 */ /* 0x000fec0003c3ffff */
        .weak           $__internal_17_$__cuda_sm20_div_u64
        .type           $__internal_17_$__cuda_sm20_div_u64,@function
        .size           $__internal_17_$__cuda_sm20_div_u64,(.L_x_211 - $__internal_17_$__cuda_sm20_div_u64)
$__internal_17_$__cuda_sm20_div_u64:
[----:B------:R-:W0:Y:S01]  /*1be0*/  LDC R2, c[0x0][0x390] ;  /* 0x0000e400ff027b82 */ /* 0x000e220000000800 */
[----:B------:R-:W-:-:S06]  /*1bf0*/  IMAD.U32 R3, RZ, RZ, UR6 ;  /* 0x00000006ff037e24 */ /* 0x000fcc000f8e00ff */
[----:B0-----:R-:W0:Y:S08]  /*1c00*/  I2F.U64.RP R3, R2 ;  /* 0x0000000200037312 */ /* 0x001e300000309000 */
[----:B0-----:R-:W0:Y:S02]  /*1c10*/  MUFU.RCP R5, R3 ;  /* 0x0000000300057308 */ /* 0x001e240000001000 */
[----:B0-----:R-:W-:-:S06]  /*1c20*/  IADD3 R5, PT, PT, R5, 0x1ffffffe, RZ ;  /* 0x1ffffffe05057810 */ /* 0x001fcc0007ffe0ff */
[----:B------:R-:W0:Y:S02]  /*1c30*/  F2I.U64.TRUNC R6, R5 ;  /* 0x0000000500067311 */ /* 0x000e24000020d800 */
[----:B0-----:R-:W-:-:S04]  /*1c40*/  IMAD.WIDE.U32 R8, R6, R2, RZ ;  /* 0x0000000206087225 */ /* 0x001fc800078e00ff */
        /* <DEDUP_REMOVED lines=32> */
[----:B------:R-:W-:-:S04]  /*1e50*/  IADD3 R5, P1, PT, R8, R5, RZ ;  /* 0x0000000508057210 */ /* 0x000fc80007f3e0ff */
[----:B------:R-:W-:Y:S01]  /*1e60*/  IADD3.X R3, PT, PT, R3, RZ, RZ, P0, !PT ;  /* 0x000000ff03037210 */ /* 0x000fe200007fe4ff */
[----:B------:R-:W-:-:S04]  /*1e70*/  IMAD.WIDE.U32 R6, R5, R2, RZ ;  /* 0x0000000205067225 */ /* 0x000fc800078e00ff */
[----:B------:R-:W-:Y:S01]  /*1e80*/  IMAD.X R3, RZ, RZ, R3, P1 ;  /* 0x000000ffff037224 */ /* 0x000fe200008e0603 */
[----:B------:R-:W-:Y:S01]  /*1e90*/  IADD3 R9, P1, PT, -R6, R17, RZ ;  /* 0x0000001106097210 */ /* 0x000fe20007f3e1ff */
[C---:B------:R-:W-:Y:S02]  /*1ea0*/  IMAD R7, R5.reuse, UR6, R7 ;  /* 0x0000000605077c24 */ /* 0x040fe4000f8e0207 */
[----:B------:R-:W-:Y:S01]  /*1eb0*/  VIADD R6, R5, 0x1 ;  /* 0x0000000105067836 */ /* 0x000fe20000000000 */
[-C--:B------:R-:W-:Y:S01]  /*1ec0*/  ISETP.GE.U32.AND P0, PT, R9, R2.reuse, PT ;  /* 0x000000020900720c */ /* 0x080fe20003f06070 */
[----:B------:R-:W-:-:S04]  /*1ed0*/  IMAD R3, R3, R2, R7 ;  /* 0x0000000203037224 */ /* 0x000fc800078e0207 */
[----:B------:R-:W-:Y:S01]  /*1ee0*/  IMAD.X R8, R18, 0x1, ~R3, P1 ;  /* 0x0000000112087824 */ /* 0x000fe200008e0e03 */
        /* <DEDUP_REMOVED lines=9> */
[----:B------:R-:W-:Y:S02]  /*1f80*/  ISETP.GE.U32.AND.EX P0, PT, R7, UR6, PT, P0 ;  /* 0x0000000607007c0c */ /* 0x000fe4000bf06100 */
[----:B------:R-:W-:Y:S02]  /*1f90*/  ISETP.NE.AND.EX P1, PT, RZ, UR6, PT, P1 ;  /* 0x00000006ff007c0c */ /* 0x000fe4000bf25310 */
[----:B------:R-:W-:Y:S01]  /*1fa0*/  SEL R6, R6, R5, P0 ;  /* 0x0000000506067207 */ /* 0x000fe20000000000 */
[----:B------:R-:W-:-:S03]  /*1fb0*/  IMAD.MOV.U32 R5, RZ, RZ, 0x0 ;  /* 0x00000000ff057424 */ /* 0x000fc600078e00ff */
[----:B------:R-:W-:Y:S01]  /*1fc0*/  SEL R6, R6, 0xffffffff, P1 ;  /* 0xffffffff06067807 */ /* 0x000fe20000800000 */
[----:B------:R-:W-:Y:S06]  /*1fd0*/  RET.REL.NODEC R4 `(_Z18scatter_kernel_TMAILi8EEvPKj4descPKiiPjS2_) ;  /* 0xffffffe004087950 */ /* 0x000fec0003c3ffff */
.L_x_173:
        /* <DEDUP_REMOVED lines=10> */
.L_x_211:


//--------------------- .text._Z18scatter_kernel_TMAILi16EEvPKj4descPKiiPjS2_ --------------------------
	.section	.text._Z18scatter_kernel_TMAILi16EEvPKj4descPKiiPjS2_,"ax",@progbits
	.align	128
        .global         _Z18scatter_kernel_TMAILi16EEvPKj4descPKiiPjS2_
        .type           _Z18scatter_kernel_TMAILi16EEvPKj4descPKiiPjS2_,@function
        .size           _Z18scatter_kernel_TMAILi16EEvPKj4descPKiiPjS2_,(.L_x_213 - _Z18scatter_kernel_TMAILi16EEvPKj4descPKiiPjS2_)
        .other          _Z18scatter_kernel_TMAILi16EEvPKj4descPKiiPjS2_,@"STO_CUDA_ENTRY STV_DEFAULT"
_Z18scatter_kernel_TMAILi16EEvPKj4descPKiiPjS2_:
.text._Z18scatter_kernel_TMAILi16EEvPKj4descPKiiPjS2_:
        /* <DEDUP_REMOVED lines=19> */
[----:B------:R-:W-:Y:S05]  /*0130*/  CALL.REL.NOINC `($__internal_18_$__cuda_sm20_div_u16) ;  /* 0x00000024001c7944 */ /* 0x000fea0003c00000 */
        /* <DEDUP_REMOVED lines=20> */
[----:B------:R-:W-:Y:S01]  /*0280*/  @P0 IMAD.IADD R5, R5, 0x1, -R6 ;  /* 0x0000000105050824 */ /* 0x000fe200078e0a06 */
[----:B------:R-:W-:-:S04]  /*0290*/  @P0 IADD3 R3, PT, PT, R3, 0x1, RZ ;  /* 0x0000000103030810 */ /* 0x000fc80007ffe0ff */
[----:B------:R-:W-:-:S13]  /*02a0*/  ISETP.GE.U32.AND P1, PT, R5, R6, PT ;  /* 0x000000060500720c */ /* 0x000fda0003f26070 */
[----:B------:R-:W-:Y:S01]  /*02b0*/  @P1 VIADD R3, R3, 0x1 ;  /* 0x0000000103031836 */ /* 0x000fe20000000000 */
[----:B------:R-:W-:Y:S01]  /*02c0*/  @!P2 LOP3.LUT R3, RZ, R6, RZ, 0x33, !PT ;  /* 0x00000006ff03a212 */ /* 0x000fe200078e33ff */
[----:B------:R-:W-:Y:S06]  /*02d0*/  BRA `(.L_x_175) ;  /* 0x0000000000087947 */ /* 0x000fec0003800000 */
.L_x_174:
[----:B------:R-:W-:-:S07]  /*02e0*/  MOV R4, 0x300 ;  /* 0x0000030000047802 */ /* 0x000fce0000000f00 */
[----:B------:R-:W-:Y:S05]  /*02f0*/  CALL.REL.NOINC `($__internal_19_$__cuda_sm20_div_u64) ;  /* 0x0000002000f87944 */ /* 0x000fea0003c00000 */
.L_x_175:
        /* <DEDUP_REMOVED lines=24> */
.L_x_189:
[----:B------:R-:W0:Y:S01]  /*0480*/  LDCU UR4, c[0x0][0x390] ;  /* 0x00007200ff0477ac */ /* 0x000e220008000800 */
[----:B------:R-:W1:Y:S01]  /*0490*/  LDC R5, c[0x0][0x3a0] ;  /* 0x0000e800ff057b82 */ /* 0x000e620000000800 */
[----:B------:R-:W2:Y:S07]  /*04a0*/  LDCU UR5, c[0x0][0x390] ;  /* 0x00007200ff0577ac */ /* 0x000eae0008000800 */
[----:B------:R-:W3:Y:S01]  /*04b0*/  LDC R2, c[0x0][0x3a0] ;  /* 0x0000e800ff027b82 */ /* 0x000ee20000000800 */
[----:B0-----:R-:W-:Y:S01]  /*04c0*/  USHF.R.S32.HI UR4, URZ, 0x1f, UR4 ;  /* 0x0000001fff047899 */ /* 0x001fe20008011404 */
[----:B--2---:R-:W-:-:S02]  /*04d0*/  ISETP.GE.U32.AND P1, PT, R24, UR5, PT ;  /* 0x0000000518007c0c */ /* 0x004fc4000bf26070 */
[----:B-1----:R-:W-:Y:S01]  /*04e0*/  IADD3 R0, P2, PT, -R22, R5, RZ ;  /* 0x0000000516007210 */ /* 0x002fe20007f5e1ff */
[----:B------:R-:W-:Y:S02]  /*04f0*/  IMAD.IADD R3, R5, 0x1, -R19 ;  /* 0x0000000105037824 */ /* 0x000fe400078e0a13 */
[----:B------:R-:W-:Y:S02]  /*0500*/  ISETP.GE.U32.AND.EX P1, PT, R23, UR4, PT, P1 ;  /* 0x0000000417007c0c */ /* 0x000fe4000bf26110 */
[----:B------:R-:W-:Y:S02]  /*0510*/  ISETP.GE.U32.AND P0, PT, R19, R0, PT ;  /* 0x000000001300720c */ /* 0x000fe40003f06070 */
[----:B---3--:R-:W-:-:S04]  /*0520*/  SHF.R.S32.HI R7, RZ, 0x1f, R2 ;  /* 0x0000001fff077819 */ /* 0x008fc80000011402 */
[----:B------:R-:W-:-:S04]  /*0530*/  IADD3.X R0, PT, PT, R7, -0x1, RZ, P2, !PT ;  /* 0xffffffff07007810 */ /* 0x000fc800017fe4ff */
[----:B------:R-:W-:-:S04]  /*0540*/  ISETP.GE.AND.EX P0, PT, R17, R0, PT, P0 ;  /* 0x000000001100720c */ /* 0x000fc80003f06300 */
[----:B------:R-:W-:Y:S01]  /*0550*/  SEL R26, R22, R3, !P0 ;  /* 0x00000003161a7207 */ /* 0x000fe20004000000 */
[----:B------:R-:W-:Y:S08]  /*0560*/  @!P1 BRA `(.L_x_176) ;  /* 0x00000004001c9947 */ /* 0x000ff00003800000 */
[----:B------:R-:W0:Y:S01]  /*0570*/  LDC R2, c[0x0][0x394] ;  /* 0x0000e500ff027b82 */ /* 0x000e220000000800 */
[----:B------:R-:W-:Y:S01]  /*0580*/  IADD3 R0, P1, PT, R26, R19, RZ ;  /* 0x000000131a007210 */ /* 0x000fe20007f3e0ff */
        /* <DEDUP_REMOVED lines=18> */
[----:B------:R-:W-:Y:S02]  /*06b0*/  HFMA2 R12, -RZ, RZ, 0, 5.9604644775390625e-08 ;  /* 0x00000001ff0c7431 */ /* 0x000fe400000001ff */
[----:B------:R-:W-:Y:S01]  /*06c0*/  IMAD.MOV.U32 R8, RZ, RZ, 0x112 ;  /* 0x00000112ff087424 */ /* 0x000fe200078e00ff */
[----:B------:R-:W1:Y:S01]  /*06d0*/  LDCU.64 UR6, c[0x4][0x178] ;  /* 0x01002f00ff0677ac */ /* 0x000e620008000a00 */
[----:B------:R-:W2:Y:S01]  /*06e0*/  LDC.64 R2, c[0x4][R2] ;  /* 0x0100000002027b82 */ /* 0x000ea20000000a00 */
[----:B------:R-:W-:Y:S01]  /*06f0*/  IMAD.MOV.U32 R13, RZ, RZ, RZ ;  /* 0x000000ffff0d7224 */ /* 0x000fe200078e00ff */
[----:B------:R-:W3:Y:S01]  /*0700*/  LDCU.64 UR8, c[0x4][URZ] ;  /* 0x01000000ff0877ac */ /* 0x000ee20008000a00 */
[----:B0-----:R-:W-:Y:S01]  /*0710*/  MOV R4, UR4 ;  /* 0x0000000400047c02 */ /* 0x001fe20008000f00 */
[----:B------:R-:W-:-:S02]  /*0720*/  IMAD.U32 R5, RZ, RZ, UR5 ;  /* 0x00000005ff057e24 */ /* 0x000fc4000f8e00ff */
[----:B-1----:R-:W-:Y:S02]  /*0730*/  IMAD.U32 R6, RZ, RZ, UR6 ;  /* 0x00000006ff067e24 */ /* 0x002fe4000f8e00ff */
[----:B------:R-:W-:Y:S02]  /*0740*/  IMAD.U32 R7, RZ, RZ, UR7 ;  /* 0x00000007ff077e24 */ /* 0x000fe4000f8e00ff */
[----:B---3--:R-:W-:Y:S02]  /*0750*/  IMAD.U32 R10, RZ, RZ, UR8 ;  /* 0x00000008ff0a7e24 */ /* 0x008fe4000f8e00ff */
[----:B------:R-:W-:-:S07]  /*0760*/  IMAD.U32 R11, RZ, RZ, UR9 ;  /* 0x00000009ff0b7e24 */ /* 0x000fce000f8e00ff */
[----:B------:R-:W-:-:S07]  /*0770*/  LEPC R20, `(.L_x_178) ;  /* 0x000000001014794e */ /* 0x000fce0000000000 */
[----:B--2---:R-:W-:Y:S05]  /*0780*/  CALL.ABS.NOINC R2 ;  /* 0x0000000002007343 */ /* 0x004fea0003c00000 */
.L_x_178:
[----:B------:R-:W-:Y:S05]  /*0790*/  BSYNC.RECONVERGENT B6 ;  /* 0x0000000000067941 */ /* 0x000fea0003800200 */
.L_x_177:
        /* <DEDUP_REMOVED lines=13> */
[----:B------:R-:W-:Y:S02]  /*0870*/  UIADD3 UR5, UPT, UPT, -UR5, UR4, URZ ;  /* 0x0000000405057290 */ /* 0x000fe4000fffe1ff */
[----:B------:R-:W-:Y:S02]  /*0880*/  USHF.R.S32.HI UR4, URZ, 0x1f, UR13 ;  /* 0x0000001fff047899 */ /* 0x000fe4000801140d */
[----:B------:R-:W-:Y:S01]  /*0890*/  UIADD3 UR6, UPT, UPT, -UR5, URZ, URZ ;  /* 0x000000ff05067290 */ /* 0x000fe2000fffe1ff */
[----:B------:R-:W-:-:S03]  /*08a0*/  IMAD R5, R19, UR8, R0 ;  /* 0x0000000813057c24 */ /* 0x000fc6000f8e0200 */
[----:B------:R-:W-:-:S04]  /*08b0*/  UIADD3 UR5, UP0, UPT, UR6, UR13, URZ ;  /* 0x0000000d06057290 */ /* 0x000fc8000ff1e0ff */
[----:B------:R-:W-:Y:S02]  /*08c0*/  ULEA.HI.X.SX32 UR4, UR6, UR4, 0x1, UP0 ;  /* 0x0000000406047291 */ /* 0x000fe400080f0eff */
[----:B------:R-:W-:-:S04]  /*08d0*/  IMAD.U32 R2, RZ, RZ, UR5 ;  /* 0x00000005ff027e24 */ /* 0x000fc8000f8e00ff */
[----:B------:R-:W-:Y:S01]  /*08e0*/  IMAD.U32 R3, RZ, RZ, UR4 ;  /* 0x00000004ff037e24 */ /* 0x000fe2000f8e00ff */
[----:B------:R-:W-:Y:S02]  /*08f0*/  UMOV UR4, 0x400 ;  /* 0x0000040000047882 */ /* 0x000fe40000000000 */
[----:B-1----:R-:W-:Y:S01]  /*0900*/  ULEA UR9, UR7, UR4, 0x18 ;  /* 0x0000000407097291 */ /* 0x002fe2000f8ec0ff */
[----:B------:R-:W-:-:S04]  /*0910*/  IMAD.WIDE.U32 R2, R19, UR12, R2 ;  /* 0x0000000c13027c25 */ /* 0x000fc8000f8e0002 */
[----:B------:R-:W-:Y:S01]  /*0920*/  IMAD.IADD R3, R3, 0x1, R5 ;  /* 0x0000000103037824 */ /* 0x000fe200078e0205 */
[----:B----4-:R-:W-:-:S04]  /*0930*/  LEA R4, P1, R2, UR10, 0x2 ;  /* 0x0000000a02047c11 */ /* 0x010fc8000f8210ff */
[----:B------:R-:W-:-:S09]  /*0940*/  LEA.HI.X R5, R2, UR11, R3, 0x2, P1 ;  /* 0x0000000b02057c11 */ /* 0x000fd200088f1403 */
.L_x_179:
        /* <DEDUP_REMOVED lines=9> */
.L_x_176:
[----:B------:R-:W0:Y:S01]  /*09e0*/  LDC R0, c[0x0][0x3a0] ;  /* 0x0000e800ff007b82 */ /* 0x000e220000000800 */
[----:B------:R-:W1:Y:S01]  /*09f0*/  LDCU UR4, c[0x0][0x3a0] ;  /* 0x00007400ff0477ac */ /* 0x000e620008000800 */
[----:B------:R-:W-:Y:S01]  /*0a00*/  BSSY.RECONVERGENT B0, `(.L_x_180) ;  /* 0x00001a9000007945 */ /* 0x000fe20003800200 */
[----:B-1----:R-:W-:Y:S02]  /*0a10*/  IADD3 R2, P1, PT, -R22, UR4, RZ ;  /* 0x0000000416027c10 */ /* 0x002fe4000ff3e1ff */
[C---:B------:R-:W-:Y:S02]  /*0a20*/  IADD3 R3, PT, PT, -R19.reuse, UR4, RZ ;  /* 0x0000000413037c10 */ /* 0x040fe4000fffe1ff */
[----:B------:R-:W-:Y:S02]  /*0a30*/  ISETP.GE.U32.AND P0, PT, R19, R2, PT ;  /* 0x000000021300720c */ /* 0x000fe40003f06070 */
[----:B0-----:R-:W-:-:S04]  /*0a40*/  SHF.R.S32.HI R0, RZ, 0x1f, R0 ;  /* 0x0000001fff007819 */ /* 0x001fc80000011400 */
[----:B------:R-:W-:-:S04]  /*0a50*/  IADD3.X R2, PT, PT, R0, -0x1, RZ, P1, !PT ;  /* 0xffffffff00027810 */ /* 0x000fc80000ffe4ff */
[----:B------:R-:W-:-:S04]  /*0a60*/  ISETP.GE.AND.EX P0, PT, R17, R2, PT, P0 ;  /* 0x000000021100720c */ /* 0x000fc80003f06300 */
[----:B------:R-:W-:-:S04]  /*0a70*/  SEL R3, R22, R3, !P0 ;  /* 0x0000000316037207 */ /* 0x000fc80004000000 */
[----:B------:R-:W-:-:S13]  /*0a80*/  ISETP.GE.AND P0, PT, R3, 0x1, PT ;  /* 0x000000010300780c */ /* 0x000fda0003f06270 */
[----:B------:R-:W-:Y:S05]  /*0a90*/  @!P0 BRA `(.L_x_181) ;  /* 0x00000018007c8947 */ /* 0x000fea0003800000 */
[----:B------:R-:W-:-:S07]  /*0aa0*/  IMAD.MOV.U32 R6, RZ, RZ, RZ ;  /* 0x000000ffff067224 */ /* 0x000fce00078e00ff */
.L_x_187:
[----:B------:R-:W0:Y:S01]  /*0ab0*/  LDCU UR4, c[0x0][0x3b4] ;  /* 0x00007680ff0477ac */ /* 0x000e220008000800 */
[----:B------:R-:W-:Y:S01]  /*0ac0*/  IMAD.SHL.U32 R10, R25, 0x10, RZ ;  /* 0x00000010190a7824 */ /* 0x000fe200078e00ff */
[----:B------:R-:W-:Y:S04]  /*0ad0*/  BSSY.RECONVERGENT B1, `(.L_x_182) ;  /* 0x0000191000017945 */ /* 0x000fe80003800200 */
[----:B------:R-:W-:-:S04]  /*0ae0*/  LOP3.LUT R10, R10, 0x1f0, RZ, 0xc0, !PT ;  /* 0x000001f00a0a7812 */ /* 0x000fc800078ec0ff */
[----:B0-----:R-:W-:-:S13]  /*0af0*/  ISETP.GE.AND P0, PT, R10, UR4, PT ;  /* 0x000000040a007c0c */ /* 0x001fda000bf06270 */
[----:B------:R-:W-:Y:S05]  /*0b00*/  @P0 BRA `(.L_x_183) ;  /* 0x0000001800340947 */ /* 0x000fea0003800000 */
[----:B------:R-:W0:Y:S01]  /*0b10*/  LDCU.128 UR12, c[0x0][0x390] ;  /* 0x00007200ff0c77ac */ /* 0x000e220008000c00 */
[----:B------:R-:W-:Y:S01]  /*0b20*/  IADD3 R11, P0, PT, R6, R19, RZ ;  /* 0x00000013060b7210 */ /* 0x000fe20007f1e0ff */
[----:B------:R-:W1:Y:S01]  /*0b30*/  S2R R4, SR_TID.X ;  /* 0x0000000000047919 */ /* 0x000e620000002100 */
[----:B------:R-:W2:Y:S02]  /*0b40*/  LDCU UR11, c[0x0][0x3bc] ;  /* 0x00007780ff0b77ac */ /* 0x000ea40008000800 */
[----:B------:R-:W-:Y:S01]  /*0b50*/  IADD3.X R8, PT, PT, RZ, R17, RZ, P0, !PT ;  /* 0x00000011ff087210 */ /* 0x000fe200007fe4ff */
[----:B------:R-:W3:Y:S01]  /*0b60*/  LDCU UR5, c[0x0][0x394] ;  /* 0x00007280ff0577ac */ /* 0x000ee20008000800 */
[----:B------:R-:W4:Y:S01]  /*0b70*/  LDCU UR4, c[0x0][0x390] ;  /* 0x00007200ff0477ac */ /* 0x000f220008000800 */
[----:B------:R-:W5:Y:S01]  /*0b80*/  LDCU UR7, c[0x0][0x3b8] ;  /* 0x00007700ff0777ac */ /* 0x000f620008000800 */
[C---:B0-----:R-:W-:Y:S01]  /*0b90*/  LEA R2, P1, R11.reuse, UR14, 0x2 ;  /* 0x0000000e0b027c11 */ /* 0x041fe2000f8210ff */
[----:B------:R-:W0:Y:S03]  /*0ba0*/  LDCU.64 UR8, c[0x0][0x3a8] ;  /* 0x00007500ff0877ac */ /* 0x000e260008000a00 */
[----:B------:R-:W-:Y:S01]  /*0bb0*/  LEA.HI.X R3, R11, UR15, R8, 0x2, P1 ;  /* 0x0000000f0b037c11 */ /* 0x000fe200088f1408 */
[----:B------:R-:W-:-:S02]  /*0bc0*/  USHF.R.S32.HI UR10, URZ, 0x1f, UR13 ;  /* 0x0000001fff0a7899 */ /* 0x000fc4000801140d */
[----:B--2---:R-:W-:Y:S02]  /*0bd0*/  USHF.R.S32.HI UR16, URZ, 0x1f, UR11 ;  /* 0x0000001fff107899 */ /* 0x004fe4000801140b */
[----:B------:R2:W5:Y:S01]  /*0be0*/  LDG.E R7, desc[UR36][R2.64] ;  /* 0x0000002402077981 */ /* 0x000562000c1e1900 */
[----:B------:R-:W0:Y:S01]  /*0bf0*/  LDCU.64 UR14, c[0x0][0x380] ;  /* 0x00007000ff0e77ac */ /* 0x000e220008000a00 */
[----:B------:R-:W-:Y:S02]  /*0c00*/  LOP3.LUT R13, R25, 0x1f, RZ, 0xc0, !PT ;  /* 0x0000001f190d7812 */ /* 0x000fe400078ec0ff */
[----:B------:R-:W-:Y:S01]  /*0c10*/  ISETP.GE.U32.AND P0, PT, R24, UR12, PT ;  /* 0x0000000c18007c0c */ /* 0x000fe2000bf06070 */
[----:B---3--:R-:W-:Y:S01]  /*0c20*/  USHF.R.S32.HI UR6, URZ, 0x1f, UR5 ;  /* 0x0000001fff067899 */ /* 0x008fe20008011405 */
[----:B------:R-:W-:Y:S01]  /*0c30*/  IMAD.U32 R5, RZ, RZ, UR16 ;  /* 0x00000010ff057e24 */ /* 0x000fe2000f8e00ff */
[----:B-1----:R-:W-:Y:S01]  /*0c40*/  LOP3.LUT R9, R4, 0x1f, RZ, 0xc0, !PT ;  /* 0x0000001f04097812 */ /* 0x002fe200078ec0ff */
[----:B------:R-:W-:Y:S01]  /*0c50*/  IMAD.U32 R4, RZ, RZ, UR11 ;  /* 0x0000000bff047e24 */ /* 0x000fe2000f8e00ff */
[----:B----4-:R-:W-:Y:S01]  /*0c60*/  USHF.R.S32.HI UR4, URZ, 0x1f, UR4 ;  /* 0x0000001fff047899 */ /* 0x010fe20008011404 */
[----:B--2---:R-:W-:Y:S01]  /*0c70*/  IMAD.U32 R2, RZ, RZ, UR13 ;  /* 0x0000000dff027e24 */ /* 0x004fe2000f8e00ff */
[----:B------:R-:W-:Y:S01]  /*0c80*/  ULEA.HI UR6, UR6, UR5, URZ, 0x4 ;  /* 0x0000000506067291 */ /* 0x000fe2000f8f20ff */
[----:B------:R-:W-:-:S02]  /*0c90*/  IMAD.U32 R3, RZ, RZ, UR10 ;  /* 0x0000000aff037e24 */ /* 0x000fc4000f8e00ff */
[----:B------:R-:W-:Y:S01]  /*0ca0*/  IMAD.WIDE.U32 R4, R13, 0x10, R4 ;  /* 0x000000100d047825 */ /* 0x000fe200078e0004 */
[----:B------:R-:W-:Y:S01]  /*0cb0*/  ULOP3.LUT UR6, UR6, 0xfffffff0, URZ, 0xc0, !UPT ;  /* 0xfffffff006067892 */ /* 0x000fe2000f8ec0ff */
[----:B------:R-:W-:Y:S02]  /*0cc0*/  ISETP.GE.U32.AND.EX P0, PT, R23, UR4, PT, P0 ;  /* 0x0000000417007c0c */ /* 0x000fe4000bf06100 */
[----:B------:R-:W-:Y:S01]  /*0cd0*/  IMAD.WIDE.U32 R2, R9, 0x10, R2 ;  /* 0x0000001009027825 */ /* 0x000fe200078e0002 */
[----:B------:R-:W-:-:S03]  /*0ce0*/  UIADD3 UR6, UPT, UPT, -UR6, UR5, URZ ;  /* 0x0000000506067290 */ /* 0x000fc6000fffe1ff */
[C---:B------:R-:W-:Y:S02]  /*0cf0*/  IMAD R13, R11.reuse, UR4, RZ ;  /* 0x000000040b0d7c24 */ /* 0x040fe4000f8e02ff */
[----:B------:R-:W-:-:S04]  /*0d00*/  IMAD.WIDE.U32 R2, R11, UR12, R2 ;  /* 0x0000000c0b027c25 */ /* 0x000fc8000f8e0002 */
[----:B------:R-:W-:Y:S01]  /*0d10*/  IMAD R13, R8, UR12, R13 ;  /* 0x0000000c080d7c24 */ /* 0x000fe2000f8e020d */
[----:B0-----:R-:W-:Y:S01]  /*0d20*/  LEA R11, P2, R2, UR14, 0x2 ;  /* 0x0000000e020b7c11 */ /* 0x001fe2000f8410ff */
[----:B------:R-:W-:Y:S02]  /*0d30*/  VIADD R9, R10, UR6 ;  /* 0x000000060a097c36 */ /* 0x000fe40008000000 */
[----:B------:R-:W-:Y:S01]  /*0d40*/  VIADD R8, R18, 0x1f ;  /* 0x0000001f12087836 */ /* 0x000fe20000000000 */
[----:B------:R-:W-:Y:S01]  /*0d50*/  IADD3 R3, PT, PT, R3, R13, RZ ;  /* 0x0000000d03037210 */ /* 0x000fe20007ffe0ff */
[----:B------:R-:W-:Y:S01]  /*0d60*/  IMAD R9, R6, UR12, R9 ;  /* 0x0000000c06097c24 */ /* 0x000fe2000f8e0209 */
[----:B------:R-:W-:Y:S02]  /*0d70*/  IADD3 R11, P3, PT, R11, 0x1f, RZ ;  /* 0x0000001f0b0b7810 */ /* 0x000fe40007f7e0ff */
[----:B------:R-:W-:Y:S01]  /*0d80*/  LEA.HI.X R2, R2, UR15, R3, 0x2, P2 ;  /* 0x0000000f02027c11 */ /* 0x000fe200090f1403 */
[----:B------:R-:W-:-:S02]  /*0d90*/  IMAD R8, R9, 0x4, R8 ;  /* 0x0000000409087824 */ /* 0x000fc400078e0208 */
[----:B-----5:R-:W-:-:S03]  /*0da0*/  IMAD.WIDE R4, R7, UR7, R4 ;  /* 0x0000000707047c25 */ /* 0x020fc6000f8e0204 */
[----:B------:R-:W-:-:S04]  /*0db0*/  LEA R7, P1, R4, UR8, 0x2 ;  /* 0x0000000804077c11 */ /* 0x000fc8000f8210ff */
[----:B------:R-:W-:Y:S02]  /*0dc0*/  IADD3 R7, P4, PT, R7, 0x1f, RZ ;  /* 0x0000001f07077810 */ /* 0x000fe40007f9e0ff */
[----:B------:R-:W-:Y:S01]  /*0dd0*/  LEA.HI.X R4, R4, UR9, R5, 0x2, P1 ;  /* 0x0000000904047c11 */ /* 0x000fe200088f1405 */
[----:B------:R-:W-:-:S04]  /*0de0*/  IMAD.X R5, RZ, RZ, R2, P3 ;  /* 0x000000ffff057224 */ /* 0x000fc800018e0602 */
[----:B------:R-:W-:-:S07]  /*0df0*/  IMAD.X R12, RZ, RZ, R4, P4 ;  /* 0x000000ffff0c7224 */ /* 0x000fce00020e0604 */
.L_x_186:
[----:B------:R-:W-:Y:S02]  /*0e00*/  IMAD.MOV.U32 R4, RZ, RZ, R11 ;  /* 0x000000ffff047224 */ /* 0x000fe400078e000b */
[----:B------:R-:W-:Y:S02]  /*0e10*/  IMAD.MOV.U32 R2, RZ, RZ, R7 ;  /* 0x000000ffff027224 */ /* 0x000fe400078e0007 */
[----:B------:R-:W-:Y:S01]  /*0e20*/  IMAD.MOV.U32 R3, RZ, RZ, R12 ;  /* 0x000000ffff037224 */ /* 0x000fe200078e000c */
[----:B------:R-:W-:Y:S06]  /*0e30*/  @!P0 BRA `(.L_x_184) ;  /* 0x0000000400c48947 */ /* 0x000fec0003800000 */
[----:B------:R-:W-:Y:S04]  /*0e40*/  LDS.U8 R9, [R8+-0x1b] ;  /* 0xffffe50008097984 */ /* 0x000fe80000000000 */
[----:B------:R-:W0:Y:S04]  /*0e50*/  LDS.U8 R14, [R8+-0x1a] ;  /* 0xffffe600080e7984 */ /* 0x000e280000000000 */
[----:B------:R-:W-:Y:S04]  /*0e60*/  LDS.U8 R7, [R8+-0x1f] ;  /* 0xffffe10008077984 */ /* 0x000fe80000000000 */
[----:B------:R-:W1:Y:S04]  /*0e70*/  LDS.U8 R12, [R8+-0x1e] ;  /* 0xffffe200080c7984 */ /* 0x000e680000000000 */
[----:B------:R-:W-:Y:S04]  /*0e80*/  LDS.U8 R28, [R8+-0xb] ;  /* 0xfffff500081c7984 */ /* 0x000fe80000000000 */
[----:B------:R-:W2:Y:S04]  /*0e90*/  LDS.U8 R29, [R8+-0xa] ;  /* 0xfffff600081d7984 */ /* 0x000ea80000000000 */
[----:B------:R-:W-:Y:S04]  /*0ea0*/  LDS.U8 R15, [R8+-0x16] ;  /* 0xffffea00080f7984 */ /* 0x000fe80000000000 */
[----:B------:R-:W-:Y:S04]  /*0eb0*/  LDS.U8 R26, [R8+-0xf] ;  /* 0xfffff100081a7984 */ /* 0x000fe80000000000 */
[----:B------:R-:W3:Y:S04]  /*0ec0*/  LDS.U8 R27, [R8+-0xe] ;  /* 0xfffff200081b7984 */ /* 0x000ee80000000000 */
[----:B------:R-:W-:Y:S04]  /*0ed0*/  LDS.U8 R20, [R8+-0x13] ;  /* 0xffffed0008147984 */ /* 0x000fe80000000000 */
[----:B------:R-:W4:Y:S01]  /*0ee0*/  LDS.U8 R21, [R8+-0x12] ;  /* 0xffffee0008157984 */ /* 0x000f220000000000 */
[----:B0-----:R-:W-:-:S03]  /*0ef0*/  IMAD R9, R14, 0x100, R9 ;  /* 0x000001000e097824 */ /* 0x001fc600078e0209 */
[----:B------:R-:W-:Y:S04]  /*0f00*/  LDS.U8 R30, [R8+-0x15] ;  /* 0xffffeb00081e7984 */ /* 0x000fe80000000000 */
[----:B------:R-:W0:Y:S01]  /*0f10*/  LDS.U8 R14, [R8+-0x17] ;  /* 0xffffe900080e7984 */ /* 0x000e220000000000 */
[----:B-1----:R-:W-:-:S03]  /*0f20*/  LEA R7, R12, R7, 0x8 ;  /* 0x000000070c077211 */ /* 0x002fc600078e40ff */
[----:B------:R-:W1:Y:S04]  /*0f30*/  LDS.U8 R11, [R8+-0x9] ;  /* 0xfffff700080b7984 */ /* 0x000e680000000000 */
[----:B------:R-:W5:Y:S01]  /*0f40*/  LDS.U8 R32, [R8+-0x1d] ;  /* 0xffffe30008207984 */ /* 0x000f620000000000 */
[----:B--2---:R-:W-:-:S03]  /*0f50*/  IMAD R28, R29, 0x100, R28 ;  /* 0x000001001d1c7824 */ /* 0x004fc600078e021c */
[----:B------:R-:W2:Y:S04]  /*0f60*/  LDS.U8 R12, [R8+-0xd] ;  /* 0xfffff300080c7984 */ /* 0x000ea80000000000 */
[----:B------:R-:W2:Y:S04]  /*0f70*/  LDS.U8 R36, [R8+-0x19] ;  /* 0xffffe70008247984 */ /* 0x000ea80000000000 */
[----:B------:R-:W2:Y:S01]  /*0f80*/  LDS.U8 R34, [R8+-0x1c] ;  /* 0xffffe40008227984 */ /* 0x000ea20000000000 */
[----:B---3--:R-:W-:-:S03]  /*0f90*/  IMAD R27, R27, 0x100, R26 ;  /* 0x000001001b1b7824 */ /* 0x008fc600078e021a */
[----:B------:R-:W3:Y:S04]  /*0fa0*/  LDS.U8 R31, [R8+-0x18] ;  /* 0xffffe800081f7984 */ /* 0x000ee80000000000 */
[----:B------:R-:W3:Y:S01]  /*0fb0*/  LDS.U8 R13, [R8+-0x11] ;  /* 0xffffef00080d7984 */ /* 0x000ee20000000000 */
[----:B----4-:R-:W-:-:S03]  /*0fc0*/  LEA R20, R21, R20, 0x8 ;  /* 0x0000001415147211 */ /* 0x010fc600078e40ff */
[----:B------:R-:W-:Y:S04]  /*0fd0*/  LDS.U8 R29, [R8+0x2] ;  /* 0x00000200081d7984 */ /* 0x000fe80000000000 */
[----:B------:R-:W-:Y:S01]  /*0fe0*/  LDS.U8 R26, [R8+-0x7] ;  /* 0xfffff900081a7984 */ /* 0x000fe20000000000 */
[----:B0-----:R-:W-:-:S03]  /*0ff0*/  IMAD R15, R15, 0x100, R14 ;  /* 0x000001000f0f7824 */ /* 0x001fc600078e020e */
[----:B------:R-:W0:Y:S01]  /*1000*/  LDS.U8 R33, [R8+-0x6] ;  /* 0xfffffa0008217984 */ /* 0x000e220000000000 */
[----:B------:R-:W-:-:S03]  /*1010*/  IMAD R30, R30, 0x10000, R15 ;  /* 0x000100001e1e7824 */ /* 0x000fc600078e020f */
[----:B------:R-:W4:Y:S01]  /*1020*/  LDS.U8 R14, [R8+0x1] ;  /* 0x00000100080e7984 */ /* 0x000f220000000000 */
[----:B-1----:R-:W-:Y:S02]  /*1030*/  IMAD R21, R11, 0x10000, R28 ;  /* 0x000100000b157824 */ /* 0x002fe400078e021c */
[----:B-----5:R-:W-:Y:S01]  /*1040*/  IMAD R7, R32, 0x10000, R7 ;  /* 0x0001000020077824 */ /* 0x020fe200078e0207 */
[----:B------:R-:W1:Y:S01]  /*1050*/  LDS.U8 R28, [R8+-0x10] ;  /* 0xfffff000081c7984 */ /* 0x000e620000000000 */
[----:B--2---:R-:W-:-:S03]  /*1060*/  IMAD R15, R12, 0x10000, R27 ;  /* 0x000100000c0f7824 */ /* 0x004fc600078e021b */
[----:B------:R-:W2:Y:S01]  /*1070*/  LDS.U8 R11, [R8+-0x14] ;  /* 0xffffec00080b7984 */ /* 0x000ea20000000000 */
[----:B------:R-:W-:-:S03]  /*1080*/  IMAD R36, R36, 0x10000, R9 ;  /* 0x0001000024247824 */ /* 0x000fc600078e0209 */
[----:B------:R-:W-:Y:S01]  /*1090*/  LDS.U8 R12, [R8+0x5] ;  /* 0x00000500080c7984 */ /* 0x000fe20000000000 */
[----:B------:R-:W-:-:S03]  /*10a0*/  IMAD R9, R34, 0x1000000, R7 ;  /* 0x0100000022097824 */ /* 0x000fc600078e0207 */
[----:B------:R-:W5:Y:S01]  /*10b0*/  LDS.U8 R27, [R8+0x6] ;  /* 0x00000600081b7984 */ /* 0x000f620000000000 */
[----:B---3--:R-:W-:-:S03]  /*10c0*/  IMAD R7, R31, 0x1000000, R36 ;  /* 0x010000001f077824 */ /* 0x008fc600078e0224 */
[----:B------:R-:W3:Y:S01]  /*10d0*/  LDS.U8 R35, [R8+-0x5] ;  /* 0xfffffb0008237984 */ /* 0x000ee20000000000 */
[----:B------:R-:W-:-:S03]  /*10e0*/  IMAD R13, R13, 0x10000, R20 ;  /* 0x000100000d0d7824 */ /* 0x000fc600078e0214 */
[----:B------:R-:W-:Y:S04]  /*10f0*/  LDS.U8 R31, [R8+-0x2] ;  /* 0xfffffe00081f7984 */ /* 0x000fe80000000000 */
[----:B------:R-:W3:Y:S04]  /*1100*/  LDS.U8 R20, [R8+-0x3] ;  /* 0xfffffd0008147984 */ /* 0x000ee80000000000 */
[----:B------:R-:W3:Y:S01]  /*1110*/  LDS.U8 R37, [R8+-0x1] ;  /* 0xffffff0008257984 */ /* 0x000ee20000000000 */
[----:B0-----:R-:W-:-:S03]  /*1120*/  IMAD R26, R33, 0x100, R26 ;  /* 0x00000100211a7824 */ /* 0x001fc600078e021a */
[----:B------:R-:W0:Y:S01]  /*1130*/  LDS.U8 R32, [R8+-0xc] ;  /* 0xfffff40008207984 */ /* 0x000e220000000000 */
[----:B----4-:R-:W-:-:S03]  /*1140*/  IMAD R14, R29, 0x100, R14 ;  /* 0x000001001d0e7824 */ /* 0x010fc600078e020e */
[----:B------:R-:W-:Y:S01]  /*1150*/  LDS.U8 R33, [R8+0x8] ;  /* 0x0000080008217984 */ /* 0x000fe20000000000 */
[----:B-1----:R-:W-:-:S03]  /*1160*/  IMAD R13, R28, 0x1000000, R13 ;  /* 0x010000001c0d7824 */ /* 0x002fc600078e020d */
[----:B------:R-:W1:Y:S01]  /*1170*/  LDS.U8 R29, [R8] ;  /* 0x00000000081d7984 */ /* 0x000e620000000000 */
[----:B--2---:R-:W-:-:S03]  /*1180*/  LEA R11, R11, R30, 0x18 ;  /* 0x0000001e0b0b7211 */ /* 0x004fc600078ec0ff */
[----:B------:R-:W2:Y:S04]  /*1190*/  LDS.U8 R34, [R8+-0x8] ;  /* 0xfffff80008227984 */ /* 0x000ea80000000000 */
[----:B------:R-:W4:Y:S01]  /*11a0*/  LDS.U8 R30, [R8+0x7] ;  /* 0x00000700081e7984 */ /* 0x000f220000000000 */
[----:B-----5:R-:W-:-:S03]  /*11b0*/  LEA R28, R27, R12, 0x8 ;  /* 0x0000000c1b1c7211 */ /* 0x020fc600078e40ff */
[----:B------:R-:W5:Y:S01]  /*11c0*/  LDS.U8 R12, [R8+0x3] ;  /* 0x00000300080c7984 */ /* 0x000f620000000000 */
[----:B---3--:R-:W-:-:S03]  /*11d0*/  IMAD R26, R35, 0x10000, R26 ;  /* 0x00010000231a7824 */ /* 0x008fc600078e021a */
[----:B------:R-:W3:Y:S04]  /*11e0*/  LDS.U8 R27, [R8+-0x4] ;  /* 0xfffffc00081b7984 */ /* 0x000ee80000000000 */
[----:B------:R-:W-:Y:S01]  /*11f0*/  LDS.U8 R35, [R8+0xa] ;  /* 0x00000a0008237984 */ /* 0x000fe20000000000 */
[----:B------:R-:W-:-:S03]  /*1200*/  IMAD R20, R31, 0x100, R20 ;  /* 0x000001001f147824 */ /* 0x000fc600078e0214 */
[----:B------:R-:W3:Y:S01]  /*1210*/  LDS.U8 R31, [R8+0x4] ;  /* 0x00000400081f7984 */ /* 0x000ee20000000000 */
[----:B------:R-:W-:-:S03]  /*1220*/  IMAD R20, R37, 0x10000, R20 ;  /* 0x0001000025147824 */ /* 0x000fc600078e0214 */
[----:B------:R-:W-:Y:S01]  /*1230*/  LDS.U8 R37, [R8+0xe] ;  /* 0x00000e0008257984 */ /* 0x000fe20000000000 */
[----:B0-----:R-:W-:Y:S02]  /*1240*/  IMAD R15, R32, 0x1000000, R15 ;  /* 0x01000000200f7824 */ /* 0x001fe400078e020f */
[----:B-1----:R-:W-:Y:S02]  /*1250*/  IMAD R29, R29, 0x1000000, R20 ;  /* 0x010000001d1d7824 */ /* 0x002fe400078e0214 */
[----:B------:R-:W-:Y:S01]  /*1260*/  LDS.U8 R20, [R8+0x11] ;  /* 0x0000110008147984 */ /* 0x000fe20000000000 */
[----:B--2---:R-:W-:Y:S02]  /*1270*/  IMAD R21, R34, 0x1000000, R21 ;  /* 0x0100000022157824 */ /* 0x004fe400078e0215 */
[----:B----4-:R-:W-:Y:S02]  /*1280*/  IMAD R28, R30, 0x10000, R28 ;  /* 0x000100001e1c7824 */ /* 0x010fe400078e021c */
[----:B------:R-:W-:Y:S02]  /*1290*/  LDS.U8 R30, [R8+0x16] ;  /* 0x00001600081e7984 */ /* 0x000fe40000000000 */
[----:B------:R-:W-:-:S02]  /*12a0*/  IMAD R33, R33, 0x1000000, R28 ;  /* 0x0100000021217824 */ /* 0x000fc400078e021c */
[----:B-----5:R-:W-:Y:S01]  /*12b0*/  IMAD R12, R12, 0x10000, R14 ;  /* 0x000100000c0c7824 */ /* 0x020fe200078e020e */
[----:B------:R-:W0:Y:S01]  /*12c0*/  LDS.U8 R28, [R8+0x15] ;  /* 0x00001500081c7984 */ /* 0x000e220000000000 */
[----:B---3--:R-:W-:-:S03]  /*12d0*/  IMAD R27, R27, 0x1000000, R26 ;  /* 0x010000001b1b7824 */ /* 0x008fc600078e021a */
[----:B------:R-:W1:Y:S04]  /*12e0*/  LDS.U8 R14, [R8+0xd] ;  /* 0x00000d00080e7984 */ /* 0x000e680000000000 */
[----:B------:R-:W2:Y:S01]  /*12f0*/  LDS.U8 R26, [R8+0x12] ;  /* 0x00001200081a7984 */ /* 0x000ea20000000000 */
[----:B------:R-:W-:-:S03]  /*1300*/  LEA R31, R31, R12, 0x18 ;  /* 0x0000000c1f1f7211 */ /* 0x000fc600078ec0ff */
[----:B------:R-:W3:Y:S01]  /*1310*/  LDS.U8 R12, [R8+0x9] ;  /* 0x00000900080c7984 */ /* 0x000ee20000000000 */
[----:B0-----:R-:W-:-:S03]  /*1320*/  IMAD R28, R30, 0x100, R28 ;  /* 0x000001001e1c7824 */ /* 0x001fc600078e021c */
[----:B------:R-:W0:Y:S01]  /*1330*/  LDS.U8 R30, [R8+0x17] ;  /* 0x00001700081e7984 */ /* 0x000e220000000000 */
[----:B-1----:R-:W-:-:S03]  /*1340*/  IMAD R14, R37, 0x100, R14 ;  /* 0x00000100250e7824 */ /* 0x002fc600078e020e */
[----:B------:R-:W1:Y:S01]  /*1350*/  LDS.U8 R37, [R8+0xf] ;  /* 0x00000f0008257984 */ /* 0x000e620000000000 */
[----:B--2---:R-:W-:-:S03]  /*1360*/  IMAD R20, R26, 0x100, R20 ;  /* 0x000001001a147824 */ /* 0x004fc600078e0214 */
[----:B------:R-:W2:Y:S01]  /*1370*/  LDS.U8 R26, [R8+0x13] ;  /* 0x00001300081a7984 */ /* 0x000ea20000000000 */
[----:B---3--:R-:W-:-:S03]  /*1380*/  IMAD R12, R35, 0x100, R12 ;  /* 0x00000100230c7824 */ /* 0x008fc600078e020c */
[----:B------:R-:W3:Y:S01]  /*1390*/  LDS.U8 R35, [R8+0xb] ;  /* 0x00000b0008237984 */ /* 0x000ee20000000000 */
[----:B0-----:R-:W-:-:S03]  /*13a0*/  IMAD R28, R30, 0x10000, R28 ;  /* 0x000100001e1c7824 */ /* 0x001fc600078e021c */
[----:B------:R-:W-:Y:S01]  /*13b0*/  LDS.U8 R30, [R8+0x18] ;  /* 0x00001800081e7984 */ /* 0x000fe20000000000 */
[----:B-1----:R-:W-:-:S03]  /*13c0*/  LEA R14, R37, R14, 0x10 ;  /* 0x0000000e250e7211 */ /* 0x002fc600078e80ff */
[----:B------:R-:W0:Y:S01]  /*13d0*/  LDS.U8 R37, [R8+0x10] ;  /* 0x0000100008257984 */ /* 0x000e220000000000 */
[----:B--2---:R-:W-:-:S03]  /*13e0*/  IMAD R20, R26, 0x10000, R20 ;  /* 0x000100001a147824 */ /* 0x004fc600078e0214 */
[----:B------:R-:W-:Y:S01]  /*13f0*/  LDS.U8 R26, [R8+0x14] ;  /* 0x00001400081a7984 */ /* 0x000fe20000000000 */
[----:B---3--:R-:W-:-:S03]  /*1400*/  IMAD R12, R35, 0x10000, R12 ;  /* 0x00010000230c7824 */ /* 0x008fc600078e020c */
[----:B------:R-:W1:Y:S01]  /*1410*/  LDS.U8 R35, [R8+0xc] ;  /* 0x00000c0008237984 */ /* 0x000e620000000000 */
[----:B0-----:R-:W-:Y:S02]  /*1420*/  IMAD R37, R37, 0x1000000, R14 ;  /* 0x0100000025257824 */ /* 0x001fe400078e020e */
[----:B------:R-:W-:Y:S02]  /*1430*/  IMAD R14, R30, 0x1000000, R28 ;  /* 0x010000001e0e7824 */ /* 0x000fe400078e021c */
[----:B------:R-:W-:Y:S01]  /*1440*/  LDS.U8 R28, [R8+0x1d] ;  /* 0x00001d00081c7984 */ /* 0x000fe20000000000 */
[----:B-1----:R-:W-:-:S03]  /*1450*/  IMAD R35, R35, 0x1000000, R12 ;  /* 0x0100000023237824 */ /* 0x002fc600078e020c */
[----:B------:R-:W0:Y:S01]  /*1460*/  LDS.U8 R30, [R8+0x1e] ;  /* 0x00001e00081e7984 */ /* 0x000e220000000000 */
[----:B------:R-:W-:-:S03]  /*1470*/  IMAD R12, R26, 0x1000000, R20 ;  /* 0x010000001a0c7824 */ /* 0x000fc600078e0214 */
[----:B------:R-:W-:Y:S04]  /*1480*/  LDS.U8 R20, [R8+0x19] ;  /* 0x0000190008147984 */ /* 0x000fe80000000000 */
[----:B------:R-:W1:Y:S01]  /*1490*/  LDS.U8 R26, [R8+0x1a] ;  /* 0x00001a00081a7984 */ /* 0x000e620000000000 */
[----:B0-----:R-:W-:-:S03]  /*14a0*/  IMAD R28, R30, 0x100, R28 ;  /* 0x000001001e1c7824 */ /* 0x001fc600078e021c */
[----:B------:R-:W0:Y:S01]  /*14b0*/  LDS.U8 R30, [R8+0x1f] ;  /* 0x00001f00081e7984 */ /* 0x000e220000000000 */
[----:B-1----:R-:W-:-:S03]  /*14c0*/  LEA R20, R26, R20, 0x8 ;  /* 0x000000141a147211 */ /* 0x002fc600078e40ff */
[----:B------:R-:W1:Y:S01]  /*14d0*/  LDS.U8 R26, [R8+0x1b] ;  /* 0x00001b00081a7984 */ /* 0x000e620000000000 */
[----:B0-----:R-:W-:-:S03]  /*14e0*/  IMAD R28, R30, 0x10000, R28 ;  /* 0x000100001e1c7824 */ /* 0x001fc600078e021c */
[----:B------:R-:W-:Y:S01]  /*14f0*/  LDS.U8 R30, [R8+0x20] ;  /* 0x00002000081e7984 */ /* 0x000fe20000000000 */
[----:B-1----:R-:W-:-:S03]  /*1500*/  IMAD R26, R26, 0x10000, R20 ;  /* 0x000100001a1a7824 */ /* 0x002fc600078e0214 */
[----:B------:R-:W0:Y:S02]  /*1510*/  LDS.U8 R20, [R8+0x1c] ;  /* 0x00001c0008147984 */ /* 0x000e240000000000 */
[----:B0-----:R-:W-:Y:S02]  /*1520*/  IMAD R26, R20, 0x1000000, R26 ;  /* 0x01000000141a7824 */ /* 0x001fe400078e021a */
[----:B------:R-:W-:Y:S01]  /*1530*/  IMAD R20, R30, 0x1000000, R28 ;  /* 0x010000001e147824 */ /* 0x000fe200078e021c */
[----:B------:R-:W-:Y:S06]  /*1540*/  BRA `(.L_x_185) ;  /* 0x0000000400c07947 */ /* 0x000fec0003800000 */
.L_x_184:
        /* <DEDUP_REMOVED lines=19> */
[----:B------:R-:W5:Y:S01]  /*1680*/  LDG.E.U8 R35, desc[UR36][R4.64+0xa] ;  /* 0x00000a2404237981 */ /* 0x000f62000c1e1100 */
[----:B--2---:R-:W-:-:S03]  /*1690*/  LEA R9, R26, R9, 0x8 ;  /* 0x000000091a097211 */ /* 0x004fc600078e40ff */
[----:B------:R-:W2:Y:S01]  /*16a0*/  LDG.E.U8 R26, desc[UR36][R4.64+-0x15] ;  /* 0xffffeb24041a7981 */ /* 0x000ea2000c1e1100 */
[----:B---3--:R-:W-:-:S03]  /*16b0*/  IMAD R7, R12, 0x100, R7 ;  /* 0x000001000c077824 */ /* 0x008fc600078e0207 */
[----:B------:R-:W3:Y:S01]  /*16c0*/  LDG.E.U8 R12, desc[UR36][R4.64+-0x9] ;  /* 0xfffff724040c7981 */ /* 0x000ee2000c1e1100 */
[----:B----4-:R-:W-:-:S03]  /*16d0*/  IMAD R7, R14, 0x10000, R7 ;  /* 0x000100000e077824 */ /* 0x010fc600078e0207 */
[----:B------:R-:W4:Y:S01]  /*16e0*/  LDG.E.U8 R14, desc[UR36][R4.64+-0xd] ;  /* 0xfffff324040e7981 */ /* 0x000f22000c1e1100 */
[----:B-----5:R-:W-:Y:S02]  /*16f0*/  IMAD R28, R28, 0x10000, R9 ;  /* 0x000100001c1c7824 */ /* 0x020fe400078e0209 */
[----:B------:R-:W-:Y:S02]  /*1700*/  IMAD R9, R20, 0x1000000, R7 ;  /* 0x0100000014097824 */ /* 0x000fe400078e0207 */
[----:B------:R-:W5:Y:S01]  /*1710*/  LDG.E.U8 R20, desc[UR36][R4.64+-0x11] ;  /* 0xffffef2404147981 */ /* 0x000f62000c1e1100 */
[----:B------:R-:W-:-:S03]  /*1720*/  IMAD R7, R11, 0x1000000, R28 ;  /* 0x010000000b077824 */ /* 0x000fc600078e021c */
[----:B------:R-:W2:Y:S04]  /*1730*/  LDG.E.U8 R28, desc[UR36][R4.64+-0x16] ;  /* 0xffffea24041c7981 */ /* 0x000ea8000c1e1100 */
[----:B------:R-:W5:Y:S01]  /*1740*/  LDG.E.U8 R11, desc[UR36][R4.64+-0x14] ;  /* 0xffffec24040b7981 */ /* 0x000f62000c1e1100 */
[----:B------:R-:W-:-:S03]  /*1750*/  LEA R31, R32, R31, 0x8 ;  /* 0x0000001f201f7211 */ /* 0x000fc600078e40ff */
[----:B------:R-:W5:Y:S01]  /*1760*/  LDG.E.U8 R32, desc[UR36][R4.64+0x2] ;  /* 0x0000022404207981 */ /* 0x000f62000c1e1100 */
[----:B------:R-:W-:-:S03]  /*1770*/  IMAD R33, R34, 0x100, R33 ;  /* 0x0000010022217824 */ /* 0x000fc600078e0221 */
[----:B------:R-:W5:Y:S01]  /*1780*/  LDG.E.U8 R34, desc[UR36][R4.64+0x6] ;  /* 0x0000062404227981 */ /* 0x000f62000c1e1100 */
[----:B------:R-:W-:-:S03]  /*1790*/  IMAD R29, R30, 0x100, R29 ;  /* 0x000001001e1d7824 */ /* 0x000fc600078e021d */
[----:B------:R-:W5:Y:S01]  /*17a0*/  LDG.E.U8 R30, desc[UR36][R4.64+-0x2] ;  /* 0xfffffe24041e7981 */ /* 0x000f62000c1e1100 */
[----:B---3--:R-:W-:-:S03]  /*17b0*/  IMAD R12, R12, 0x10000, R33 ;  /* 0x000100000c0c7824 */ /* 0x008fc600078e0221 */
[----:B------:R-:W3:Y:S01]  /*17c0*/  LDG.E.U8 R33, desc[UR36][R4.64+0x5] ;  /* 0x0000052404217981 */ /* 0x000ee2000c1e1100 */
[----:B----4-:R-:W-:-:S03]  /*17d0*/  IMAD R14, R14, 0x10000, R31 ;  /* 0x000100000e0e7824 */ /* 0x010fc600078e021f */
[----:B------:R-:W4:Y:S01]  /*17e0*/  LDG.E.U8 R31, desc[UR36][R4.64+0x1] ;  /* 0x00000124041f7981 */ /* 0x000f22000c1e1100 */
[----:B------:R-:W-:Y:S02]  /*17f0*/  IMAD R21, R21, 0x1000000, R12 ;  /* 0x0100000015157824 */ /* 0x000fe400078e020c */
[----:B--2---:R-:W-:Y:S01]  /*1800*/  IMAD R27, R28, 0x100, R27 ;  /* 0x000001001c1b7824 */ /* 0x004fe200078e021b */
[----:B------:R-:W2:Y:S01]  /*1810*/  LDG.E.U8 R12, desc[UR36][R4.64+0x7] ;  /* 0x00000724040c7981 */ /* 0x000ea2000c1e1100 */
[----:B-----5:R-:W-:Y:S02]  /*1820*/  IMAD R20, R20, 0x10000, R29 ;  /* 0x0001000014147824 */ /* 0x020fe400078e021d */
[----:B------:R-:W-:Y:S01]  /*1830*/  IMAD R26, R26, 0x10000, R27 ;  /* 0x000100001a1a7824 */ /* 0x000fe200078e021b */
[----:B------:R-:W5:Y:S01]  /*1840*/  LDG.E.U8 R28, desc[UR36][R4.64+-0x6] ;  /* 0xfffffa24041c7981 */ /* 0x000f62000c1e1100 */
[----:B------:R-:W-:-:S03]  /*1850*/  IMAD R15, R15, 0x1000000, R14 ;  /* 0x010000000f0f7824 */ /* 0x000fc600078e020e */
[----:B------:R-:W5:Y:S04]  /*1860*/  LDG.E.U8 R27, desc[UR36][R4.64+-0x7] ;  /* 0xfffff924041b7981 */ /* 0x000f68000c1e1100 */
[----:B------:R-:W5:Y:S01]  /*1870*/  LDG.E.U8 R29, desc[UR36][R4.64+-0x3] ;  /* 0xfffffd24041d7981 */ /* 0x000f62000c1e1100 */
[----:B------:R-:W-:Y:S01]  /*1880*/  IMAD R11, R11, 0x1000000, R26 ;  /* 0x010000000b0b7824 */ /* 0x000fe200078e021a */
[----:B------:R-:W-:Y:S02]  /*1890*/  LEA R13, R13, R20, 0x18 ;  /* 0x000000140d0d7211 */ /* 0x000fe400078ec0ff */
[----:B------:R-:W5:Y:S04]  /*18a0*/  LDG.E.U8 R14, desc[UR36][R4.64+0x3] ;  /* 0x00000324040e7981 */ /* 0x000f68000c1e1100 */
[----:B------:R-:W5:Y:S04]  /*18b0*/  LDG.E.U8 R26, desc[UR36][R4.64+-0x5] ;  /* 0xfffffb24041a7981 */ /* 0x000f68000c1e1100 */
[----:B------:R-:W5:Y:S01]  /*18c0*/  LDG.E.U8 R20, desc[UR36][R4.64+-0x1] ;  /* 0xffffff2404147981 */ /* 0x000f62000c1e1100 */
[----:B---3--:R-:W-:-:S03]  /*18d0*/  LEA R33, R34, R33, 0x8 ;  /* 0x0000002122217211 */ /* 0x008fc600078e40ff */
[----:B------:R-:W3:Y:S01]  /*18e0*/  LDG.E.U8 R34, desc[UR36][R4.64+0x1f] ;  /* 0x00001f2404227981 */ /* 0x000ee2000c1e1100 */
[----:B----4-:R-:W-:-:S03]  /*18f0*/  IMAD R31, R32, 0x100, R31 ;  /* 0x00000100201f7824 */ /* 0x010fc600078e021f */
[----:B------:R-:W4:Y:S01]  /*1900*/  LDG.E.U8 R32, desc[UR36][R4.64+0x1a] ;  /* 0x00001a2404207981 */ /* 0x000f22000c1e1100 */
[----:B--2---:R-:W-:-:S03]  /*1910*/  IMAD R33, R12, 0x10000, R33 ;  /* 0x000100000c217824 */ /* 0x004fc600078e0221 */
[----:B------:R-:W2:Y:S01]  /*1920*/  LDG.E.U8 R12, desc[UR36][R4.64+0x9] ;  /* 0x00000924040c7981 */ /* 0x000ea2000c1e1100 */
[----:B-----5:R-:W-:-:S03]  /*1930*/  IMAD R27, R28, 0x100, R27 ;  /* 0x000001001c1b7824 */ /* 0x020fc600078e021b */
[----:B------:R-:W5:Y:S01]  /*1940*/  LDG.E.U8 R28, desc[UR36][R4.64+0xd] ;  /* 0x00000d24041c7981 */ /* 0x000f62000c1e1100 */
[----:B------:R-:W-:-:S03]  /*1950*/  IMAD R29, R30, 0x100, R29 ;  /* 0x000001001e1d7824 */ /* 0x000fc600078e021d */
[----:B------:R-:W3:Y:S01]  /*1960*/  LDG.E.U8 R30, desc[UR36][R4.64+0x8] ;  /* 0x00000824041e7981 */ /* 0x000ee2000c1e1100 */
[----:B------:R-:W-:-:S03]  /*1970*/  IMAD R14, R14, 0x10000, R31 ;  /* 0x000100000e0e7824 */ /* 0x000fc600078e021f */
[----:B------:R-:W4:Y:S01]  /*1980*/  LDG.E.U8 R31, desc[UR36][R4.64+0x4] ;  /* 0x00000424041f7981 */ /* 0x000f22000c1e1100 */
[----:B------:R-:W-:-:S03]  /*1990*/  IMAD R26, R26, 0x10000, R27 ;  /* 0x000100001a1a7824 */ /* 0x000fc600078e021b */
[----:B------:R-:W4:Y:S01]  /*19a0*/  LDG.E.U8 R27, desc[UR36][R4.64+-0x4] ;  /* 0xfffffc24041b7981 */ /* 0x000f22000c1e1100 */
[----:B------:R-:W-:-:S03]  /*19b0*/  IMAD R20, R20, 0x10000, R29 ;  /* 0x0001000014147824 */ /* 0x000fc600078e021d */
[----:B------:R-:W4:Y:S01]  /*19c0*/  LDG.E.U8 R29, desc[UR36][R4.64] ;  /* 0x00000024041d7981 */ /* 0x000f22000c1e1100 */
[----:B--2---:R-:W-:-:S03]  /*19d0*/  IMAD R35, R35, 0x100, R12 ;  /* 0x0000010023237824 */ /* 0x004fc600078e020c */
[----:B------:R-:W2:Y:S01]  /*19e0*/  LDG.E.U8 R12, desc[UR36][R4.64+0xb] ;  /* 0x00000b24040c7981 */ /* 0x000ea2000c1e1100 */
[----:B-----5:R-:W-:-:S03]  /*19f0*/  IMAD R37, R37, 0x100, R28 ;  /* 0x0000010025257824 */ /* 0x020fc600078e021c */
[----:B------:R-:W5:Y:S01]  /*1a00*/  LDG.E.U8 R28, desc[UR36][R4.64+0x15] ;  /* 0x00001524041c7981 */ /* 0x000f62000c1e1100 */
[----:B---3--:R-:W-:-:S03]  /*1a10*/  IMAD R33, R30, 0x1000000, R33 ;  /* 0x010000001e217824 */ /* 0x008fc600078e0221 */
[----:B------:R-:W5:Y:S01]  /*1a20*/  LDG.E.U8 R30, desc[UR36][R4.64+0x16] ;  /* 0x00001624041e7981 */ /* 0x000f62000c1e1100 */
[----:B----4-:R-:W-:-:S03]  /*1a30*/  IMAD R31, R31, 0x1000000, R14 ;  /* 0x010000001f1f7824 */ /* 0x010fc600078e020e */
[----:B------:R-:W3:Y:S01]  /*1a40*/  LDG.E.U8 R14, desc[UR36][R4.64+0xf] ;  /* 0x00000f24040e7981 */ /* 0x000ee2000c1e1100 */
[----:B------:R-:W-:-:S03]  /*1a50*/  IMAD R27, R27, 0x1000000, R26 ;  /* 0x010000001b1b7824 */ /* 0x000fc600078e021a */
[----:B------:R-:W4:Y:S01]  /*1a60*/  LDG.E.U8 R26, desc[UR36][R4.64+0x12] ;  /* 0x00001224041a7981 */ /* 0x000f22000c1e1100 */
[----:B------:R-:W-:-:S03]  /*1a70*/  LEA R29, R29, R20, 0x18 ;  /* 0x000000141d1d7211 */ /* 0x000fc600078ec0ff */
[----:B------:R-:W4:Y:S01]  /*1a80*/  LDG.E.U8 R20, desc[UR36][R4.64+0x11] ;  /* 0x0000112404147981 */ /* 0x000f22000c1e1100 */
[----:B--2---:R-:W-:Y:S02]  /*1a90*/  IMAD R35, R12, 0x10000, R35 ;  /* 0x000100000c237824 */ /* 0x004fe400078e0223 */
[----:B-----5:R-:W-:Y:S02]  /*1aa0*/  IMAD R28, R30, 0x100, R28 ;  /* 0x000001001e1c7824 */ /* 0x020fe400078e021c */
[----:B------:R-:W2:Y:S01]  /*1ab0*/  LDG.E.U8 R30, desc[UR36][R4.64+0x17] ;  /* 0x00001724041e7981 */ /* 0x000ea2000c1e1100 */
[----:B---3--:R-:W-:-:S03]  /*1ac0*/  LEA R37, R14, R37, 0x10 ;  /* 0x000000250e257211 */ /* 0x008fc600078e80ff */
[----:B------:R-:W3:Y:S01]  /*1ad0*/  LDG.E.U8 R14, desc[UR36][R4.64+0xc] ;  /* 0x00000c24040e7981 */ /* 0x000ee2000c1e1100 */
[----:B----4-:R-:W-:-:S03]  /*1ae0*/  IMAD R12, R26, 0x100, R20 ;  /* 0x000001001a0c7824 */ /* 0x010fc600078e0214 */
[----:B------:R-:W4:Y:S04]  /*1af0*/  LDG.E.U8 R26, desc[UR36][R4.64+0x13] ;  /* 0x00001324041a7981 */ /* 0x000f28000c1e1100 */
[----:B------:R-:W5:Y:S01]  /*1b00*/  LDG.E.U8 R20, desc[UR36][R4.64+0x10] ;  /* 0x0000102404147981 */ /* 0x000f62000c1e1100 */
[----:B--2---:R-:W-:-:S03]  /*1b10*/  LEA R28, R30, R28, 0x10 ;  /* 0x0000001c1e1c7211 */ /* 0x004fc600078e80ff */
[----:B------:R-:W2:Y:S01]  /*1b20*/  LDG.E.U8 R30, desc[UR36][R4.64+0x19] ;  /* 0x00001924041e7981 */ /* 0x000ea2000c1e1100 */
[----:B---3--:R-:W-:-:S03]  /*1b30*/  IMAD R35, R14, 0x1000000, R35 ;  /* 0x010000000e237824 */ /* 0x008fc600078e0223 */
[----:B------:R-:W3:Y:S01]  /*1b40*/  LDG.E.U8 R14, desc[UR36][R4.64+0x14] ;  /* 0x00001424040e7981 */ /* 0x000ee2000c1e1100 */
[----:B----4-:R-:W-:-:S03]  /*1b50*/  IMAD R12, R26, 0x10000, R12 ;  /* 0x000100001a0c7824 */ /* 0x010fc600078e020c */
[----:B------:R-:W4:Y:S01]  /*1b60*/  LDG.E.U8 R26, desc[UR36][R4.64+0x18] ;  /* 0x00001824041a7981 */ /* 0x000f22000c1e1100 */
[----:B-----5:R-:W-:-:S03]  /*1b70*/  IMAD R37, R20, 0x1000000, R37 ;  /* 0x0100000014257824 */ /* 0x020fc600078e0225 */
[----:B------:R-:W5:Y:S01]  /*1b80*/  LDG.E.U8 R20, desc[UR36][R4.64+0x1b] ;  /* 0x00001b2404147981 */ /* 0x000f62000c1e1100 */
[----:B--2---:R-:W-:-:S03]  /*1b90*/  IMAD R30, R32, 0x100, R30 ;  /* 0x00000100201e7824 */ /* 0x004fc600078e021e */
[----:B------:R-:W2:Y:S01]  /*1ba0*/  LDG.E.U8 R32, desc[UR36][R4.64+0x1e] ;  /* 0x00001e2404207981 */ /* 0x000ea2000c1e1100 */
[----:B---3--:R-:W-:Y:S02]  /*1bb0*/  IMAD R12, R14, 0x1000000, R12 ;  /* 0x010000000e0c7824 */ /* 0x008fe400078e020c */
[----:B----4-:R-:W-:Y:S02]  /*1bc0*/  IMAD R14, R26, 0x1000000, R28 ;  /* 0x010000001a0e7824 */ /* 0x010fe400078e021c */
[----:B------:R-:W3:Y:S01]  /*1bd0*/  LDG.E.U8 R26, desc[UR36][R4.64+0x1c] ;  /* 0x00001c24041a7981 */ /* 0x000ee2000c1e1100 */
[----:B-----5:R-:W-:-:S03]  /*1be0*/  IMAD R28, R20, 0x10000, R30 ;  /* 0x00010000141c7824 */ /* 0x020fc600078e021e */
[----:B------:R-:W2:Y:S04]  /*1bf0*/  LDG.E.U8 R30, desc[UR36][R4.64+0x1d] ;  /* 0x00001d24041e7981 */ /* 0x000ea8000c1e1100 */
[----:B------:R-:W4:Y:S01]  /*1c00*/  LDG.E.U8 R20, desc[UR36][R4.64+0x20] ;  /* 0x0000202404147981 */ /* 0x000f22000c1e1100 */
[----:B--2---:R-:W-:-:S05]  /*1c10*/  IMAD R30, R32, 0x100, R30 ;  /* 0x00000100201e7824 */ /* 0x004fca00078e021e */
[----:B------:R-:W-:Y:S01]  /*1c20*/  LEA R30, R34, R30, 0x10 ;  /* 0x0000001e221e7211 */ /* 0x000fe200078e80ff */
[----:B---3--:R-:W-:-:S04]  /*1c30*/  IMAD R26, R26, 0x1000000, R28 ;  /* 0x010000001a1a7824 */ /* 0x008fc800078e021c */
[----:B----4-:R-:W-:-:S07]  /*1c40*/  IMAD R20, R20, 0x1000000, R30 ;  /* 0x0100000014147824 */ /* 0x010fce00078e021e */
.L_x_185:
[----:B------:R0:W-:Y:S01]  /*1c50*/  STG.E.U8 desc[UR36][R2.64+-0x1b], R7 ;  /* 0xffffe50702007986 */ /* 0x0001e2000c101124 */
[--C-:B------:R-:W-:Y:S01]  /*1c60*/  SHF.R.U32.HI R34, RZ, 0x8, R7.reuse ;  /* 0x00000008ff227819 */ /* 0x100fe20000011607 */
[----:B------:R-:W1:Y:S01]  /*1c70*/  LDCU UR4, c[0x0][0x3b4] ;  /* 0x00007680ff0477ac */ /* 0x000e620008000800 */
[----:B------:R-:W-:Y:S01]  /*1c80*/  SHF.R.U32.HI R36, RZ, 0x10, R7 ;  /* 0x00000010ff247819 */ /* 0x000fe20000011607 */
[----:B------:R2:W-:Y:S01]  /*1c90*/  STG.E.U8 desc[UR36][R2.64+-0x1f], R9 ;  /* 0xffffe10902007986 */ /* 0x0005e2000c101124 */
[--C-:B------:R-:W-:Y:S01]  /*1ca0*/  SHF.R.U32.HI R28, RZ, 0x8, R9.reuse ;  /* 0x00000008ff1c7819 */ /* 0x100fe20000011609 */
[----:B------:R-:W-:Y:S01]  /*1cb0*/  VIADD R10, R10, 0x200 ;  /* 0x000002000a0a7836 */ /* 0x000fe20000000000 */
[--C-:B------:R-:W-:Y:S01]  /*1cc0*/  SHF.R.U32.HI R30, RZ, 0x10, R9.reuse ;  /* 0x00000010ff1e7819 */ /* 0x100fe20000011609 */
[----:B------:R3:W-:Y:S01]  /*1cd0*/  STG.E.U8 desc[UR36][R2.64+-0x1a], R34 ;  /* 0xffffe62202007986 */ /* 0x0007e2000c101124 */
[----:B------:R-:W-:Y:S02]  /*1ce0*/  SHF.R.U32.HI R32, RZ, 0x18, R9 ;  /* 0x00000018ff207819 */ /* 0x000fe40000011609 */
[----:B------:R-:W-:Y:S01]  /*1cf0*/  IADD3 R8, PT, PT, R8, 0x800, RZ ;  /* 0x0000080008087810 */ /* 0x000fe20007ffe0ff */
[----:B------:R4:W-:Y:S01]  /*1d00*/  STG.E.U8 desc[UR36][R2.64+-0x1e], R28 ;  /* 0xffffe21c02007986 */ /* 0x0009e2000c101124 */
[----:B0-----:R-:W-:-:S02]  /*1d10*/  SHF.R.U32.HI R7, RZ, 0x18, R7 ;  /* 0x00000018ff077819 */ /* 0x001fc40000011607 */
[----:B--2---:R-:W-:Y:S01]  /*1d20*/  SHF.R.U32.HI R9, RZ, 0x8, R11 ;  /* 0x00000008ff097819 */ /* 0x004fe2000001160b */
[----:B------:R0:W-:Y:S01]  /*1d30*/  STG.E.U8 desc[UR36][R2.64+-0x1d], R30 ;  /* 0xffffe31e02007986 */ /* 0x0001e2000c101124 */
[----:B---3--:R-:W-:-:S03]  /*1d40*/  SHF.R.U32.HI R34, RZ, 0x10, R13 ;  /* 0x00000010ff227819 */ /* 0x008fc6000001160d */
[----:B------:R2:W-:Y:S01]  /*1d50*/  STG.E.U8 desc[UR36][R2.64+-0x1c], R32 ;  /* 0xffffe42002007986 */ /* 0x0005e2000c101124 */
[----:B-1----:R-:W-:Y:S02]  /*1d60*/  ISETP.GE.AND P1, PT, R10, UR4, PT ;  /* 0x000000040a007c0c */ /* 0x002fe4000bf26270 */
[--C-:B----4-:R-:W-:Y:S01]  /*1d70*/  SHF.R.U32.HI R28, RZ, 0x10, R11.reuse ;  /* 0x00000010ff1c7819 */ /* 0x110fe2000001160b */
        /* <DEDUP_REMOVED lines=10> */
[--C-:B0-----:R-:W-:Y:S02]  /*1e20*/  SHF.R.U32.HI R9, RZ, 0x10, R15.reuse ;  /* 0x00000010ff097819 */ /* 0x101fe4000001160f */
[----:B--2---:R-:W-:Y:S01]  /*1e30*/  SHF.R.U32.HI R11, RZ, 0x18, R15 ;  /* 0x00000018ff0b7819 */ /* 0x004fe2000001160f */
[----:B------:R0:W-:Y:S01]  /*1e40*/  STG.E.U8 desc[UR36][R2.64+-0x15], R28 ;  /* 0xffffeb1c02007986 */ /* 0x0001e2000c101124 */
[----:B-1----:R-:W-:-:S03]  /*1e50*/  SHF.R.U32.HI R13, RZ, 0x8, R21 ;  /* 0x00000008ff0d7819 */ /* 0x002fc60000011615 */
[----:B------:R1:W-:Y:S01]  /*1e60*/  STG.E.U8 desc[UR36][R2.64+-0x14], R30 ;  /* 0xffffec1e02007986 */ /* 0x0003e2000c101124 */
[----:B---3--:R-:W-:-:S03]  /*1e70*/  SHF.R.U32.HI R15, RZ, 0x18, R21 ;  /* 0x00000018ff0f7819 */ /* 0x008fc60000011615 */
[----:B------:R2:W-:Y:S04]  /*1e80*/  STG.E.U8 desc[UR36][R2.64+-0x12], R32 ;  /* 0xffffee2002007986 */ /* 0x0005e8000c101124 */
[----:B------:R3:W-:Y:S01]  /*1e90*/  STG.E.U8 desc[UR36][R2.64+-0x11], R34 ;  /* 0xffffef2202007986 */ /* 0x0007e2000c101124 */
[----:B0-----:R-:W-:-:S03]  /*1ea0*/  SHF.R.U32.HI R28, RZ, 0x10, R21 ;  /* 0x00000010ff1c7819 */ /* 0x001fc60000011615 */
[----:B------:R0:W-:Y:S01]  /*1eb0*/  STG.E.U8 desc[UR36][R2.64+-0xe], R7 ;  /* 0xfffff20702007986 */ /* 0x0001e2000c101124 */
[----:B-1----:R-:W-:-:S03]  /*1ec0*/  SHF.R.U32.HI R30, RZ, 0x8, R27 ;  /* 0x00000008ff1e7819 */ /* 0x002fc6000001161b */
[----:B------:R1:W-:Y:S01]  /*1ed0*/  STG.E.U8 desc[UR36][R2.64+-0xd], R9 ;  /* 0xfffff30902007986 */ /* 0x0003e2000c101124 */
[----:B--2---:R-:W-:-:S03]  /*1ee0*/  SHF.R.U32.HI R32, RZ, 0x10, R27 ;  /* 0x00000010ff207819 */ /* 0x004fc6000001161b */
[----:B------:R2:W-:Y:S01]  /*1ef0*/  STG.E.U8 desc[UR36][R2.64+-0xc], R11 ;  /* 0xfffff40b02007986 */ /* 0x0005e2000c101124 */
[----:B---3--:R-:W-:Y:S02]  /*1f00*/  SHF.R.U32.HI R34, RZ, 0x18, R27 ;  /* 0x00000018ff227819 */ /* 0x008fe4000001161b */
[--C-:B0-----:R-:W-:Y:S01]  /*1f10*/  SHF.R.U32.HI R7, RZ, 0x8, R29.reuse ;  /* 0x00000008ff077819 */ /* 0x101fe2000001161d */
[----:B------:R0:W-:Y:S01]  /*1f20*/  STG.E.U8 desc[UR36][R2.64+-0xa], R13 ;  /* 0xfffff60d02007986 */ /* 0x0001e2000c101124 */
[----:B-1----:R-:W-:-:S03]  /*1f30*/  SHF.R.U32.HI R9, RZ, 0x10, R29 ;  /* 0x00000010ff097819 */ /* 0x002fc6000001161d */
[----:B------:R1:W-:Y:S01]  /*1f40*/  STG.E.U8 desc[UR36][R2.64+-0xb], R21 ;  /* 0xfffff51502007986 */ /* 0x0003e2000c101124 */
[----:B--2---:R-:W-:-:S03]  /*1f50*/  SHF.R.U32.HI R11, RZ, 0x18, R29 ;  /* 0x00000018ff0b7819 */ /* 0x004fc6000001161d */
[----:B------:R2:W-:Y:S04]  /*1f60*/  STG.E.U8 desc[UR36][R2.64+-0x7], R27 ;  /* 0xfffff91b02007986 */ /* 0x0005e8000c101124 */
[----:B------:R3:W-:Y:S01]  /*1f70*/  STG.E.U8 desc[UR36][R2.64+-0x8], R15 ;  /* 0xfffff80f02007986 */ /* 0x0007e2000c101124 */
[----:B0-----:R-:W-:-:S03]  /*1f80*/  SHF.R.U32.HI R13, RZ, 0x8, R31 ;  /* 0x00000008ff0d7819 */ /* 0x001fc6000001161f */
[----:B------:R0:W-:Y:S01]  /*1f90*/  STG.E.U8 desc[UR36][R2.64+-0x3], R29 ;  /* 0xfffffd1d02007986 */ /* 0x0001e2000c101124 */
[----:B-1----:R-:W-:Y:S02]  /*1fa0*/  SHF.R.U32.HI R21, RZ, 0x18, R31 ;  /* 0x00000018ff157819 */ /* 0x002fe4000001161f */
[----:B--2---:R-:W-:Y:S01]  /*1fb0*/  SHF.R.U32.HI R27, RZ, 0x8, R33 ;  /* 0x00000008ff1b7819 */ /* 0x004fe20000011621 */
[----:B------:R-:W-:Y:S01]  /*1fc0*/  STG.E.U8 desc[UR36][R2.64+-0x10], R36 ;  /* 0xfffff02402007986 */ /* 0x000fe2000c101124 */
[----:B---3--:R-:W-:-:S03]  /*1fd0*/  SHF.R.U32.HI R15, RZ, 0x10, R31 ;  /* 0x00000010ff0f7819 */ /* 0x008fc6000001161f */
[----:B------:R1:W-:Y:S01]  /*1fe0*/  STG.E.U8 desc[UR36][R2.64+-0x9], R28 ;  /* 0xfffff71c02007986 */ /* 0x0003e2000c101124 */
[----:B0-----:R-:W-:-:S03]  /*1ff0*/  SHF.R.U32.HI R29, RZ, 0x10, R33 ;  /* 0x00000010ff1d7819 */ /* 0x001fc60000011621 */
[----:B------:R-:W-:Y:S04]  /*2000*/  STG.E.U8 desc[UR36][R2.64+-0x6], R30 ;  /* 0xfffffa1e02007986 */ /* 0x000fe8000c101124 */
[----:B------:R-:W-:Y:S04]  /*2010*/  STG.E.U8 desc[UR36][R2.64+-0x5], R32 ;  /* 0xfffffb2002007986 */ /* 0x000fe8000c101124 */
[----:B------:R-:W-:Y:S01]  /*2020*/  STG.E.U8 desc[UR36][R2.64+-0x4], R34 ;  /* 0xfffffc2202007986 */ /* 0x000fe2000c101124 */
[----:B-1----:R-:W-:-:S03]  /*2030*/  SHF.R.U32.HI R28, RZ, 0x18, R33 ;  /* 0x00000018ff1c7819 */ /* 0x002fc60000011621 */
[----:B------:R0:W-:Y:S04]  /*2040*/  STG.E.U8 desc[UR36][R2.64+-0x2], R7 ;  /* 0xfffffe0702007986 */ /* 0x0001e8000c101124 */
[----:B------:R1:W-:Y:S04]  /*2050*/  STG.E.U8 desc[UR36][R2.64+-0x1], R9 ;  /* 0xffffff0902007986 */ /* 0x0003e8000c101124 */
        /* <DEDUP_REMOVED lines=8> */
[----:B---3--:R-:W-:-:S03]  /*20e0*/  SHF.R.U32.HI R31, RZ, 0x18, R12 ;  /* 0x00000018ff1f7819 */ /* 0x008fc6000001160c */
[----:B------:R3:W-:Y:S01]  /*20f0*/  STG.E.U8 desc[UR36][R2.64+0x7], R29 ;  /* 0x0000071d02007986 */ /* 0x0007e2000c101124 */
[--C-:B0-----:R-:W-:Y:S02]  /*2100*/  SHF.R.U32.HI R15, RZ, 0x10, R37.reuse ;  /* 0x00000010ff0f7819 */ /* 0x101fe40000011625 */
[----:B-1----:R-:W-:Y:S01]  /*2110*/  SHF.R.U32.HI R21, RZ, 0x18, R37 ;  /* 0x00000018ff157819 */ /* 0x002fe20000011625 */
[----:B------:R0:W-:Y:S01]  /*2120*/  STG.E.U8 desc[UR36][R2.64+0xb], R9 ;  /* 0x00000b0902007986 */ /* 0x0001e2000c101124 */
[----:B--2---:R-:W-:-:S03]  /*2130*/  SHF.R.U32.HI R27, RZ, 0x8, R12 ;  /* 0x00000008ff1b7819 */ /* 0x004fc6000001160c */
        /* <DEDUP_REMOVED lines=12> */
[----:B------:R-:W-:Y:S01]  /*2200*/  STG.E.U8 desc[UR36][R2.64+0x5], R33 ;  /* 0x0000052102007986 */ /* 0x000fe2000c101124 */
[----:B-1----:R-:W-:-:S03]  /*2210*/  SHF.R.U32.HI R29, RZ, 0x10, R20 ;  /* 0x00000010ff1d7819 */ /* 0x002fc60000011614 */
[----:B------:R-:W-:Y:S01]  /*2220*/  STG.E.U8 desc[UR36][R2.64+0x8], R28 ;  /* 0x0000081c02007986 */ /* 0x000fe2000c101124 */
[----:B--2---:R-:W-:-:S03]  /*2230*/  SHF.R.U32.HI R31, RZ, 0x18, R20 ;  /* 0x00000018ff1f7819 */ /* 0x004fc60000011614 */
[----:B------:R-:W-:Y:S04]  /*2240*/  STG.E.U8 desc[UR36][R2.64+0x9], R35 ;  /* 0x0000092302007986 */ /* 0x000fe8000c101124 */
        /* <DEDUP_REMOVED lines=15> */
[----:B-1----:R-:W-:-:S03]  /*2340*/  SHF.R.U32.HI R7, RZ, 0x8, R14 ;  /* 0x00000008ff077819 */ /* 0x002fc6000001160e */
[----:B------:R0:W-:Y:S04]  /*2350*/  STG.E.U8 desc[UR36][R2.64+0xc], R11 ;  /* 0x00000c0b02007986 */ /* 0x0001e8000c101124 */
[----:B------:R1:W-:Y:S01]  /*2360*/  STG.E.U8 desc[UR36][R2.64+0x16], R7 ;  /* 0x0000160702007986 */ /* 0x0003e2000c101124 */
[----:B0-----:R-:W-:Y:S02]  /*2370*/  SHF.R.U32.HI R11, RZ, 0x18, R14 ;  /* 0x00000018ff0b7819 */ /* 0x001fe4000001160e */
[----:B-1----:R-:W-:-:S03]  /*2380*/  IADD3 R7, P3, PT, R2, 0x800, RZ ;  /* 0x0000080002077810 */ /* 0x002fc60007f7e0ff */
[----:B------:R0:W-:Y:S02]  /*2390*/  STG.E.U8 desc[UR36][R2.64+0x18], R11 ;  /* 0x0000180b02007986 */ /* 0x0001e4000c101124 */
[----:B------:R-:W-:Y:S01]  /*23a0*/  IMAD.X R12, RZ, RZ, R3, P3 ;  /* 0x000000ffff0c7224 */ /* 0x000fe200018e0603 */
[----:B0-----:R-:W-:-:S05]  /*23b0*/  IADD3 R11, P2, PT, R4, 0x800, RZ ;  /* 0x00000800040b7810 */ /* 0x001fca0007f5e0ff */
[----:B------:R-:W-:Y:S01]  /*23c0*/  IMAD.X R5, RZ, RZ, R5, P2 ;  /* 0x000000ffff057224 */ /* 0x000fe200010e0605 */
[----:B------:R-:W-:Y:S07]  /*23d0*/  @!P1 BRA `(.L_x_186) ;  /* 0xffffffe800889947 */ /* 0x000fee000383ffff */
.L_x_183:
[----:B------:R-:W-:Y:S05]  /*23e0*/  BSYNC.RECONVERGENT B1 ;  /* 0x0000000000017941 */ /* 0x000fea0003800200 */
.L_x_182:
[----:B------:R-:W0:Y:S01]  /*23f0*/  LDCU UR4, c[0x0][0x3a0] ;  /* 0x00007400ff0477ac */ /* 0x000e220008000800 */
[----:B------:R-:W-:Y:S01]  /*2400*/  VIADD R6, R6, 0x1 ;  /* 0x0000000106067836 */ /* 0x000fe20000000000 */
[----:B0-----:R-:W-:Y:S02]  /*2410*/  IADD3 R2, P1, PT, -R22, UR4, RZ ;  /* 0x0000000416027c10 */ /* 0x001fe4000ff3e1ff */
[C---:B------:R-:W-:Y:S02]  /*2420*/  IADD3 R3, PT, PT, -R19.reuse, UR4, RZ ;  /* 0x0000000413037c10 */ /* 0x040fe4000fffe1ff */
[----:B------:R-:W-:Y:S02]  /*2430*/  ISETP.GE.U32.AND P0, PT, R19, R2, PT ;  /* 0x000000021300720c */ /* 0x000fe40003f06070 */
[----:B------:R-:W-:-:S04]  /*2440*/  IADD3.X R2, PT, PT, R0, -0x1, RZ, P1, !PT ;  /* 0xffffffff00027810 */ /* 0x000fc80000ffe4ff */
[----:B------:R-:W-:-:S04]  /*2450*/  ISETP.GE.AND.EX P0, PT, R17, R2, PT, P0 ;  /* 0x000000021100720c */ /* 0x000fc80003f06300 */
[----:B------:R-:W-:-:S04]  /*2460*/  SEL R3, R22, R3, !P0 ;  /* 0x0000000316037207 */ /* 0x000fc80004000000 */
[----:B------:R-:W-:-:S13]  /*2470*/  ISETP.NE.AND P0, PT, R6, R3, PT ;  /* 0x000000030600720c */ /* 0x000fda0003f05270 */
[----:B------:R-:W-:Y:S05]  /*2480*/  @P0 BRA `(.L_x_187) ;  /* 0xffffffe400880947 */ /* 0x000fea000383ffff */
.L_x_181:
[----:B------:R-:W-:Y:S05]  /*2490*/  BSYNC.RECONVERGENT B0 ;  /* 0x0000000000007941 */ /* 0x000fea0003800200 */
.L_x_180:
[----:B------:R-:W-:-:S03]  /*24a0*/  UMOV UR4, 0xffffffff ;  /* 0xffffffff00047882 */ /* 0x000fc60000000000 */
[----:B------:R-:W-:Y:S05]  /*24b0*/  BRA.DIV UR4, `(.L_x_188) ;  /* 0x0000000204207947 */ /* 0x000fea000b800000 */
[----:B------:R-:W-:Y:S01]  /*24c0*/  NOP ;  /* 0x0000000000007918 */ /* 0x000fe20000000000 */
.L_x_192:
[----:B------:R-:W0:Y:S01]  /*24d0*/  LDCU UR4, c[0x0][0x3a0] ;  /* 0x00007400ff0477ac */ /* 0x000e220008000800 */
[----:B------:R-:W-:-:S05]  /*24e0*/  IADD3 R19, P0, PT, R16, R19, RZ ;  /* 0x0000001310137210 */ /* 0x000fca0007f1e0ff */
[----:B------:R-:W-:Y:S01]  /*24f0*/  IMAD.X R17, RZ, RZ, R17, P0 ;  /* 0x000000ffff117224 */ /* 0x000fe200000e0611 */
[----:B0-----:R-:W-:-:S04]  /*2500*/  ISETP.GE.U32.AND P0, PT, R19, UR4, PT ;  /* 0x0000000413007c0c */ /* 0x001fc8000bf06070 */
[----:B------:R-:W-:-:S13]  /*2510*/  ISETP.GE.AND.EX P0, PT, R17, R0, PT, P0 ;  /* 0x000000001100720c */ /* 0x000fda0003f06300 */
[----:B------:R-:W-:Y:S05]  /*2520*/  @!P0 BRA `(.L_x_189) ;  /* 0xffffffdc00d48947 */ /* 0x000fea000383ffff */
[----:B------:R-:W-:Y:S05]  /*2530*/  EXIT ;  /* 0x000000000000794d */ /* 0x000fea0003800000 */
.L_x_188:
[----:B------:R-:W-:Y:S01]  /*2540*/  BSSY B0, `(.L_x_190) ;  /* 0x0000005000007945 */ /* 0x000fe20003800000 */
[----:B------:R-:W-:-:S07]  /*2550*/  IMAD.MOV.U32 R15, RZ, RZ, -0x1 ;  /* 0xffffffffff0f7424 */ /* 0x000fce00078e00ff */
[----:B------:R-:W-:Y:S05]  /*2560*/  WARPSYNC.COLLECTIVE R15, `(.L_x_191) ;  /* 0x000000000f087348 */ /* 0x000fea0003c00000 */
[----:B------:R-:W-:Y:S01]  /*2570*/  NOP ;  /* 0x0000000000007918 */ /* 0x000fe20000000000 */
[----:B------:R-:W-:Y:S05]  /*2580*/  ENDCOLLECTIVE ;  /* 0x000000000000791b */ /* 0x000fea0003800000 */
.L_x_191:
[----:B------:R-:W-:Y:S05]  /*2590*/  BSYNC B0 ;  /* 0x0000000000007941 */ /* 0x000fea0003800000 */
.L_x_190:
[----:B------:R-:W-:Y:S05]  /*25a0*/  BRA `(.L_x_192) ;  /* 0xfffffffc00c87947 */ /* 0x000fea000383ffff */
        .weak           $__internal_18_$__cuda_sm20_div_u16
        .type           $__internal_18_$__cuda_sm20_div_u16,@function
        .size           $__internal_18_$__cuda_sm20_div_u16,($__internal_19_$__cuda_sm20_div_u64 - $__internal_18_$__cuda_sm20_div_u16)
$__internal_18_$__cuda_sm20_div_u16:
        /* <DEDUP_REMOVED lines=16> */
[----:B0-----:R-:W-:Y:S02]  /*26b0*/  LOP3.LUT R0, R5, 0xffff, RZ, 0xc0, !PT ;  /* 0x0000ffff05007812 */ /* 0x001fe400078ec0ff */
[----:B------:R-:W-:Y:S01]  /*26c0*/  @!P0 MOV R0, 0xffffffff ;  /* 0xffffffff00008802 */ /* 0x000fe20000000f00 */
[----:B------:R-:W-:Y:S06]  /*26d0*/  RET.REL.NODEC R2 `(_Z18scatter_kernel_TMAILi16EEvPKj4descPKiiPjS2_) ;  /* 0xffffffd802487950 */ /* 0x000fec0003c3ffff */
        .weak           $__internal_19_$__cuda_sm20_div_u64
        .type           $__internal_19_$__cuda_sm20_div_u64,@function
        .size           $__internal_19_$__cuda_sm20_div_u64,(.L_x_213 - $__internal_19_$__cuda_sm20_div_u64)
$__internal_19_$__cuda_sm20_div_u64:
[----:B------:R-:W0:Y:S01]  /*26e0*/  LDC R2, c[0x0][0x390] ;  /* 0x0000e400ff027b82 */ /* 0x000e220000000800 */
[----:B------:R-:W-:-:S06]  /*26f0*/  IMAD.U32 R3, RZ, RZ, UR6 ;  /* 0x00000006ff037e24 */ /* 0x000fcc000f8e00ff */
[----:B0-----:R-:W0:Y:S08]  /*2700*/  I2F.U64.RP R3, R2 ;  /* 0x0000000200037312 */ /* 0x001e300000309000 */
[----:B0-----:R-:W0:Y:S02]  /*2710*/  MUFU.RCP R5, R3 ;  /* 0x0000000300057308 */ /* 0x001e240000001000 */
[----:B0-----:R-:W-:-:S06]  /*2720*/  VIADD R5, R5, 0x1ffffffe ;  /* 0x1ffffffe05057836 */ /* 0x001fcc0000000000 */
[----:B------:R-:W0:Y:S02]  /*2730*/  F2I.U64.TRUNC R6, R5 ;  /* 0x0000000500067311 */ /* 0x000e24000020d800 */
[----:B0-----:R-:W-:-:S04]  /*2740*/  IMAD.WIDE.U32 R8, R6, R2, RZ ;  /* 0x0000000206087225 */ /* 0x001fc800078e00ff */
[----:B------:R-:W-:Y:S01]  /*2750*/  IMAD R9, R6, UR6, R9 ;  /* 0x0000000606097c24 */ /* 0x000fe2000f8e0209 */
[----:B------:R-:W-:-:S03]  /*2760*/  IADD3 R11, P0, PT, RZ, -R8, RZ ;  /* 0x80000008ff0b7210 */ /* 0x000fc60007f1e0ff */
[----:B------:R-:W-:Y:S02]  /*2770*/  IMAD R9, R7, R2, R9 ;  /* 0x0000000207097224 */ /* 0x000fe400078e0209 */
[----:B------:R-:W-:-:S04]  /*2780*/  IMAD.HI.U32 R8, R6, R11, RZ ;  /* 0x0000000b06087227 */ /* 0x000fc800078e00ff */
[----:B------:R-:W-:Y:S01]  /*2790*/  IMAD.X R13, RZ, RZ, ~R9, P0 ;  /* 0x000000ffff0d7224 */ /* 0x000fe200000e0e09 */
[----:B------:R-:W-:-:S03]  /*27a0*/  MOV R9, R6 ;  /* 0x0000000600097202 */ /* 0x000fc60000000f00 */
        /* <DEDUP_REMOVED lines=28> */
[----:B------:R-:W-:-:S03]  /*2970*/  IMAD.WIDE.U32 R6, R5, R2, RZ ;  /* 0x0000000205067225 */ /* 0x000fc600078e00ff */
[----:B------:R-:W-:Y:S01]  /*2980*/  IADD3.X R3, PT, PT, RZ, R3, RZ, P1, !PT ;  /* 0x00000003ff037210 */ /* 0x000fe20000ffe4ff */
[----:B------:R-:W-:Y:S01]  /*2990*/  IMAD R7, R5, UR6, R7 ;  /* 0x0000000605077c24 */ /* 0x000fe2000f8e0207 */
[----:B------:R-:W-:-:S03]  /*29a0*/  IADD3 R9, P1, PT, -R6, R24, RZ ;  /* 0x0000001806097210 */ /* 0x000fc60007f3e1ff */
[-C--:B------:R-:W-:Y:S01]  /*29b0*/  IMAD R6, R3, R2.reuse, R7 ;  /* 0x0000000203067224 */ /* 0x080fe200078e0207 */
[----:B------:R-:W-:-:S03]  /*29c0*/  ISETP.GE.U32.AND P0, PT, R9, R2, PT ;  /* 0x000000020900720c */ /* 0x000fc60003f06070 */
[----:B------:R-:W-:Y:S01]  /*29d0*/  IMAD.X R8, R23, 0x1, ~R6, P1 ;  /* 0x0000000117087824 */ /* 0x000fe200008e0e06 */
[----:B------:R-:W-:Y:S01]  /*29e0*/  IADD3 R3, P1, PT, R9, -R2, RZ ;  /* 0x8000000209037210 */ /* 0x000fe20007f3e0ff */
[----:B------:R-:W-:-:S03]  /*29f0*/  VIADD R6, R5, 0x1 ;  /* 0x0000000105067836 */ /* 0x000fc60000000000 */
        /* <DEDUP_REMOVED lines=13> */
[----:B------:R-:W-:Y:S06]  /*2ad0*/  RET.REL.NODEC R4 `(_Z18scatter_kernel_TMAILi16EEvPKj4descPKiiPjS2_) ;  /* 0xffffffd404487950 */ /* 0x000fec0003c3ffff */
.L_x_193:
        /* <DEDUP_REMOVED lines=10> */
.L_x_213:


//--------------------- .nv.global.init           --------------------------
	.section	.nv.global.init,"aw",@progbits
.nv.global.init:
	.type		$str,@object
	.size		$str,($str$1 - $str)
$str:
        /*0000*/ 	.byte	0x5f, 0x5f, 0x73, 0x69, 0x7a, 0x65, 0x20, 0x25, 0x20, 0x31, 0x36, 0x20, 0x3d, 0x3d, 0x20, 0x30
        /*0010*/ 	.byte	0x00
	.type		$str$1,@object
	.size		$str$1,(__unnamed_1 - $str$1)
$str$1:
        /*0011*/ 	.byte	0x2f, 0x74, 0x6d, 0x70, 0x2f, 0x73, 0x61, 0x73, 0x73, 0x5f, 0x63, 0x75, 0x5f, 0x6d, 0x6e, 0x31
        /*0021*/ 	.byte	0x6c, 0x39, 0x68, 0x6e, 0x74, 0x2f, 0x6b, 0x2e, 0x63, 0x75, 0x00
	.type		__unnamed_1,@object
	.size		__unnamed_1,(.L_0 - __unnamed_1)
__unnamed_1:
        /*002c*/ 	.byte	0x76, 0x6f, 0x69, 0x64, 0x20, 0x63, 0x70, 0x5f, 0x61, 0x73, 0x79, 0x6e, 0x63, 0x5f, 0x62, 0x75
        /* <DEDUP_REMOVED lines=9> */
        /*00cc*/ 	.byte	0x6e, 0x3e, 0x20, 0x26, 0x29, 0x00
.L_0:


//--------------------- .nv.shared._ZN3cub18CUB_300001_SM_10006detail8for_each13static_kernelINS2_12policy_hub_t12policy_500_tElN6thrust24THRUST_300001_SM_1000_NS8cuda_cub13__swap_ranges6swap_fIPjNS7_16reverse_iteratorISB_EEEEEEvT0_T1_ --------------------------
	.section	.nv.shared._ZN3cub18CUB_300001_SM_10006detail8for_each13static_kernelINS2_12policy_hub_t12policy_500_tElN6thrust24THRUST_300001_SM_1000_NS8cuda_cub13__swap_ranges6swap_fIPjNS7_16reverse_iteratorISB_EEEEEEvT0_T1_,"aw",@nobits
	.sectionflags	@""
	.align	16
	.zero		1024


//--------------------- .nv.shared.reserved.0     --------------------------
	.section	.nv.shared.reserved.0,"aw",@nobits
	.weak		__nv_reservedSMEM_offset_0_alias
	.size		__nv_reservedSMEM_offset_0_alias, 0, 64
	.other		__nv_reservedSMEM_offset_0_alias,@"STO_CUDA_RESERVED_SHARED STV_DEFAULT"
__nv_reservedSMEM_offset_0_alias:
	.zero		0
	.zero		64


//--------------------- .nv.global                --------------------------
	.section	.nv.global,"aw",@nobits
.nv.global:
	.type		_ZN34_INTERNAL_1f67547c_4_k_cu_61f1665c6thrust24THRUST_300001_SM_1000_NS12placeholders2_8E,@object
	.size		_ZN34_INTERNAL_1f67547c_4_k_cu_61f1665c6thrust24THRUST_300001_SM_1000_NS12placeholders2_8E,(_ZN34_INTERNAL_1f67547c_4_k_cu_61f1665c4cuda3std3__436_GLOBAL__N__1f67547c_4_k_cu_61f1665c6ignoreE - _ZN34_INTERNAL_1f67547c_4_k_cu_61f1665c6thrust24THRUST_300001_SM_1000_NS12placeholders2_8E)
_ZN34_INTERNAL_1f67547c_4_k_cu_61f1665c6thrust24THRUST_300001_SM_1000_NS12placeholders2_8E:
	.zero		1
	.type		_ZN34_INTERNAL_1f67547c_4_k_cu_61f1665c4cuda3std3__436_GLOBAL__N__1f67547c_4_k_cu_61f1665c6ignoreE,@object
	.size		_ZN34_INTERNAL_1f67547c_4_k_cu_61f1665c4cuda3std3__436_GLOBAL__N__1f67547c_4_k_cu_61f1665c6ignoreE,(_ZN34_INTERNAL_1f67547c_4_k_cu_61f1665c4cuda3std6ranges3__45__cpo4dataE - _ZN34_INTERNAL_1f67547c_4_k_cu_61f1665c4cuda3std3__436_GLOBAL__N__1f67547c_4_k_cu_61f1665c6ignoreE)
_ZN34_INTERNAL_1f67547c_4_k_cu_61f1665c4cuda3std3__436_GLOBAL__N__1f67547c_4_k_cu_61f1665c6ignoreE:
	.zero		1
	.type		_ZN34_INTERNAL_1f67547c_4_k_cu_61f1665c4cuda3std6ranges3__45__cpo4dataE,@object
	.size		_ZN34_INTERNAL_1f67547c_4_k_cu_61f1665c4cuda3std6ranges3__45__cpo4dataE,(_ZN34_INTERNAL_1f67547c_4_k_cu_61f1665c6thrust24THRUST_300001_SM_1000_NS6system3cpp3parE - _ZN34_INTERNAL_1f67547c_4_k_cu_61f1665c4cuda3std6ranges3__45__cpo4dataE)
_ZN34_INTERNAL_1f67547c_4_k_cu_61f1665c4cuda3std6ranges3__45__cpo4dataE:
	.zero		1
	.type		_ZN34_INTERNAL_1f67547c_4_k_cu_61f1665c6thrust24THRUST_300001_SM_1000_NS6system3cpp3parE,@object
	.size		_ZN34_INTERNAL_1f67547c_4_k_cu_61f1665c6thrust24THRUST_300001_SM_1000_NS6system3cpp3parE,(_ZN34_INTERNAL_1f67547c_4_k_cu_61f1665c4cuda3std3__45__cpo5beginE - _ZN34_INTERNAL_1f67547c_4_k_cu_61f1665c6thrust24THRUST_300001_SM_1000_NS6system3cpp3parE)
_ZN34_INTERNAL_1f67547c_4_k_cu_61f1665c6thrust24THRUST_300001_SM_1000_NS6system3cpp3parE:
	.zero		1
	.type		_ZN34_INTERNAL_1f67547c_4_k_cu_61f1665c4cuda3std3__45__cpo5beginE,@object
	.size		_ZN34_INTERNAL_1f67547c_4_k_cu_61f1665c4cuda3std3__45__cpo5beginE,(_ZN34_INTERNAL_1f67547c_4_k_cu_61f1665c4cuda3std6ranges3__45__cpo5beginE - _ZN34_INTERNAL_1f67547c_4_k_cu_61f1665c4cuda3std3__45__cpo5beginE)
_ZN34_INTERNAL_1f67547c_4_k_cu_61f1665c4cuda3std3__45__cpo5beginE:
	.zero		1
	.type		_ZN34_INTERNAL_1f67547c_4_k_cu_61f1665c4cuda3std6ranges3__45__cpo5beginE,@object
	.size		_ZN34_INTERNAL_1f67547c_4_k_cu_61f1665c4cuda3std6ranges3__45__cpo5beginE,(_ZN34_INTERNAL_1f67547c_4_k_cu_61f1665c6thrust24THRUST_300001_SM_1000_NS6deviceE - _ZN34_INTERNAL_1f67547c_4_k_cu_61f1665c4cuda3std6ranges3__45__cpo5beginE)
_ZN34_INTERNAL_1f67547c_4_k_cu_61f1665c4cuda3std6ranges3__45__cpo5beginE:
	.zero		1
	.type		_ZN34_INTERNAL_1f67547c_4_k_cu_61f1665c6thrust24THRUST_300001_SM_1000_NS6deviceE,@object
	.size		_ZN34_INTERNAL_1f67547c_4_k_cu_61f1665c6thrust24THRUST_300001_SM_1000_NS6deviceE,(_ZN34_INTERNAL_1f67547c_4_k_cu_61f1665c4cuda3std3__47nulloptE - _ZN34_INTERNAL_1f67547c_4_k_cu_61f1665c6thrust24THRUST_300001_SM_1000_NS6deviceE)
_ZN34_INTERNAL_1f67547c_4_k_cu_61f1665c6thrust24THRUST_300001_SM_1000_NS6deviceE:
	.zero		1
	.type		_ZN34_INTERNAL_1f67547c_4_k_cu_61f1665c4cuda3std3__47nulloptE,@object
	.size		_ZN34_INTERNAL_1f67547c_4_k_cu_61f1665c4cuda3std3__47nulloptE,(_ZN34_INTERNAL_1f67547c_4_k_cu_61f1665c4cuda3std6ranges3__45__cpo8distanceE - _ZN34_INTERNAL_1f67547c_4_k_cu_61f1665c4cuda3std3__47nulloptE)
_ZN34_INTERNAL_1f67547c_4_k_cu_61f1665c4cuda3std3__47nulloptE:
	.zero		1
	.type		_ZN34_INTERNAL_1f67547c_4_k_cu_61f1665c4cuda3std6ranges3__45__cpo8distanceE,@object
	.size		_ZN34_INTERNAL_1f67547c_4_k_cu_61f1665c4cuda3std6ranges3__45__cpo8distanceE,(_ZN34_INTERNAL_1f67547c_4_k_cu_61f1665c6thrust24THRUST_300001_SM_1000_NS12placeholders2_4E - _ZN34_INTERNAL_1f67547c_4_k_cu_61f1665c4cuda3std6ranges3__45__cpo8distanceE)
_ZN34_INTERNAL_1f67547c_4_k_cu_61f1665c4cuda3std6ranges3__45__cpo8distanceE:
	.zero		1
	.type		_ZN34_INTERNAL_1f67547c_4_k_cu_61f1665c6thrust24THRUST_300001_SM_1000_NS12placeholders2_4E,@object
	.size		_ZN34_INTERNAL_1f67547c_4_k_cu_61f1665c6thrust24THRUST_300001_SM_1000_NS12placeholders2_4E,(_ZN34_INTERNAL_1f67547c_4_k_cu_61f1665c4cuda3std3__45__cpo6rbeginE - _ZN34_INTERNAL_1f67547c_4_k_cu_61f1665c6thrust24THRUST_300001_SM_1000_NS12placeholders2_4E)
_ZN34_INTERNAL_1f67547c_4_k_cu_61f1665c6thrust24THRUST_300001_SM_1000_NS12placeholders2_4E:
	.zero		1
	.type		_ZN34_INTERNAL_1f67547c_4_k_cu_61f1665c4cuda3std3__45__cpo6rbeginE,@object
	.size		_ZN34_INTERNAL_1f67547c_4_k_cu_61f1665c4cuda3std3__45__cpo6rbeginE,(_ZN34_INTERNAL_1f67547c_4_k_cu_61f1665c4cuda3std6ranges3__45__cpo7advanceE - _ZN34_INTERNAL_1f67547c_4_k_cu_61f1665c4cuda3std3__45__cpo6rbeginE)
_ZN34_INTERNAL_1f67547c_4_k_cu_61f1665c4cuda3std3__45__cpo6rbeginE:
	.zero		1
	.type		_ZN34_INTERNAL_1f67547c_4_k_cu_61f1665c4cuda3std6ranges3__45__cpo7advanceE,@object
	.size		_ZN34_INTERNAL_1f67547c_4_k_cu_61f1665c4cuda3std6ranges3__45__cpo7advanceE,(_ZN34_INTERNAL_1f67547c_4_k_cu_61f1665c6thrust24THRUST_300001_SM_1000_NS12placeholders3_10E - _ZN34_INTERNAL_1f67547c_4_k_cu_61f1665c4cuda3std6ranges3__45__cpo7advanceE)
_ZN34_INTERNAL_1f67547c_4_k_cu_61f1665c4cuda3std6ranges3__45__cpo7advanceE:
	.zero		1
	.type		_ZN34_INTERNAL_1f67547c_4_k_cu_61f1665c6thrust24THRUST_300001_SM_1000_NS12placeholders3_10E,@object
	.size		_ZN34_INTERNAL_1f67547c_4_k_cu_61f1665c6thrust24THRUST_300001_SM_1000_NS12placeholders3_10E,(_ZN34_INTERNAL_1f67547c_4_k_cu_61f1665c4cuda3std3__48in_placeE - _ZN34_INTERNAL_1f67547c_4_k_cu_61f1665c6thrust24THRUST_300001_SM_1000_NS12placeholders3_10E)
_ZN34_INTERNAL_1f67547c_4_k_cu_61f1665c6thrust24THRUST_300001_SM_1000_NS12placeholders3_10E:
	.zero		1
	.type		_ZN34_INTERNAL_1f67547c_4_k_cu_61f1665c4cuda3std3__48in_placeE,@object
	.size		_ZN34_INTERNAL_1f67547c_4_k_cu_61f1665c4cuda3std3__48in_placeE,(_ZN34_INTERNAL_1f67547c_4_k_cu_61f1665c4cuda3std6ranges3__45__cpo4sizeE - _ZN34_INTERNAL_1f67547c_4_k_cu_61f1665c4cuda3std3__48in_placeE)
_ZN34_INTERNAL_1f67547c_4_k_cu_61f1665c4cuda3std3__48in_placeE:
	.zero		1
	.type		_ZN34_INTERNAL_1f67547c_4_k_cu_61f1665c4cuda3std6ranges3__45__cpo4sizeE,@object
	.size		_ZN34_INTERNAL_1f67547c_4_k_cu_61f1665c4cuda3std6ranges3__45__cpo4sizeE,(_ZN34_INTERNAL_1f67547c_4_k_cu_61f1665c6thrust24THRUST_300001_SM_1000_NS12placeholders2_2E - _ZN34_INTERNAL_1f67547c_4_k_cu_61f1665c4cuda3std6ranges3__45__cpo4sizeE)
_ZN34_INTERNAL_1f67547c_4_k_cu_61f1665c4cuda3std6ranges3__45__cpo4sizeE:
	.zero		1
	.type		_ZN34_INTERNAL_1f67547c_4_k_cu_61f1665c6thrust24THRUST_300001_SM_1000_NS12placeholders2_2E,@object
	.size		_ZN34_INTERNAL_1f67547c_4_k_cu_61f1665c6thrust24THRUST_300001_SM_1000_NS12placeholders2_2E,(_ZN34_INTERNAL_1f67547c_4_k_cu_61f1665c4cuda3std3__45__cpo6cbeginE - _ZN34_INTERNAL_1f67547c_4_k_cu_61f1665c6thrust24THRUST_300001_SM_1000_NS12placeholders2_2E)
_ZN34_INTERNAL_1f67547c_4_k_cu_61f1665c6thrust24THRUST_300001_SM_1000_NS12placeholders2_2E:
	.zero		1
	.type		_ZN34_INTERNAL_1f67547c_4_k_cu_61f1665c4cuda3std3__45__cpo6cbeginE,@object
	.size		_ZN34_INTERNAL_1f67547c_4_k_cu_61f1665c4cuda3std3__45__cpo6cbeginE,(_ZN34_INTERNAL_1f67547c_4_k_cu_61f1665c4cuda3std6ranges3__45__cpo6cbeginE - _ZN34_INTERNAL_1f67547c_4_k_cu_61f1665c4cuda3std3__45__cpo6cbeginE)
_ZN34_INTERNAL_1f67547c_4_k_cu_61f1665c4cuda3std3__45__cpo6cbeginE:
	.zero		1
	.type		_ZN34_INTERNAL_1f67547c_4_k_cu_61f1665c4cuda3std6ranges3__45__cpo6cbeginE,@object
	.size		_ZN34_INTERNAL_1f67547c_4_k_cu_61f1665c4cuda3std6ranges3__45__cpo6cbeginE,(_ZN34_INTERNAL_1f67547c_4_k_cu_61f1665c6thrust24THRUST_300001_SM_1000_NS12placeholders2_6E - _ZN34_INTERNAL_1f67547c_4_k_cu_61f1665c4cuda3std6ranges3__45__cpo6cbeginE)
_ZN34_INTERNAL_1f67547c_4_k_cu_61f1665c4cuda3std6ranges3__45__cpo6cbeginE:
	.zero		1
	.type		_ZN34_INTERNAL_1f67547c_4_k_cu_61f1665c6thrust24THRUST_300001_SM_1000_NS12placeholders2_6E,@object
	.size		_ZN34_INTERNAL_1f67547c_4_k_cu_61f1665c6thrust24THRUST_300001_SM_1000_NS12placeholders2_6E,(_ZN34_INTERNAL_1f67547c_4_k_cu_61f1665c4cuda3std3__45__cpo7crbeginE - _ZN34_INTERNAL_1f67547c_4_k_cu_61f1665c6thrust24THRUST_300001_SM_1000_NS12placeholders2_6E)
_ZN34_INTERNAL_1f67547c_4_k_cu_61f1665c6thrust24THRUST_300001_SM_1000_NS12placeholders2_6E:
	.zero		1
	.type		_ZN34_INTERNAL_1f67547c_4_k_cu_61f1665c4cuda3std3__45__cpo7crbeginE,@object
	.size		_ZN34_INTERNAL_1f67547c_4_k_cu_61f1665c4cuda3std3__45__cpo7crbeginE,(_ZN34_INTERNAL_1f67547c_4_k_cu_61f1665c4cuda3std6ranges3__45__cpo4nextE - _ZN34_INTERNAL_1f67547c_4_k_cu_61f1665c4cuda3std3__45__cpo7crbeginE)
_ZN34_INTERNAL_1f67547c_4_k_cu_61f1665c4cuda3std3__45__cpo7crbeginE:
	.zero		1
	.type		_ZN34_INTERNAL_1f67547c_4_k_cu_61f1665c4cuda3std6ranges3__45__cpo4nextE,@object
	.size		_ZN34_INTERNAL_1f67547c_4_k_cu_61f1665c4cuda3std6ranges3__45__cpo4nextE,(_ZN34_INTERNAL_1f67547c_4_k_cu_61f1665c4cuda3std6ranges3__45__cpo4swapE - _ZN34_INTERNAL_1f67547c_4_k_cu_61f1665c4cuda3std6ranges3__45__cpo4nextE)
_ZN34_INTERNAL_1f67547c_4_k_cu_61f1665c4cuda3std6ranges3__45__cpo4nextE:
	.zero		1
	.type		_ZN34_INTERNAL_1f67547c_4_k_cu_61f1665c4cuda3std6ranges3__45__cpo4swapE,@object
	.size		_ZN34_INTERNAL_1f67547c_4_k_cu_61f1665c4cuda3std6ranges3__45__cpo4swapE,(_ZN34_INTERNAL_1f67547c_4_k_cu_61f1665c6thrust24THRUST_300001_SM_1000_NS8cuda_cub10par_nosyncE - _ZN34_INTERNAL_1f67547c_4_k_cu_61f1665c4cuda3std6ranges3__45__cpo4swapE)
_ZN34_INTERNAL_1f67547c_4_k_cu_61f1665c4cuda3std6ranges3__45__cpo4swapE:
	.zero		1
	.type		_ZN34_INTERNAL_1f67547c_4_k_cu_61f1665c6thrust24THRUST_300001_SM_1000_NS8cuda_cub10par_nosyncE,@object
	.size		_ZN34_INTERNAL_1f67547c_4_k_cu_61f1665c6thrust24THRUST_300001_SM_1000_NS8cuda_cub10par_nosyncE,(_ZN34_INTERNAL_1f67547c_4_k_cu_61f1665c6thrust24THRUST_300001_SM_1000_NS3seqE - _ZN34_INTERNAL_1f67547c_4_k_cu_61f1665c6thrust24THRUST_300001_SM_1000_NS8cuda_cub10par_nosyncE)
_ZN34_INTERNAL_1f67547c_4_k_cu_61f1665c6thrust24THRUST_300001_SM_1000_NS8cuda_cub10par_nosyncE:
	.zero		1
	.type		_ZN34_INTERNAL_1f67547c_4_k_cu_61f1665c6thrust24THRUST_300001_SM_1000_NS3seqE,@object
	.size		_ZN34_INTERNAL_1f67547c_4_k_cu_61f1665c6thrust24THRUST_300001_SM_1000_NS3seqE,(_ZN34_INTERNAL_1f67547c_4_k_cu_61f1665c4cuda3std3__420unreachable_sentinelE - _ZN34_INTERNAL_1f67547c_4_k_cu_61f1665c6thrust24THRUST_300001_SM_1000_NS3seqE)
_ZN34_INTERNAL_1f67547c_4_k_cu_61f1665c6thrust24THRUST_300001_SM_1000_NS3seqE:
	.zero		1
	.type		_ZN34_INTERNAL_1f67547c_4_k_cu_61f1665c4cuda3std3__420unreachable_sentinelE,@object
	.size		_ZN34_INTERNAL_1f67547c_4_k_cu_61f1665c4cuda3std3__420unreachable_sentinelE,(_ZN34_INTERNAL_1f67547c_4_k_cu_61f1665c4cuda3std6ranges3__45__cpo5ssizeE - _ZN34_INTERNAL_1f67547c_4_k_cu_61f1665c4cuda3std3__420unreachable_sentinelE)
_ZN34_INTERNAL_1f67547c_4_k_cu_61f1665c4cuda3std3__420unreachable_sentinelE:
	.zero		1
	.type		_ZN34_INTERNAL_1f67547c_4_k_cu_61f1665c4cuda3std6ranges3__45__cpo5ssizeE,@object
	.size		_ZN34_INTERNAL_1f67547c_4_k_cu_61f1665c4cuda3std6ranges3__45__cpo5ssizeE,(_ZN34_INTERNAL_1f67547c_4_k_cu_61f1665c6thrust24THRUST_300001_SM_1000_NS12placeholders2_3E - _ZN34_INTERNAL_1f67547c_4_k_cu_61f1665c4cuda3std6ranges3__45__cpo5ssizeE)
_ZN34_INTERNAL_1f67547c_4_k_cu_61f1665c4cuda3std6ranges3__45__cpo5ssizeE:
	.zero		1
	.type		_ZN34_INTERNAL_1f67547c_4_k_cu_61f1665c6thrust24THRUST_300001_SM_1000_NS12placeholders2_3E,@object
	.size		_ZN34_INTERNAL_1f67547c_4_k_cu_61f1665c6thrust24THRUST_300001_SM_1000_NS12placeholders2_3E,(_ZN34_INTERNAL_1f67547c_4_k_cu_61f1665c4cuda3std3__45__cpo4cendE - _ZN34_INTERNAL_1f67547c_4_k_cu_61f1665c6thrust24THRUST_300001_SM_1000_NS12placeholders2_3E)
_ZN34_INTERNAL_1f67547c_4_k_cu_61f1665c6thrust24THRUST_300001_SM_1000_NS12placeholders2_3E:
	.zero		1
	.type		_ZN34_INTERNAL_1f67547c_4_k_cu_61f1665c4cuda3std3__45__cpo4cendE,@object
	.size		_ZN34_INTERNAL_1f67547c_4_k_cu_61f1665c4cuda3std3__45__cpo4cendE,(_ZN34_INTERNAL_1f67547c_4_k_cu_61f1665c4cuda3std6ranges3__45__cpo4cendE - _ZN34_INTERNAL_1f67547c_4_k_cu_61f1665c4cuda3std3__45__cpo4cendE)
_ZN34_INTERNAL_1f67547c_4_k_cu_61f1665c4cuda3std3__45__cpo4cendE:
	.zero		1
	.type		_ZN34_INTERNAL_1f67547c_4_k_cu_61f1665c4cuda3std6ranges3__45__cpo4cendE,@object
	.size		_ZN34_INTERNAL_1f67547c_4_k_cu_61f1665c4cuda3std6ranges3__45__cpo4cendE,(_ZN34_INTERNAL_1f67547c_4_k_cu_61f1665c6thrust24THRUST_300001_SM_1000_NS12placeholders2_7E - _ZN34_INTERNAL_1f67547c_4_k_cu_61f1665c4cuda3std6ranges3__45__cpo4cendE)
_ZN34_INTERNAL_1f67547c_4_k_cu_61f1665c4cuda3std6ranges3__45__cpo4cendE:
	.zero		1
	.type		_ZN34_INTERNAL_1f67547c_4_k_cu_61f1665c6thrust24THRUST_300001_SM_1000_NS12placeholders2_7E,@object
	.size		_ZN34_INTERNAL_1f67547c_4_k_cu_61f1665c6thrust24THRUST_300001_SM_1000_NS12placeholders2_7E,(_ZN34_INTERNAL_1f67547c_4_k_cu_61f1665c4cuda3std3__45__cpo5crendE - _ZN34_INTERNAL_1f67547c_4_k_cu_61f1665c6thrust24THRUST_300001_SM_1000_NS12placeholders2_7E)
_ZN34_INTERNAL_1f67547c_4_k_cu_61f1665c6thrust24THRUST_300001_SM_1000_NS12placeholders2_7E:
	.zero		1
	.type		_ZN34_INTERNAL_1f67547c_4_k_cu_61f1665c4cuda3std3__45__cpo5crendE,@object
	.size		_ZN34_INTERNAL_1f67547c_4_k_cu_61f1665c4cuda3std3__45__cpo5crendE,(_ZN34_INTERNAL_1f67547c_4_k_cu_61f1665c4cuda3std6ranges3__45__cpo4prevE - _ZN34_INTERNAL_1f67547c_4_k_cu_61f1665c4cuda3std3__45__cpo5crendE)
_ZN34_INTERNAL_1f67547c_4_k_cu_61f1665c4cuda3std3__45__cpo5crendE:
	.zero		1
	.type		_ZN34_INTERNAL_1f67547c_4_k_cu_61f1665c4cuda3std6ranges3__45__cpo4prevE,@object
	.size		_ZN34_INTERNAL_1f67547c_4_k_cu_61f1665c4cuda3std6ranges3__45__cpo4prevE,(_ZN34_INTERNAL_1f67547c_4_k_cu_61f1665c4cuda3std6ranges3__45__cpo9iter_moveE - _ZN34_INTERNAL_1f67547c_4_k_cu_61f1665c4cuda3std6ranges3__45__cpo4prevE)
_ZN34_INTERNAL_1f67547c_4_k_cu_61f1665c4cuda3std6ranges3__45__cpo4prevE:
	.zero		1
	.type		_ZN34_INTERNAL_1f67547c_4_k_cu_61f1665c4cuda3std6ranges3__45__cpo9iter_moveE,@object
	.size		_ZN34_INTERNAL_1f67547c_4_k_cu_61f1665c4cuda3std6ranges3__45__cpo9iter_moveE,(_ZN34_INTERNAL_1f67547c_4_k_cu_61f1665c6thrust24THRUST_300001_SM_1000_NS6system6detail10sequential3seqE - _ZN34_INTERNAL_1f67547c_4_k_cu_61f1665c4cuda3std6ranges3__45__cpo9iter_moveE)
_ZN34_INTERNAL_1f67547c_4_k_cu_61f1665c4cuda3std6ranges3__45__cpo9iter_moveE:
	.zero		1
	.type		_ZN34_INTERNAL_1f67547c_4_k_cu_61f1665c6thrust24THRUST_300001_SM_1000_NS6system6detail10sequential3seqE,@object
	.size		_ZN34_INTERNAL_1f67547c_4_k_cu_61f1665c6thrust24THRUST_300001_SM_1000_NS6system6detail10sequential3seqE,(_ZN34_INTERNAL_1f67547c_4_k_cu_61f1665c6thrust24THRUST_300001_SM_1000_NS12placeholders2_9E - _ZN34_INTERNAL_1f67547c_4_k_cu_61f1665c6thrust24THRUST_300001_SM_1000_NS6system6detail10sequential3seqE)
_ZN34_INTERNAL_1f67547c_4_k_cu_61f1665c6thrust24THRUST_300001_SM_1000_NS6system6detail10sequential3seqE:
	.zero		1
	.type		_ZN34_INTERNAL_1f67547c_4_k_cu_61f1665c6thrust24THRUST_300001_SM_1000_NS12placeholders2_9E,@object
	.size		_ZN34_INTERNAL_1f67547c_4_k_cu_61f1665c6thrust24THRUST_300001_SM_1000_NS12placeholders2_9E,(_ZN34_INTERNAL_1f67547c_4_k_cu_61f1665c4cuda3std3__419piecewise_constructE - _ZN34_INTERNAL_1f67547c_4_k_cu_61f1665c6thrust24THRUST_300001_SM_1000_NS12placeholders2_9E)
_ZN34_INTERNAL_1f67547c_4_k_cu_61f1665c6thrust24THRUST_300001_SM_1000_NS12placeholders2_9E:
	.zero		1
	.type		_ZN34_INTERNAL_1f67547c_4_k_cu_61f1665c4cuda3std3__419piecewise_constructE,@object
	.size		_ZN34_INTERNAL_1f67547c_4_k_cu_61f1665c4cuda3std3__419piecewise_constructE,(_ZN34_INTERNAL_1f67547c_4_k_cu_61f1665c4cuda3std6ranges3__45__cpo5cdataE - _ZN34_INTERNAL_1f67547c_4_k_cu_61f1665c4cuda3std3__419piecewise_constructE)
_ZN34_INTERNAL_1f67547c_4_k_cu_61f1665c4cuda3std3__419piecewise_constructE:
	.zero		1
	.type		_ZN34_INTERNAL_1f67547c_4_k_cu_61f1665c4cuda3std6ranges3__45__cpo5cdataE,@object
	.size		_ZN34_INTERNAL_1f67547c_4_k_cu_61f1665c4cuda3std6ranges3__45__cpo5cdataE,(_ZN34_INTERNAL_1f67547c_4_k_cu_61f1665c6thrust24THRUST_300001_SM_1000_NS12placeholders2_1E - _ZN34_INTERNAL_1f67547c_4_k_cu_61f1665c4cuda3std6ranges3__45__cpo5cdataE)
_ZN34_INTERNAL_1f67547c_4_k_cu_61f1665c4cuda3std6ranges3__45__cpo5cdataE:
	.zero		1
	.type		_ZN34_INTERNAL_1f67547c_4_k_cu_61f1665c6thrust24THRUST_300001_SM_1000_NS12placeholders2_1E,@object
	.size		_ZN34_INTERNAL_1f67547c_4_k_cu_61f1665c6thrust24THRUST_300001_SM_1000_NS12placeholders2_1E,(_ZN34_INTERNAL_1f67547c_4_k_cu_61f1665c4cuda3std3__45__cpo3endE - _ZN34_INTERNAL_1f67547c_4_k_cu_61f1665c6thrust24THRUST_300001_SM_1000_NS12placeholders2_1E)
_ZN34_INTERNAL_1f67547c_4_k_cu_61f1665c6thrust24THRUST_300001_SM_1000_NS12placeholders2_1E:
	.zero		1
	.type		_ZN34_INTERNAL_1f67547c_4_k_cu_61f1665c4cuda3std3__45__cpo3endE,@object
	.size		_ZN34_INTERNAL_1f67547c_4_k_cu_61f1665c4cuda3std3__45__cpo3endE,(_ZN34_INTERNAL_1f67547c_4_k_cu_61f1665c4cuda3std6ranges3__45__cpo3endE - _ZN34_INTERNAL_1f67547c_4_k_cu_61f1665c4cuda3std3__45__cpo3endE)
_ZN34_INTERNAL_1f67547c_4_k_cu_61f1665c4cuda3std3__45__cpo3endE:
	.zero		1
	.type		_ZN34_INTERNAL_1f67547c_4_k_cu_61f1665c4cuda3std6ranges3__45__cpo3endE,@object
	.size		_ZN34_INTERNAL_1f67547c_4_k_cu_61f1665c4cuda3std6ranges3__45__cpo3endE,(_ZN34_INTERNAL_1f67547c_4_k_cu_61f1665c6thrust24THRUST_300001_SM_1000_NS12placeholders2_5E - _ZN34_INTERNAL_1f67547c_4_k_cu_61f1665c4cuda3std6ranges3__45__cpo3endE)
_ZN34_INTERNAL_1f67547c_4_k_cu_61f1665c4cuda3std6ranges3__45__cpo3endE:
	.zero		1
	.type		_ZN34_INTERNAL_1f67547c_4_k_cu_61f1665c6thrust24THRUST_300001_SM_1000_NS12placeholders2_5E,@object
	.size		_ZN34_INTERNAL_1f67547c_4_k_cu_61f1665c6thrust24THRUST_300001_SM_1000_NS12placeholders2_5E,(_ZN34_INTERNAL_1f67547c_4_k_cu_61f1665c4cuda3std3__45__cpo4rendE - _ZN34_INTERNAL_1f67547c_4_k_cu_61f1665c6thrust24THRUST_300001_SM_1000_NS12placeholders2_5E)
_ZN34_INTERNAL_1f67547c_4_k_cu_61f1665c6thrust24THRUST_300001_SM_1000_NS12placeholders2_5E:
	.zero		1
	.type		_ZN34_INTERNAL_1f67547c_4_k_cu_61f1665c4cuda3std3__45__cpo4rendE,@object
	.size		_ZN34_INTERNAL_1f67547c_4_k_cu_61f1665c4cuda3std3__45__cpo4rendE,(_ZN34_INTERNAL_1f67547c_4_k_cu_61f1665c4cuda3std6ranges3__45__cpo9iter_swapE - _ZN34_INTERNAL_1f67547c_4_k_cu_61f1665c4cuda3std3__45__cpo4rendE)
_ZN34_INTERNAL_1f67547c_4_k_cu_61f1665c4cuda3std3__45__cpo4rendE:
	.zero		1
	.type		_ZN34_INTERNAL_1f67547c_4_k_cu_61f1665c4cuda3std6ranges3__45__cpo9iter_swapE,@object
	.size		_ZN34_INTERNAL_1f67547c_4_k_cu_61f1665c4cuda3std6ranges3__45__cpo9iter_swapE,(_ZN34_INTERNAL_1f67547c_4_k_cu_61f1665c4cuda3std3__48unexpectE - _ZN34_INTERNAL_1f67547c_4_k_cu_61f1665c4cuda3std6ranges3__45__cpo9iter_swapE)
_ZN34_INTERNAL_1f67547c_4_k_cu_61f1665c4cuda3std6ranges3__45__cpo9iter_swapE:
	.zero		1
	.type		_ZN34_INTERNAL_1f67547c_4_k_cu_61f1665c4cuda3std3__48unexpectE,@object
	.size		_ZN34_INTERNAL_1f67547c_4_k_cu_61f1665c4cuda3std3__48unexpectE,(_ZN34_INTERNAL_1f67547c_4_k_cu_61f1665c6thrust24THRUST_300001_SM_1000_NS8cuda_cub3parE - _ZN34_INTERNAL_1f67547c_4_k_cu_61f1665c4cuda3std3__48unexpectE)
_ZN34_INTERNAL_1f67547c_4_k_cu_61f1665c4cuda3std3__48unexpectE:
	.zero		1
	.type		_ZN34_INTERNAL_1f67547c_4_k_cu_61f1665c6thrust24THRUST_300001_SM_1000_NS8cuda_cub3parE,@object
	.size		_ZN34_INTERNAL_1f67547c_4_k_cu_61f1665c6thrust24THRUST_300001_SM_1000_NS8cuda_cub3parE,(.L_30 - _ZN34_INTERNAL_1f67547c_4_k_cu_61f1665c6thrust24THRUST_300001_SM_1000_NS8cuda_cub3parE)
_ZN34_INTERNAL_1f67547c_4_k_cu_61f1665c6thrust24THRUST_300001_SM_1000_NS8cuda_cub3parE:
	.zero		1
.L_30:


//--------------------- .nv.shared._ZN3cub18CUB_300001_SM_10006detail8for_each13static_kernelINS2_12policy_hub_t12policy_500_tElN6thrust24THRUST_300001_SM_1000_NS8cuda_cub10__tabulate7functorIPjNS7_6system6detail7generic6detail22compute_sequence_valueIivEElEEEEvT0_T1_ --------------------------
	.section	.nv.shared._ZN3cub18CUB_300001_SM_10006detail8for_each13static_kernelINS2_12policy_hub_t12policy_500_tElN6thrust24THRUST_300001_SM_1000_NS8cuda_cub10__tabulate7functorIPjNS7_6system6detail7generic6detail22compute_sequence_valueIivEElEEEEvT0_T1_,"aw",@nobits
	.sectionflags	@""
	.align	16
	.zero		1024


//--------------------- .nv.shared._ZN3cub18CUB_300001_SM_10006detail11EmptyKernelIvEEvv --------------------------
	.section	.nv.shared._ZN3cub18CUB_300001_SM_10006detail11EmptyKernelIvEEvv,"aw",@nobits
	.sectionflags	@""
	.align	16
	.zero		1024


//--------------------- .nv.shared._Z22gather_func_kernel_TMAILi1EEvPj4descPKilS0_S1_ --------------------------
	.section	.nv.shared._Z22gather_func_kernel_TMAILi1EEvPj4descPKilS0_S1_,"aw",@nobits
	.sectionflags	@""
	.align	16
	.zero		1024


//--------------------- .nv.shared._Z22gather_func_kernel_TMAILi2EEvPj4descPKilS0_S1_ --------------------------
	.section	.nv.shared._Z22gather_func_kernel_TMAILi2EEvPj4descPKilS0_S1_,"aw",@nobits
	.sectionflags	@""
	.align	16
	.zero		1024


//--------------------- .nv.shared._Z22gather_func_kernel_TMAILi4EEvPj4descPKilS0_S1_ --------------------------
	.section	.nv.shared._Z22gather_func_kernel_TMAILi4EEvPj4descPKilS0_S1_,"aw",@nobits
	.sectionflags	@""
	.align	16
	.zero		1024


//--------------------- .nv.shared._Z22gather_func_kernel_TMAILi8EEvPj4descPKilS0_S1_ --------------------------
	.section	.nv.shared._Z22gather_func_kernel_TMAILi8EEvPj4descPKilS0_S1_,"aw",@nobits
	.sectionflags	@""
	.align	16
	.zero		1024


//--------------------- .nv.shared._Z22gather_func_kernel_TMAILi16EEvPj4descPKilS0_S1_ --------------------------
	.section	.nv.shared._Z22gather_func_kernel_TMAILi16EEvPj4descPKilS0_S1_,"aw",@nobits
	.sectionflags	@""
	.align	16
	.zero		1024


//--------------------- .nv.shared._Z18scatter_kernel_TMAILi1EEvPKj4descPKiiPjS2_ --------------------------
	.section	.nv.shared._Z18scatter_kernel_TMAILi1EEvPKj4descPKiiPjS2_,"aw",@nobits
	.sectionflags	@""
	.align	16
.nv.shared._Z18scatter_kernel_TMAILi1EEvPKj4descPKiiPjS2_:
	.zero		1040


//--------------------- .nv.shared._Z18scatter_kernel_TMAILi2EEvPKj4descPKiiPjS2_ --------------------------
	.section	.nv.shared._Z18scatter_kernel_TMAILi2EEvPKj4descPKiiPjS2_,"aw",@nobits
	.sectionflags	@""
	.align	16
.nv.shared._Z18scatter_kernel_TMAILi2EEvPKj4descPKiiPjS2_:
	.zero		1040


//--------------------- .nv.shared._Z18scatter_kernel_TMAILi4EEvPKj4descPKiiPjS2_ --------------------------
	.section	.nv.shared._Z18scatter_kernel_TMAILi4EEvPKj4descPKiiPjS2_,"aw",@nobits
	.sectionflags	@""
	.align	16
.nv.shared._Z18scatter_kernel_TMAILi4EEvPKj4descPKiiPjS2_:
	.zero		1040


//--------------------- .nv.shared._Z18scatter_kernel_TMAILi8EEvPKj4descPKiiPjS2_ --------------------------
	.section	.nv.shared._Z18scatter_kernel_TMAILi8EEvPKj4descPKiiPjS2_,"aw",@nobits
	.sectionflags	@""
	.align	16
.nv.shared._Z18scatter_kernel_TMAILi8EEvPKj4descPKiiPjS2_:
	.zero		1040


//--------------------- .nv.shared._Z18scatter_kernel_TMAILi16EEvPKj4descPKiiPjS2_ --------------------------
	.section	.nv.shared._Z18scatter_kernel_TMAILi16EEvPKj4descPKiiPjS2_,"aw",@nobits
	.sectionflags	@""
	.align	16
.nv.shared._Z18scatter_kernel_TMAILi16EEvPKj4descPKiiPjS2_:
	.zero		1040


//--------------------- .nv.constant0._ZN3cub18CUB_300001_SM_10006detail8for_each13static_kernelINS2_12policy_hub_t12policy_500_tElN6thrust24THRUST_300001_SM_1000_NS8cuda_cub13__swap_ranges6swap_fIPjNS7_16reverse_iteratorISB_EEEEEEvT0_T1_ --------------------------
	.section	.nv.constant0._ZN3cub18CUB_300001_SM_10006detail8for_each13static_kernelINS2_12policy_hub_t12policy_500_tElN6thrust24THRUST_300001_SM_1000_NS8cuda_cub13__swap_ranges6swap_fIPjNS7_16reverse_iteratorISB_EEEEEEvT0_T1_,"a",@progbits
	.sectionflags	@""
	.align	4
.nv.constant0._ZN3cub18CUB_300001_SM_10006detail8for_each13static_kernelINS2_12policy_hub_t12policy_500_tElN6thrust24THRUST_300001_SM_1000_NS8cuda_cub13__swap_ranges6swap_fIPjNS7_16reverse_iteratorISB_EEEEEEvT0_T1_:
	.zero		920


//--------------------- .nv.constant0._ZN3cub18CUB_300001_SM_10006detail8for_each13static_kernelINS2_12policy_hub_t12policy_500_tElN6thrust24THRUST_300001_SM_1000_NS8cuda_cub10__tabulate7functorIPjNS7_6system6detail7generic6detail22compute_sequence_valueIivEElEEEEvT0_T1_ --------------------------
	.section	.nv.constant0._ZN3cub18CUB_300001_SM_10006detail8for_each13static_kernelINS2_12policy_hub_t12policy_500_tElN6thrust24THRUST_300001_SM_1000_NS8cuda_cub10__tabulate7functorIPjNS7_6system6detail7generic6detail22compute_sequence_valueIivEElEEEEvT0_T1_,"a",@progbits
	.sectionflags	@""
	.align	4
.nv.constant0._ZN3cub18CUB_300001_SM_10006detail8for_each13static_kernelINS2_12policy_hub_t12policy_500_tElN6thrust24THRUST_300001_SM_1000_NS8cuda_cub10__tabulate7functorIPjNS7_6system6detail7generic6detail22compute_sequence_valueIivEElEEEEvT0_T1_:
	.zero		920


//--------------------- .nv.constant0._ZN3cub18CUB_300001_SM_10006detail11EmptyKernelIvEEvv --------------------------
	.section	.nv.constant0._ZN3cub18CUB_300001_SM_10006detail11EmptyKernelIvEEvv,"a",@progbits
	.sectionflags	@""
	.align	4
.nv.constant0._ZN3cub18CUB_300001_SM_10006detail11EmptyKernelIvEEvv:
	.zero		896


//--------------------- .nv.constant0._Z22gather_func_kernel_TMAILi1EEvPj4descPKilS0_S1_ --------------------------
	.section	.nv.constant0._Z22gather_func_kernel_TMAILi1EEvPj4descPKilS0_S1_,"a",@progbits
	.sectionflags	@""
	.align	4
.nv.constant0._Z22gather_func_kernel_TMAILi1EEvPj4descPKilS0_S1_:
	.zero		960


//--------------------- .nv.constant0._Z22gather_func_kernel_TMAILi2EEvPj4descPKilS0_S1_ --------------------------
	.section	.nv.constant0._Z22gather_func_kernel_TMAILi2EEvPj4descPKilS0_S1_,"a",@progbits
	.sectionflags	@""
	.align	4
.nv.constant0._Z22gather_func_kernel_TMAILi2EEvPj4descPKilS0_S1_:
	.zero		960


//--------------------- .nv.constant0._Z22gather_func_kernel_TMAILi4EEvPj4descPKilS0_S1_ --------------------------
	.section	.nv.constant0._Z22gather_func_kernel_TMAILi4EEvPj4descPKilS0_S1_,"a",@progbits
	.sectionflags	@""
	.align	4
.nv.constant0._Z22gather_func_kernel_TMAILi4EEvPj4descPKilS0_S1_:
	.zero		960


//--------------------- .nv.constant0._Z22gather_func_kernel_TMAILi8EEvPj4descPKilS0_S1_ --------------------------
	.section	.nv.constant0._Z22gather_func_kernel_TMAILi8EEvPj4descPKilS0_S1_,"a",@progbits
	.sectionflags	@""
	.align	4
.nv.constant0._Z22gather_func_kernel_TMAILi8EEvPj4descPKilS0_S1_:
	.zero		960


//--------------------- .nv.constant0._Z22gather_func_kernel_TMAILi16EEvPj4descPKilS0_S1_ --------------------------
	.section	.nv.constant0._Z22gather_func_kernel_TMAILi16EEvPj4descPKilS0_S1_,"a",@progbits
	.sectionflags	@""
	.align	4
.nv.constant0._Z22gather_func_kernel_TMAILi16EEvPj4descPKilS0_S1_:
	.zero		960


//--------------------- .nv.constant0._Z18scatter_kernel_TMAILi1EEvPKj4descPKiiPjS2_ --------------------------
	.section	.nv.constant0._Z18scatter_kernel_TMAILi1EEvPKj4descPKiiPjS2_,"a",@progbits
	.sectionflags	@""
	.align	4
.nv.constant0._Z18scatter_kernel_TMAILi1EEvPKj4descPKiiPjS2_:
	.zero		960


//--------------------- .nv.constant0._Z18scatter_kernel_TMAILi2EEvPKj4descPKiiPjS2_ --------------------------
	.section	.nv.constant0._Z18scatter_kernel_TMAILi2EEvPKj4descPKiiPjS2_,"a",@progbits
	.sectionflags	@""
	.align	4
.nv.constant0._Z18scatter_kernel_TMAILi2EEvPKj4descPKiiPjS2_:
	.zero		960


//--------------------- .nv.constant0._Z18scatter_kernel_TMAILi4EEvPKj4descPKiiPjS2_ --------------------------
	.section	.nv.constant0._Z18scatter_kernel_TMAILi4EEvPKj4descPKiiPjS2_,"a",@progbits
	.sectionflags	@""
	.align	4
.nv.constant0._Z18scatter_kernel_TMAILi4EEvPKj4descPKiiPjS2_:
	.zero		960


//--------------------- .nv.constant0._Z18scatter_kernel_TMAILi8EEvPKj4descPKiiPjS2_ --------------------------
	.section	.nv.constant0._Z18scatter_kernel_TMAILi8EEvPKj4descPKiiPjS2_,"a",@progbits
	.sectionflags	@""
	.align	4
.nv.constant0._Z18scatter_kernel_TMAILi8EEvPKj4descPKiiPjS2_:
	.zero		960


//--------------------- .nv.constant0._Z18scatter_kernel_TMAILi16EEvPKj4descPKiiPjS2_ --------------------------
	.section	.nv.constant0._Z18scatter_kernel_TMAILi16EEvPKj4descPKiiPjS2_,"a",@progbits
	.sectionflags	@""
	.align	4
.nv.constant0._Z18scatter_kernel_TMAILi16EEvPKj4descPKiiPjS2_:
	.zero		960


//--------------------- SYMBOLS --------------------------

	.type		.nv.reservedSmem.offset0,@object
	.size		.nv.reservedSmem.offset0,0x4
	.type		.nv.reservedSmem.cap,@object
	.size		.nv.reservedSmem.cap,0x4
	.type		__assertfail,@function
